//
// Generated by NVIDIA NVVM Compiler
//
// Compiler Build ID: CL-36424714
// Cuda compilation tools, release 13.0, V13.0.88
// Based on NVVM 20.0.0
//

.version 9.0
.target sm_100
.address_size 64

	// .globl	_Z30flash_attention_forward_kernelPKfS0_S0_Pfiifi
// _ZZ36flash_attention_forward_small_kernelPKfS0_S0_PfiifiE3s_Q has been demoted
// _ZZ36flash_attention_forward_small_kernelPKfS0_S0_PfiifiE3s_K has been demoted
// _ZZ36flash_attention_forward_small_kernelPKfS0_S0_PfiifiE3s_V has been demoted
.extern .shared .align 16 .b8 smem[];

.visible .entry _Z30flash_attention_forward_kernelPKfS0_S0_Pfiifi(
	.param .u64 .ptr .align 1 _Z30flash_attention_forward_kernelPKfS0_S0_Pfiifi_param_0,
	.param .u64 .ptr .align 1 _Z30flash_attention_forward_kernelPKfS0_S0_Pfiifi_param_1,
	.param .u64 .ptr .align 1 _Z30flash_attention_forward_kernelPKfS0_S0_Pfiifi_param_2,
	.param .u64 .ptr .align 1 _Z30flash_attention_forward_kernelPKfS0_S0_Pfiifi_param_3,
	.param .u32 _Z30flash_attention_forward_kernelPKfS0_S0_Pfiifi_param_4,
	.param .u32 _Z30flash_attention_forward_kernelPKfS0_S0_Pfiifi_param_5,
	.param .f32 _Z30flash_attention_forward_kernelPKfS0_S0_Pfiifi_param_6,
	.param .u32 _Z30flash_attention_forward_kernelPKfS0_S0_Pfiifi_param_7
)
{
	.local .align 16 .b8 	__local_depot0[256];
	.reg .b64 	%SP;
	.reg .b64 	%SPL;
	.reg .pred 	%p<311>;
	.reg .b32 	%r<643>;
	.reg .b32 	%f<666>;
	.reg .b64 	%rd<622>;

	mov.u64 	%SPL, __local_depot0;
	ld.param.u64 	%rd233, [_Z30flash_attention_forward_kernelPKfS0_S0_Pfiifi_param_0];
	ld.param.u64 	%rd234, [_Z30flash_attention_forward_kernelPKfS0_S0_Pfiifi_param_3];
	ld.param.u32 	%r299, [_Z30flash_attention_forward_kernelPKfS0_S0_Pfiifi_param_4];
	ld.param.u32 	%r300, [_Z30flash_attention_forward_kernelPKfS0_S0_Pfiifi_param_5];
	ld.param.f32 	%f75, [_Z30flash_attention_forward_kernelPKfS0_S0_Pfiifi_param_6];
	ld.param.u32 	%r301, [_Z30flash_attention_forward_kernelPKfS0_S0_Pfiifi_param_7];
	cvta.to.global.u64 	%rd1, %rd233;
	cvta.to.global.u64 	%rd2, %rd234;
	add.u64 	%rd3, %SPL, 0;
	add.u64 	%rd4, %SPL, 128;
	shl.b32 	%r1, %r300, 8;
	mov.u32 	%r302, %ctaid.x;
	mov.u32 	%r2, %ctaid.y;
	mov.u32 	%r3, %tid.x;
	and.b32  	%r4, %r3, 31;
	mul.lo.s32 	%r303, %r299, %r302;
	mul.lo.s32 	%r5, %r303, %r300;
	shl.b32 	%r6, %r2, 6;
	setp.ge.s32 	%p1, %r6, %r299;
	@%p1 bra 	$L__BB0_208;
	add.s32 	%r304, %r6, 64;
	min.u32 	%r305, %r304, %r299;
	sub.s32 	%r7, %r305, %r6;
	shr.u32 	%r306, %r3, 1;
	and.b32  	%r8, %r306, 496;
	mov.f32 	%f76, 0f00000000;
	mov.f32 	%f77, 0fFF7FFFFF;
	st.local.v4.f32 	[%rd4], {%f77, %f76, %f77, %f76};
	st.local.v4.f32 	[%rd3], {%f76, %f76, %f76, %f76};
	st.local.v4.f32 	[%rd4+16], {%f77, %f76, %f77, %f76};
	st.local.v4.f32 	[%rd3+16], {%f76, %f76, %f76, %f76};
	st.local.v4.f32 	[%rd4+32], {%f77, %f76, %f77, %f76};
	st.local.v4.f32 	[%rd3+32], {%f76, %f76, %f76, %f76};
	st.local.v4.f32 	[%rd4+48], {%f77, %f76, %f77, %f76};
	st.local.v4.f32 	[%rd3+48], {%f76, %f76, %f76, %f76};
	st.local.v4.f32 	[%rd4+64], {%f77, %f76, %f77, %f76};
	st.local.v4.f32 	[%rd3+64], {%f76, %f76, %f76, %f76};
	st.local.v4.f32 	[%rd4+80], {%f77, %f76, %f77, %f76};
	st.local.v4.f32 	[%rd3+80], {%f76, %f76, %f76, %f76};
	st.local.v4.f32 	[%rd4+96], {%f77, %f76, %f77, %f76};
	st.local.v4.f32 	[%rd3+96], {%f76, %f76, %f76, %f76};
	st.local.v4.f32 	[%rd4+112], {%f77, %f76, %f77, %f76};
	st.local.v4.f32 	[%rd3+112], {%f76, %f76, %f76, %f76};
	mul.lo.s32 	%r9, %r7, %r300;
	setp.ge.s32 	%p2, %r3, %r9;
	@%p2 bra 	$L__BB0_17;
	not.b32 	%r307, %r3;
	add.s32 	%r10, %r9, %r307;
	and.b32  	%r308, %r10, 384;
	setp.eq.s32 	%p3, %r308, 384;
	mov.u32 	%r573, %r3;
	@%p3 bra 	$L__BB0_7;
	shr.u32 	%r310, %r10, 7;
	add.s32 	%r311, %r310, 1;
	and.b32  	%r11, %r311, 3;
	mov.b32 	%r572, 0;
	mov.u32 	%r573, %r3;
$L__BB0_4:
	.pragma "nounroll";
	div.s32 	%r14, %r573, %r300;
	mul.lo.s32 	%r312, %r14, %r300;
	sub.s32 	%r15, %r573, %r312;
	add.s32 	%r16, %r14, %r6;
	setp.ge.s32 	%p4, %r16, %r299;
	mov.f32 	%f633, 0f00000000;
	@%p4 bra 	$L__BB0_6;
	add.s32 	%r313, %r15, %r5;
	mad.lo.s32 	%r314, %r16, %r300, %r313;
	mul.wide.s32 	%rd237, %r314, 4;
	add.s64 	%rd238, %rd1, %rd237;
	ld.global.nc.f32 	%f633, [%rd238];
$L__BB0_6:
	mad.lo.s32 	%r315, %r14, %r300, %r15;
	shl.b32 	%r316, %r315, 2;
	mov.u32 	%r317, smem;
	add.s32 	%r318, %r317, %r316;
	st.shared.f32 	[%r318], %f633;
	add.s32 	%r573, %r573, 128;
	add.s32 	%r572, %r572, 1;
	setp.ne.s32 	%p5, %r572, %r11;
	@%p5 bra 	$L__BB0_4;
$L__BB0_7:
	setp.lt.u32 	%p6, %r10, 384;
	@%p6 bra 	$L__BB0_17;
$L__BB0_8:
	div.s32 	%r21, %r573, %r300;
	mul.lo.s32 	%r319, %r21, %r300;
	sub.s32 	%r22, %r573, %r319;
	add.s32 	%r23, %r21, %r6;
	setp.ge.s32 	%p7, %r23, %r299;
	mov.f32 	%f634, 0f00000000;
	@%p7 bra 	$L__BB0_10;
	add.s32 	%r320, %r22, %r5;
	mad.lo.s32 	%r321, %r23, %r300, %r320;
	mul.wide.s32 	%rd239, %r321, 4;
	add.s64 	%rd240, %rd1, %rd239;
	ld.global.nc.f32 	%f634, [%rd240];
$L__BB0_10:
	mad.lo.s32 	%r322, %r21, %r300, %r22;
	shl.b32 	%r323, %r322, 2;
	mov.u32 	%r324, smem;
	add.s32 	%r325, %r324, %r323;
	st.shared.f32 	[%r325], %f634;
	add.s32 	%r326, %r573, 128;
	div.s32 	%r24, %r326, %r300;
	mul.lo.s32 	%r327, %r24, %r300;
	sub.s32 	%r25, %r326, %r327;
	add.s32 	%r26, %r24, %r6;
	setp.ge.s32 	%p8, %r26, %r299;
	mov.f32 	%f635, 0f00000000;
	@%p8 bra 	$L__BB0_12;
	add.s32 	%r328, %r25, %r5;
	mad.lo.s32 	%r329, %r26, %r300, %r328;
	mul.wide.s32 	%rd241, %r329, 4;
	add.s64 	%rd242, %rd1, %rd241;
	ld.global.nc.f32 	%f635, [%rd242];
$L__BB0_12:
	mad.lo.s32 	%r330, %r24, %r300, %r25;
	shl.b32 	%r331, %r330, 2;
	add.s32 	%r333, %r324, %r331;
	st.shared.f32 	[%r333], %f635;
	add.s32 	%r334, %r573, 256;
	div.s32 	%r27, %r334, %r300;
	mul.lo.s32 	%r335, %r27, %r300;
	sub.s32 	%r28, %r334, %r335;
	add.s32 	%r29, %r27, %r6;
	setp.ge.s32 	%p9, %r29, %r299;
	mov.f32 	%f636, 0f00000000;
	@%p9 bra 	$L__BB0_14;
	add.s32 	%r336, %r28, %r5;
	mad.lo.s32 	%r337, %r29, %r300, %r336;
	mul.wide.s32 	%rd243, %r337, 4;
	add.s64 	%rd244, %rd1, %rd243;
	ld.global.nc.f32 	%f636, [%rd244];
$L__BB0_14:
	mad.lo.s32 	%r338, %r27, %r300, %r28;
	shl.b32 	%r339, %r338, 2;
	add.s32 	%r341, %r324, %r339;
	st.shared.f32 	[%r341], %f636;
	add.s32 	%r342, %r573, 384;
	div.s32 	%r30, %r342, %r300;
	mul.lo.s32 	%r343, %r30, %r300;
	sub.s32 	%r31, %r342, %r343;
	add.s32 	%r32, %r30, %r6;
	setp.ge.s32 	%p10, %r32, %r299;
	mov.f32 	%f637, 0f00000000;
	@%p10 bra 	$L__BB0_16;
	add.s32 	%r344, %r31, %r5;
	mad.lo.s32 	%r345, %r32, %r300, %r344;
	mul.wide.s32 	%rd245, %r345, 4;
	add.s64 	%rd246, %rd1, %rd245;
	ld.global.nc.f32 	%f637, [%rd246];
$L__BB0_16:
	mad.lo.s32 	%r346, %r30, %r300, %r31;
	shl.b32 	%r347, %r346, 2;
	add.s32 	%r349, %r324, %r347;
	st.shared.f32 	[%r349], %f637;
	add.s32 	%r573, %r573, 512;
	setp.lt.s32 	%p11, %r573, %r9;
	@%p11 bra 	$L__BB0_8;
$L__BB0_17:
	bar.sync 	0;
	add.s32 	%r350, %r299, 63;
	shr.u32 	%r351, %r350, 6;
	setp.eq.s32 	%p12, %r301, 0;
	add.s32 	%r352, %r2, 1;
	min.s32 	%r353, %r351, %r352;
	selp.b32 	%r34, %r351, %r353, %p12;
	setp.eq.s32 	%p13, %r34, 0;
	@%p13 bra 	$L__BB0_80;
	mov.u32 	%r355, smem;
	add.s32 	%r35, %r355, %r1;
	add.s32 	%r36, %r35, %r1;
	shl.b32 	%r356, %r300, 9;
	add.s32 	%r37, %r35, %r356;
	add.s32 	%r38, %r300, -1;
	and.b32  	%r39, %r300, 7;
	and.b32  	%r40, %r300, 3;
	mul.f32 	%f11, %f75, 0f00000000;
	and.b32  	%r41, %r300, 2147483640;
	and.b32  	%r42, %r300, 1;
	mov.b32 	%r575, 0;
$L__BB0_19:
	shl.b32 	%r47, %r575, 6;
	add.s32 	%r357, %r47, 64;
	min.s32 	%r48, %r299, %r357;
	and.b32  	%r49, %r48, 7;
	sub.s32 	%r50, %r48, %r47;
	not.b32 	%r358, %r4;
	sub.s32 	%r359, %r358, %r47;
	add.s32 	%r51, %r48, %r359;
	mul.lo.s32 	%r52, %r50, %r300;
	setp.ge.s32 	%p14, %r3, %r52;
	@%p14 bra 	$L__BB0_25;
	mov.u32 	%r576, %r3;
$L__BB0_21:
	shl.b32 	%r54, %r300, 8;
	div.s32 	%r55, %r576, %r300;
	mul.lo.s32 	%r360, %r55, %r300;
	sub.s32 	%r56, %r576, %r360;
	add.s32 	%r57, %r55, %r47;
	setp.ge.s32 	%p15, %r57, %r299;
	@%p15 bra 	$L__BB0_23;
	ld.param.u64 	%rd557, [_Z30flash_attention_forward_kernelPKfS0_S0_Pfiifi_param_2];
	ld.param.u64 	%rd556, [_Z30flash_attention_forward_kernelPKfS0_S0_Pfiifi_param_1];
	add.s32 	%r366, %r56, %r5;
	mad.lo.s32 	%r367, %r57, %r300, %r366;
	cvta.to.global.u64 	%rd247, %rd556;
	mul.wide.s32 	%rd248, %r367, 4;
	add.s64 	%rd249, %rd247, %rd248;
	ld.global.nc.f32 	%f83, [%rd249];
	mad.lo.s32 	%r368, %r55, %r300, %r56;
	shl.b32 	%r369, %r368, 2;
	add.s32 	%r370, %r35, %r369;
	st.shared.f32 	[%r370], %f83;
	cvta.to.global.u64 	%rd250, %rd557;
	add.s64 	%rd251, %rd250, %rd248;
	ld.global.nc.f32 	%f84, [%rd251];
	add.s32 	%r371, %r370, %r54;
	st.shared.f32 	[%r371], %f84;
	bra.uni 	$L__BB0_24;
$L__BB0_23:
	mad.lo.s32 	%r361, %r55, %r300, %r56;
	shl.b32 	%r362, %r361, 2;
	add.s32 	%r363, %r35, %r362;
	mov.b32 	%r364, 0;
	st.shared.u32 	[%r363], %r364;
	add.s32 	%r365, %r363, %r54;
	st.shared.u32 	[%r365], %r364;
$L__BB0_24:
	add.s32 	%r576, %r576, 128;
	setp.lt.s32 	%p16, %r576, %r52;
	@%p16 bra 	$L__BB0_21;
$L__BB0_25:
	bar.sync 	0;
	mov.b32 	%r577, 0;
$L__BB0_26:
	add.s32 	%r60, %r577, %r8;
	setp.ge.s32 	%p17, %r60, %r7;
	@%p17 bra 	$L__BB0_61;
	setp.ge.s32 	%p18, %r4, %r50;
	mov.f32 	%f654, 0fFF7FFFFF;
	@%p18 bra 	$L__BB0_53;
	setp.lt.s32 	%p19, %r300, 1;
	mul.lo.s32 	%r61, %r60, %r300;
	add.s32 	%r62, %r6, %r60;
	shl.b32 	%r63, %r60, 6;
	@%p19 bra 	$L__BB0_42;
	mov.f32 	%f654, 0fFF7FFFFF;
	mov.u32 	%r578, %r4;
$L__BB0_30:
	setp.lt.u32 	%p46, %r38, 7;
	mul.lo.s32 	%r65, %r578, %r300;
	mov.f32 	%f646, 0f00000000;
	mov.b32 	%r581, 0;
	@%p46 bra 	$L__BB0_33;
	mov.f32 	%f646, 0f00000000;
	mov.b32 	%r579, 0;
$L__BB0_32:
	.pragma "nounroll";
	add.s32 	%r414, %r579, %r61;
	shl.b32 	%r415, %r414, 2;
	mov.u32 	%r416, smem;
	add.s32 	%r417, %r416, %r415;
	ld.shared.f32 	%f136, [%r417];
	add.s32 	%r418, %r579, %r65;
	shl.b32 	%r419, %r418, 2;
	add.s32 	%r420, %r35, %r419;
	ld.shared.f32 	%f137, [%r420];
	fma.rn.f32 	%f138, %f136, %f137, %f646;
	ld.shared.f32 	%f139, [%r417+4];
	ld.shared.f32 	%f140, [%r420+4];
	fma.rn.f32 	%f141, %f139, %f140, %f138;
	ld.shared.f32 	%f142, [%r417+8];
	ld.shared.f32 	%f143, [%r420+8];
	fma.rn.f32 	%f144, %f142, %f143, %f141;
	ld.shared.f32 	%f145, [%r417+12];
	ld.shared.f32 	%f146, [%r420+12];
	fma.rn.f32 	%f147, %f145, %f146, %f144;
	ld.shared.f32 	%f148, [%r417+16];
	ld.shared.f32 	%f149, [%r420+16];
	fma.rn.f32 	%f150, %f148, %f149, %f147;
	ld.shared.f32 	%f151, [%r417+20];
	ld.shared.f32 	%f152, [%r420+20];
	fma.rn.f32 	%f153, %f151, %f152, %f150;
	ld.shared.f32 	%f154, [%r417+24];
	ld.shared.f32 	%f155, [%r420+24];
	fma.rn.f32 	%f156, %f154, %f155, %f153;
	ld.shared.f32 	%f157, [%r417+28];
	ld.shared.f32 	%f158, [%r420+28];
	fma.rn.f32 	%f646, %f157, %f158, %f156;
	add.s32 	%r579, %r579, 8;
	setp.ne.s32 	%p47, %r579, %r41;
	mov.u32 	%r581, %r41;
	@%p47 bra 	$L__BB0_32;
$L__BB0_33:
	setp.eq.s32 	%p48, %r39, 0;
	@%p48 bra 	$L__BB0_41;
	add.s32 	%r421, %r39, -1;
	setp.lt.u32 	%p49, %r421, 3;
	@%p49 bra 	$L__BB0_36;
	add.s32 	%r422, %r581, %r61;
	shl.b32 	%r423, %r422, 2;
	mov.u32 	%r424, smem;
	add.s32 	%r425, %r424, %r423;
	ld.shared.f32 	%f160, [%r425];
	add.s32 	%r426, %r581, %r65;
	shl.b32 	%r427, %r426, 2;
	add.s32 	%r428, %r35, %r427;
	ld.shared.f32 	%f161, [%r428];
	fma.rn.f32 	%f162, %f160, %f161, %f646;
	ld.shared.f32 	%f163, [%r425+4];
	ld.shared.f32 	%f164, [%r428+4];
	fma.rn.f32 	%f165, %f163, %f164, %f162;
	ld.shared.f32 	%f166, [%r425+8];
	ld.shared.f32 	%f167, [%r428+8];
	fma.rn.f32 	%f168, %f166, %f167, %f165;
	ld.shared.f32 	%f169, [%r425+12];
	ld.shared.f32 	%f170, [%r428+12];
	fma.rn.f32 	%f646, %f169, %f170, %f168;
	add.s32 	%r581, %r581, 4;
$L__BB0_36:
	setp.eq.s32 	%p50, %r40, 0;
	@%p50 bra 	$L__BB0_41;
	setp.eq.s32 	%p51, %r40, 1;
	@%p51 bra 	$L__BB0_39;
	add.s32 	%r429, %r581, %r61;
	shl.b32 	%r430, %r429, 2;
	mov.u32 	%r431, smem;
	add.s32 	%r432, %r431, %r430;
	ld.shared.f32 	%f172, [%r432];
	add.s32 	%r433, %r581, %r65;
	shl.b32 	%r434, %r433, 2;
	add.s32 	%r435, %r35, %r434;
	ld.shared.f32 	%f173, [%r435];
	fma.rn.f32 	%f174, %f172, %f173, %f646;
	ld.shared.f32 	%f175, [%r432+4];
	ld.shared.f32 	%f176, [%r435+4];
	fma.rn.f32 	%f646, %f175, %f176, %f174;
	add.s32 	%r581, %r581, 2;
$L__BB0_39:
	setp.eq.s32 	%p52, %r42, 0;
	@%p52 bra 	$L__BB0_41;
	add.s32 	%r436, %r581, %r61;
	shl.b32 	%r437, %r436, 2;
	mov.u32 	%r438, smem;
	add.s32 	%r439, %r438, %r437;
	ld.shared.f32 	%f177, [%r439];
	add.s32 	%r440, %r581, %r65;
	shl.b32 	%r441, %r440, 2;
	add.s32 	%r442, %r35, %r441;
	ld.shared.f32 	%f178, [%r442];
	fma.rn.f32 	%f646, %f177, %f178, %f646;
$L__BB0_41:
	setp.ne.s32 	%p53, %r301, 0;
	mul.f32 	%f179, %f75, %f646;
	add.s32 	%r443, %r47, %r578;
	setp.lt.u32 	%p54, %r62, %r443;
	selp.f32 	%f180, 0fFF7FFFFF, %f179, %p54;
	selp.f32 	%f181, %f180, %f179, %p53;
	add.s32 	%r444, %r63, %r578;
	shl.b32 	%r445, %r444, 2;
	add.s32 	%r446, %r37, %r445;
	st.shared.f32 	[%r446], %f181;
	max.f32 	%f654, %f654, %f181;
	add.s32 	%r578, %r578, 32;
	setp.lt.s32 	%p55, %r578, %r50;
	@%p55 bra 	$L__BB0_30;
	bra.uni 	$L__BB0_53;
$L__BB0_42:
	setp.lt.u32 	%p20, %r51, 224;
	mov.f32 	%f654, 0fFF7FFFFF;
	mov.u32 	%r586, %r4;
	@%p20 bra 	$L__BB0_45;
	mov.b32 	%r587, 0;
	mov.f32 	%f654, 0fFF7FFFFF;
	mov.u32 	%r586, %r4;
$L__BB0_44:
	.pragma "nounroll";
	setp.ne.s32 	%p21, %r301, 0;
	add.s32 	%r374, %r47, %r586;
	setp.lt.u32 	%p22, %r62, %r374;
	selp.f32 	%f89, 0fFF7FFFFF, %f11, %p22;
	selp.f32 	%f90, %f89, %f11, %p21;
	add.s32 	%r375, %r63, %r586;
	shl.b32 	%r376, %r375, 2;
	add.s32 	%r377, %r37, %r376;
	st.shared.f32 	[%r377], %f90;
	max.f32 	%f91, %f654, %f90;
	add.s32 	%r378, %r374, 32;
	setp.lt.u32 	%p23, %r62, %r378;
	selp.f32 	%f92, 0fFF7FFFFF, %f11, %p23;
	selp.f32 	%f93, %f92, %f11, %p21;
	st.shared.f32 	[%r377+128], %f93;
	max.f32 	%f94, %f91, %f93;
	add.s32 	%r379, %r374, 64;
	setp.lt.u32 	%p24, %r62, %r379;
	selp.f32 	%f95, 0fFF7FFFFF, %f11, %p24;
	selp.f32 	%f96, %f95, %f11, %p21;
	st.shared.f32 	[%r377+256], %f96;
	max.f32 	%f97, %f94, %f96;
	add.s32 	%r380, %r374, 96;
	setp.lt.u32 	%p25, %r62, %r380;
	selp.f32 	%f98, 0fFF7FFFFF, %f11, %p25;
	selp.f32 	%f99, %f98, %f11, %p21;
	st.shared.f32 	[%r377+384], %f99;
	max.f32 	%f100, %f97, %f99;
	add.s32 	%r381, %r374, 128;
	setp.lt.u32 	%p26, %r62, %r381;
	selp.f32 	%f101, 0fFF7FFFFF, %f11, %p26;
	selp.f32 	%f102, %f101, %f11, %p21;
	st.shared.f32 	[%r377+512], %f102;
	max.f32 	%f103, %f100, %f102;
	add.s32 	%r382, %r374, 160;
	setp.lt.u32 	%p27, %r62, %r382;
	selp.f32 	%f104, 0fFF7FFFFF, %f11, %p27;
	selp.f32 	%f105, %f104, %f11, %p21;
	st.shared.f32 	[%r377+640], %f105;
	max.f32 	%f106, %f103, %f105;
	add.s32 	%r383, %r374, 192;
	setp.lt.u32 	%p28, %r62, %r383;
	selp.f32 	%f107, 0fFF7FFFFF, %f11, %p28;
	selp.f32 	%f108, %f107, %f11, %p21;
	st.shared.f32 	[%r377+768], %f108;
	max.f32 	%f109, %f106, %f108;
	add.s32 	%r384, %r374, 224;
	setp.lt.u32 	%p29, %r62, %r384;
	selp.f32 	%f110, 0fFF7FFFFF, %f11, %p29;
	selp.f32 	%f111, %f110, %f11, %p21;
	st.shared.f32 	[%r377+896], %f111;
	max.f32 	%f654, %f109, %f111;
	add.s32 	%r586, %r586, 256;
	add.s32 	%r587, %r587, 8;
	shr.u32 	%r385, %r51, 5;
	add.s32 	%r386, %r385, 1;
	and.b32  	%r387, %r386, 268435448;
	setp.eq.s32 	%p30, %r587, %r387;
	@%p30 bra 	$L__BB0_45;
	bra.uni 	$L__BB0_44;
$L__BB0_45:
	shr.u32 	%r388, %r51, 5;
	add.s32 	%r389, %r388, 1;
	and.b32  	%r75, %r389, 7;
	setp.eq.s32 	%p31, %r75, 0;
	@%p31 bra 	$L__BB0_53;
	add.s32 	%r390, %r75, -1;
	setp.lt.u32 	%p32, %r390, 3;
	@%p32 bra 	$L__BB0_48;
	setp.ne.s32 	%p33, %r301, 0;
	add.s32 	%r391, %r47, %r586;
	setp.lt.u32 	%p34, %r62, %r391;
	selp.f32 	%f113, 0fFF7FFFFF, %f11, %p34;
	selp.f32 	%f114, %f113, %f11, %p33;
	add.s32 	%r392, %r63, %r586;
	shl.b32 	%r393, %r392, 2;
	add.s32 	%r394, %r37, %r393;
	st.shared.f32 	[%r394], %f114;
	max.f32 	%f115, %f654, %f114;
	add.s32 	%r395, %r391, 32;
	setp.lt.u32 	%p35, %r62, %r395;
	selp.f32 	%f116, 0fFF7FFFFF, %f11, %p35;
	selp.f32 	%f117, %f116, %f11, %p33;
	st.shared.f32 	[%r394+128], %f117;
	max.f32 	%f118, %f115, %f117;
	add.s32 	%r396, %r391, 64;
	setp.lt.u32 	%p36, %r62, %r396;
	selp.f32 	%f119, 0fFF7FFFFF, %f11, %p36;
	selp.f32 	%f120, %f119, %f11, %p33;
	st.shared.f32 	[%r394+256], %f120;
	max.f32 	%f121, %f118, %f120;
	add.s32 	%r397, %r391, 96;
	setp.lt.u32 	%p37, %r62, %r397;
	selp.f32 	%f122, 0fFF7FFFFF, %f11, %p37;
	selp.f32 	%f123, %f122, %f11, %p33;
	st.shared.f32 	[%r394+384], %f123;
	max.f32 	%f654, %f121, %f123;
	add.s32 	%r586, %r586, 128;
$L__BB0_48:
	shr.u32 	%r398, %r51, 5;
	add.s32 	%r399, %r398, 1;
	and.b32  	%r400, %r399, 3;
	setp.eq.s32 	%p38, %r400, 0;
	@%p38 bra 	$L__BB0_53;
	and.b32  	%r401, %r51, 96;
	setp.eq.s32 	%p39, %r401, 0;
	@%p39 bra 	$L__BB0_51;
	setp.ne.s32 	%p40, %r301, 0;
	add.s32 	%r402, %r47, %r586;
	setp.lt.u32 	%p41, %r62, %r402;
	selp.f32 	%f125, 0fFF7FFFFF, %f11, %p41;
	selp.f32 	%f126, %f125, %f11, %p40;
	add.s32 	%r403, %r63, %r586;
	shl.b32 	%r404, %r403, 2;
	add.s32 	%r405, %r37, %r404;
	st.shared.f32 	[%r405], %f126;
	max.f32 	%f127, %f654, %f126;
	add.s32 	%r406, %r402, 32;
	setp.lt.u32 	%p42, %r62, %r406;
	selp.f32 	%f128, 0fFF7FFFFF, %f11, %p42;
	selp.f32 	%f129, %f128, %f11, %p40;
	st.shared.f32 	[%r405+128], %f129;
	max.f32 	%f654, %f127, %f129;
	add.s32 	%r586, %r586, 64;
$L__BB0_51:
	and.b32  	%r407, %r51, 32;
	setp.ne.s32 	%p43, %r407, 0;
	@%p43 bra 	$L__BB0_53;
	setp.ne.s32 	%p44, %r301, 0;
	add.s32 	%r408, %r47, %r586;
	setp.lt.u32 	%p45, %r62, %r408;
	selp.f32 	%f130, 0fFF7FFFFF, %f11, %p45;
	selp.f32 	%f131, %f130, %f11, %p44;
	add.s32 	%r409, %r63, %r586;
	shl.b32 	%r410, %r409, 2;
	add.s32 	%r411, %r37, %r410;
	st.shared.f32 	[%r411], %f131;
	max.f32 	%f654, %f654, %f131;
$L__BB0_53:
	setp.ge.s32 	%p56, %r4, %r50;
	mov.b32 	%r447, %f654;
	shfl.sync.down.b32	%r448|%p57, %r447, 16, 31, -1;
	mov.b32 	%f183, %r448;
	max.f32 	%f184, %f654, %f183;
	mov.b32 	%r449, %f184;
	shfl.sync.down.b32	%r450|%p58, %r449, 8, 31, -1;
	mov.b32 	%f185, %r450;
	max.f32 	%f186, %f184, %f185;
	mov.b32 	%r451, %f186;
	shfl.sync.down.b32	%r452|%p59, %r451, 4, 31, -1;
	mov.b32 	%f187, %r452;
	max.f32 	%f188, %f186, %f187;
	mov.b32 	%r453, %f188;
	shfl.sync.down.b32	%r454|%p60, %r453, 2, 31, -1;
	mov.b32 	%f189, %r454;
	max.f32 	%f190, %f188, %f189;
	mov.b32 	%r455, %f190;
	shfl.sync.down.b32	%r456|%p61, %r455, 1, 31, -1;
	mov.b32 	%f191, %r456;
	max.f32 	%f192, %f190, %f191;
	mov.b32 	%r457, %f192;
	shfl.sync.idx.b32	%r84|%p62, %r457, 0, 31, -1;
	mov.f32 	%f657, 0f00000000;
	@%p56 bra 	$L__BB0_58;
	shl.b32 	%r85, %r60, 6;
	mov.f32 	%f657, 0f00000000;
	mov.u32 	%r588, %r4;
$L__BB0_55:
	add.s32 	%r458, %r85, %r588;
	shl.b32 	%r459, %r458, 2;
	add.s32 	%r87, %r37, %r459;
	ld.shared.f32 	%f39, [%r87];
	setp.leu.f32 	%p63, %f39, 0fFF7FFFFF;
	mov.f32 	%f656, 0f00000000;
	@%p63 bra 	$L__BB0_57;
	mov.b32 	%f195, %r84;
	sub.f32 	%f196, %f39, %f195;
	fma.rn.f32 	%f197, %f196, 0f3BBB989D, 0f3F000000;
	cvt.sat.f32.f32 	%f198, %f197;
	mov.f32 	%f199, 0f4B400001;
	mov.f32 	%f200, 0f437C0000;
	fma.rm.f32 	%f201, %f198, %f200, %f199;
	add.f32 	%f202, %f201, 0fCB40007F;
	neg.f32 	%f203, %f202;
	fma.rn.f32 	%f204, %f196, 0f3FB8AA3B, %f203;
	fma.rn.f32 	%f205, %f196, 0f32A57060, %f204;
	mov.b32 	%r460, %f201;
	shl.b32 	%r461, %r460, 23;
	mov.b32 	%f206, %r461;
	ex2.approx.ftz.f32 	%f207, %f205;
	mul.f32 	%f656, %f207, %f206;
$L__BB0_57:
	st.shared.f32 	[%r87], %f656;
	add.f32 	%f657, %f657, %f656;
	add.s32 	%r588, %r588, 32;
	setp.lt.s32 	%p64, %r588, %r50;
	@%p64 bra 	$L__BB0_55;
$L__BB0_58:
	mov.b32 	%r462, %f657;
	shfl.sync.down.b32	%r463|%p65, %r462, 16, 31, -1;
	mov.b32 	%f208, %r463;
	add.f32 	%f209, %f657, %f208;
	mov.b32 	%r464, %f209;
	shfl.sync.down.b32	%r465|%p66, %r464, 8, 31, -1;
	mov.b32 	%f210, %r465;
	add.f32 	%f211, %f209, %f210;
	mov.b32 	%r466, %f211;
	shfl.sync.down.b32	%r467|%p67, %r466, 4, 31, -1;
	mov.b32 	%f212, %r467;
	add.f32 	%f213, %f211, %f212;
	mov.b32 	%r468, %f213;
	shfl.sync.down.b32	%r469|%p68, %r468, 2, 31, -1;
	mov.b32 	%f214, %r469;
	add.f32 	%f215, %f213, %f214;
	mov.b32 	%r470, %f215;
	shfl.sync.down.b32	%r471|%p69, %r470, 1, 31, -1;
	mov.b32 	%f216, %r471;
	add.f32 	%f217, %f215, %f216;
	mov.b32 	%r472, %f217;
	shfl.sync.idx.b32	%r473|%p70, %r472, 0, 31, -1;
	mov.b32 	%f44, %r473;
	mul.wide.u32 	%rd252, %r577, 8;
	add.s64 	%rd5, %rd4, %rd252;
	ld.local.f32 	%f45, [%rd5];
	mov.b32 	%f46, %r84;
	setp.geu.f32 	%p71, %f45, %f46;
	@%p71 bra 	$L__BB0_60;
	ld.local.f32 	%f233, [%rd5+4];
	sub.f32 	%f234, %f45, %f46;
	fma.rn.f32 	%f235, %f234, 0f3BBB989D, 0f3F000000;
	cvt.sat.f32.f32 	%f236, %f235;
	mov.f32 	%f237, 0f4B400001;
	mov.f32 	%f238, 0f437C0000;
	fma.rm.f32 	%f239, %f236, %f238, %f237;
	add.f32 	%f240, %f239, 0fCB40007F;
	neg.f32 	%f241, %f240;
	fma.rn.f32 	%f242, %f234, 0f3FB8AA3B, %f241;
	fma.rn.f32 	%f243, %f234, 0f32A57060, %f242;
	mov.b32 	%r476, %f239;
	shl.b32 	%r477, %r476, 23;
	mov.b32 	%f244, %r477;
	ex2.approx.ftz.f32 	%f245, %f243;
	mul.f32 	%f246, %f245, %f244;
	fma.rn.f32 	%f247, %f233, %f246, %f44;
	mov.b32 	%r478, %f247;
	st.local.v2.u32 	[%rd5], {%r84, %r478};
	bra.uni 	$L__BB0_61;
$L__BB0_60:
	ld.local.f32 	%f218, [%rd5+4];
	sub.f32 	%f219, %f46, %f45;
	fma.rn.f32 	%f220, %f219, 0f3BBB989D, 0f3F000000;
	cvt.sat.f32.f32 	%f221, %f220;
	mov.f32 	%f222, 0f4B400001;
	mov.f32 	%f223, 0f437C0000;
	fma.rm.f32 	%f224, %f221, %f223, %f222;
	add.f32 	%f225, %f224, 0fCB40007F;
	neg.f32 	%f226, %f225;
	fma.rn.f32 	%f227, %f219, 0f3FB8AA3B, %f226;
	fma.rn.f32 	%f228, %f219, 0f32A57060, %f227;
	mov.b32 	%r474, %f224;
	shl.b32 	%r475, %r474, 23;
	mov.b32 	%f229, %r475;
	ex2.approx.ftz.f32 	%f230, %f228;
	mul.f32 	%f231, %f230, %f229;
	fma.rn.f32 	%f232, %f231, %f44, %f218;
	st.local.f32 	[%rd5+4], %f232;
$L__BB0_61:
	add.s32 	%r577, %r577, 1;
	setp.ne.s32 	%p72, %r577, 16;
	@%p72 bra 	$L__BB0_26;
	bar.sync 	0;
	sub.s32 	%r90, %r50, %r49;
	and.b32  	%r91, %r48, 1;
	add.s32 	%r92, %r50, -1;
	and.b32  	%r93, %r48, 3;
	mov.b32 	%r589, 0;
$L__BB0_63:
	setp.ge.s32 	%p73, %r4, %r300;
	add.s32 	%r95, %r589, %r8;
	setp.ge.s32 	%p74, %r95, %r7;
	or.pred  	%p75, %p74, %p73;
	@%p75 bra 	$L__BB0_78;
	shl.b32 	%r96, %r95, 6;
	mul.wide.u32 	%rd253, %r589, 8;
	add.s64 	%rd6, %rd3, %rd253;
	mov.u32 	%r590, %r4;
$L__BB0_65:
	setp.lt.s32 	%p76, %r50, 1;
	mov.f32 	%f665, 0f00000000;
	@%p76 bra 	$L__BB0_77;
	setp.lt.u32 	%p77, %r92, 7;
	mov.f32 	%f665, 0f00000000;
	mov.b32 	%r593, 0;
	@%p77 bra 	$L__BB0_69;
	mov.f32 	%f665, 0f00000000;
	mov.b32 	%r591, 0;
$L__BB0_68:
	.pragma "nounroll";
	add.s32 	%r482, %r96, %r591;
	shl.b32 	%r483, %r482, 2;
	add.s32 	%r484, %r37, %r483;
	ld.shared.v4.f32 	{%f252, %f253, %f254, %f255}, [%r484];
	mad.lo.s32 	%r485, %r591, %r300, %r590;
	shl.b32 	%r486, %r485, 2;
	add.s32 	%r487, %r36, %r486;
	ld.shared.f32 	%f256, [%r487];
	fma.rn.f32 	%f257, %f252, %f256, %f665;
	shl.b32 	%r488, %r300, 2;
	add.s32 	%r489, %r487, %r488;
	ld.shared.f32 	%f258, [%r489];
	fma.rn.f32 	%f259, %f253, %f258, %f257;
	add.s32 	%r490, %r489, %r488;
	ld.shared.f32 	%f260, [%r490];
	fma.rn.f32 	%f261, %f254, %f260, %f259;
	add.s32 	%r491, %r490, %r488;
	ld.shared.f32 	%f262, [%r491];
	fma.rn.f32 	%f263, %f255, %f262, %f261;
	ld.shared.v4.f32 	{%f264, %f265, %f266, %f267}, [%r484+16];
	add.s32 	%r492, %r491, %r488;
	ld.shared.f32 	%f268, [%r492];
	fma.rn.f32 	%f269, %f264, %f268, %f263;
	add.s32 	%r493, %r492, %r488;
	ld.shared.f32 	%f270, [%r493];
	fma.rn.f32 	%f271, %f265, %f270, %f269;
	add.s32 	%r494, %r493, %r488;
	ld.shared.f32 	%f272, [%r494];
	fma.rn.f32 	%f273, %f266, %f272, %f271;
	add.s32 	%r495, %r494, %r488;
	ld.shared.f32 	%f274, [%r495];
	fma.rn.f32 	%f665, %f267, %f274, %f273;
	add.s32 	%r591, %r591, 8;
	setp.ne.s32 	%p78, %r591, %r90;
	mov.u32 	%r593, %r90;
	@%p78 bra 	$L__BB0_68;
$L__BB0_69:
	setp.eq.s32 	%p79, %r49, 0;
	@%p79 bra 	$L__BB0_77;
	add.s32 	%r496, %r49, -1;
	setp.lt.u32 	%p80, %r496, 3;
	@%p80 bra 	$L__BB0_72;
	add.s32 	%r497, %r96, %r593;
	shl.b32 	%r498, %r497, 2;
	add.s32 	%r499, %r37, %r498;
	ld.shared.f32 	%f276, [%r499];
	mad.lo.s32 	%r500, %r593, %r300, %r590;
	shl.b32 	%r501, %r500, 2;
	add.s32 	%r502, %r36, %r501;
	ld.shared.f32 	%f277, [%r502];
	fma.rn.f32 	%f278, %f276, %f277, %f665;
	ld.shared.f32 	%f279, [%r499+4];
	shl.b32 	%r503, %r300, 2;
	add.s32 	%r504, %r502, %r503;
	ld.shared.f32 	%f280, [%r504];
	fma.rn.f32 	%f281, %f279, %f280, %f278;
	ld.shared.f32 	%f282, [%r499+8];
	add.s32 	%r505, %r504, %r503;
	ld.shared.f32 	%f283, [%r505];
	fma.rn.f32 	%f284, %f282, %f283, %f281;
	ld.shared.f32 	%f285, [%r499+12];
	add.s32 	%r506, %r505, %r503;
	ld.shared.f32 	%f286, [%r506];
	fma.rn.f32 	%f665, %f285, %f286, %f284;
	add.s32 	%r593, %r593, 4;
$L__BB0_72:
	setp.eq.s32 	%p81, %r93, 0;
	@%p81 bra 	$L__BB0_77;
	setp.eq.s32 	%p82, %r93, 1;
	@%p82 bra 	$L__BB0_75;
	add.s32 	%r507, %r96, %r593;
	shl.b32 	%r508, %r507, 2;
	add.s32 	%r509, %r37, %r508;
	ld.shared.f32 	%f288, [%r509];
	mad.lo.s32 	%r510, %r593, %r300, %r590;
	shl.b32 	%r511, %r510, 2;
	add.s32 	%r512, %r36, %r511;
	ld.shared.f32 	%f289, [%r512];
	fma.rn.f32 	%f290, %f288, %f289, %f665;
	ld.shared.f32 	%f291, [%r509+4];
	shl.b32 	%r513, %r300, 2;
	add.s32 	%r514, %r512, %r513;
	ld.shared.f32 	%f292, [%r514];
	fma.rn.f32 	%f665, %f291, %f292, %f290;
	add.s32 	%r593, %r593, 2;
$L__BB0_75:
	setp.eq.s32 	%p83, %r91, 0;
	@%p83 bra 	$L__BB0_77;
	add.s32 	%r515, %r96, %r593;
	shl.b32 	%r516, %r515, 2;
	add.s32 	%r517, %r37, %r516;
	ld.shared.f32 	%f293, [%r517];
	mad.lo.s32 	%r518, %r593, %r300, %r590;
	shl.b32 	%r519, %r518, 2;
	add.s32 	%r520, %r36, %r519;
	ld.shared.f32 	%f294, [%r520];
	fma.rn.f32 	%f665, %f293, %f294, %f665;
$L__BB0_77:
	shr.u32 	%r521, %r590, 5;
	mul.wide.u32 	%rd254, %r521, 4;
	add.s64 	%rd255, %rd6, %rd254;
	ld.local.f32 	%f295, [%rd255];
	add.f32 	%f296, %f665, %f295;
	st.local.f32 	[%rd255], %f296;
	add.s32 	%r590, %r590, 32;
	setp.lt.s32 	%p84, %r590, %r300;
	@%p84 bra 	$L__BB0_65;
$L__BB0_78:
	add.s32 	%r589, %r589, 1;
	setp.ne.s32 	%p85, %r589, 16;
	@%p85 bra 	$L__BB0_63;
	bar.sync 	0;
	add.s32 	%r575, %r575, 1;
	setp.eq.s32 	%p86, %r575, %r34;
	@%p86 bra 	$L__BB0_80;
	bra.uni 	$L__BB0_19;
$L__BB0_80:
	setp.lt.s32 	%p87, %r4, %r300;
	not.b32 	%r522, %r4;
	add.s32 	%r43, %r300, %r522;
	shr.u32 	%r523, %r43, 5;
	add.s32 	%r44, %r523, 1;
	add.s32 	%r45, %r8, %r6;
	setp.lt.s32 	%p88, %r45, %r299;
	setp.lt.s32 	%p89, %r8, %r7;
	and.pred  	%p90, %p88, %p89;
	and.pred  	%p91, %p90, %p87;
	@%p91 bra 	$L__BB0_81;
	bra.uni 	$L__BB0_88;
$L__BB0_81:
	ld.local.f32 	%f59, [%rd4+4];
	mad.lo.s32 	%r108, %r45, %r300, %r5;
	and.b32  	%r109, %r44, 3;
	setp.eq.s32 	%p92, %r109, 0;
	mov.u32 	%r595, %r4;
	@%p92 bra 	$L__BB0_85;
	setp.gt.f32 	%p93, %f59, 0f00000000;
	ld.local.f32 	%f297, [%rd3];
	div.rn.f32 	%f298, %f297, %f59;
	selp.f32 	%f299, %f298, %f297, %p93;
	add.s32 	%r525, %r108, %r4;
	mul.wide.s32 	%rd256, %r525, 4;
	add.s64 	%rd7, %rd2, %rd256;
	st.global.f32 	[%rd7], %f299;
	or.b32  	%r595, %r4, 32;
	setp.eq.s32 	%p94, %r109, 1;
	@%p94 bra 	$L__BB0_85;
	setp.gt.f32 	%p95, %f59, 0f00000000;
	ld.local.f32 	%f300, [%rd3+4];
	div.rn.f32 	%f301, %f300, %f59;
	selp.f32 	%f302, %f301, %f300, %p95;
	st.global.f32 	[%rd7+128], %f302;
	or.b32  	%r595, %r4, 64;
	setp.eq.s32 	%p96, %r109, 2;
	@%p96 bra 	$L__BB0_85;
	setp.gt.f32 	%p97, %f59, 0f00000000;
	ld.local.f32 	%f303, [%rd3+8];
	div.rn.f32 	%f304, %f303, %f59;
	selp.f32 	%f305, %f304, %f303, %p97;
	st.global.f32 	[%rd7+256], %f305;
	or.b32  	%r595, %r4, 96;
$L__BB0_85:
	setp.lt.u32 	%p98, %r43, 96;
	@%p98 bra 	$L__BB0_88;
	cvt.u64.u32 	%rd257, %r595;
	add.s64 	%rd258, %rd257, 96;
	shr.u64 	%rd259, %rd258, 3;
	and.b64  	%rd260, %rd259, 28;
	add.s64 	%rd561, %rd3, %rd260;
	add.s64 	%rd261, %rd257, 64;
	shr.u64 	%rd262, %rd261, 3;
	and.b64  	%rd263, %rd262, 28;
	add.s64 	%rd560, %rd3, %rd263;
	add.s64 	%rd264, %rd257, 32;
	shr.u64 	%rd265, %rd264, 3;
	and.b64  	%rd266, %rd265, 28;
	add.s64 	%rd559, %rd3, %rd266;
	shr.u64 	%rd267, %rd257, 3;
	and.b64  	%rd268, %rd267, 12;
	add.s64 	%rd558, %rd3, %rd268;
	add.s64 	%rd12, %rd2, 256;
	add.s32 	%r596, %r595, %r108;
$L__BB0_87:
	setp.gt.f32 	%p99, %f59, 0f00000000;
	mul.wide.s32 	%rd269, %r596, 4;
	add.s64 	%rd270, %rd12, %rd269;
	ld.local.f32 	%f306, [%rd558];
	div.rn.f32 	%f307, %f306, %f59;
	selp.f32 	%f308, %f307, %f306, %p99;
	st.global.f32 	[%rd270+-256], %f308;
	ld.local.f32 	%f309, [%rd559];
	div.rn.f32 	%f310, %f309, %f59;
	selp.f32 	%f311, %f310, %f309, %p99;
	st.global.f32 	[%rd270+-128], %f311;
	ld.local.f32 	%f312, [%rd560];
	div.rn.f32 	%f313, %f312, %f59;
	selp.f32 	%f314, %f313, %f312, %p99;
	st.global.f32 	[%rd270], %f314;
	ld.local.f32 	%f315, [%rd561];
	div.rn.f32 	%f316, %f315, %f59;
	selp.f32 	%f317, %f316, %f315, %p99;
	st.global.f32 	[%rd270+128], %f317;
	add.s32 	%r595, %r595, 128;
	add.s64 	%rd561, %rd561, 16;
	add.s64 	%rd560, %rd560, 16;
	add.s64 	%rd559, %rd559, 16;
	add.s64 	%rd558, %rd558, 16;
	add.s32 	%r596, %r596, 128;
	setp.lt.s32 	%p100, %r595, %r300;
	@%p100 bra 	$L__BB0_87;
$L__BB0_88:
	setp.ge.s32 	%p101, %r4, %r300;
	add.s32 	%r527, %r8, 1;
	add.s32 	%r119, %r45, 1;
	setp.ge.s32 	%p102, %r119, %r299;
	setp.ge.s32 	%p103, %r527, %r7;
	or.pred  	%p104, %p102, %p103;
	or.pred  	%p105, %p104, %p101;
	@%p105 bra 	$L__BB0_96;
	ld.local.f32 	%f60, [%rd4+12];
	mad.lo.s32 	%r120, %r119, %r300, %r5;
	and.b32  	%r121, %r44, 3;
	setp.eq.s32 	%p106, %r121, 0;
	mov.u32 	%r598, %r4;
	@%p106 bra 	$L__BB0_93;
	setp.gt.f32 	%p107, %f60, 0f00000000;
	ld.local.f32 	%f318, [%rd3+8];
	div.rn.f32 	%f319, %f318, %f60;
	selp.f32 	%f320, %f319, %f318, %p107;
	add.s32 	%r528, %r120, %r4;
	mul.wide.s32 	%rd271, %r528, 4;
	add.s64 	%rd21, %rd2, %rd271;
	st.global.f32 	[%rd21], %f320;
	or.b32  	%r598, %r4, 32;
	setp.eq.s32 	%p108, %r121, 1;
	@%p108 bra 	$L__BB0_93;
	setp.gt.f32 	%p109, %f60, 0f00000000;
	ld.local.f32 	%f321, [%rd3+12];
	div.rn.f32 	%f322, %f321, %f60;
	selp.f32 	%f323, %f322, %f321, %p109;
	st.global.f32 	[%rd21+128], %f323;
	or.b32  	%r598, %r4, 64;
	setp.eq.s32 	%p110, %r121, 2;
	@%p110 bra 	$L__BB0_93;
	setp.gt.f32 	%p111, %f60, 0f00000000;
	ld.local.f32 	%f324, [%rd3+16];
	div.rn.f32 	%f325, %f324, %f60;
	selp.f32 	%f326, %f325, %f324, %p111;
	st.global.f32 	[%rd21+256], %f326;
	or.b32  	%r598, %r4, 96;
$L__BB0_93:
	setp.lt.u32 	%p112, %r43, 96;
	@%p112 bra 	$L__BB0_96;
	cvt.u64.u32 	%rd272, %r598;
	add.s64 	%rd273, %rd272, 96;
	shr.u64 	%rd274, %rd273, 3;
	and.b64  	%rd275, %rd274, 28;
	add.s64 	%rd276, %rd275, %rd3;
	add.s64 	%rd565, %rd276, 8;
	add.s64 	%rd277, %rd272, 64;
	shr.u64 	%rd278, %rd277, 3;
	and.b64  	%rd279, %rd278, 28;
	add.s64 	%rd280, %rd279, %rd3;
	add.s64 	%rd564, %rd280, 8;
	add.s64 	%rd281, %rd272, 32;
	shr.u64 	%rd282, %rd281, 3;
	and.b64  	%rd283, %rd282, 28;
	add.s64 	%rd284, %rd283, %rd3;
	add.s64 	%rd563, %rd284, 8;
	shr.u64 	%rd285, %rd272, 3;
	and.b64  	%rd286, %rd285, 12;
	add.s64 	%rd287, %rd286, %rd3;
	add.s64 	%rd562, %rd287, 8;
	add.s64 	%rd26, %rd2, 256;
	add.s32 	%r599, %r598, %r120;
$L__BB0_95:
	setp.gt.f32 	%p113, %f60, 0f00000000;
	mul.wide.s32 	%rd288, %r599, 4;
	add.s64 	%rd289, %rd26, %rd288;
	ld.local.f32 	%f327, [%rd562];
	div.rn.f32 	%f328, %f327, %f60;
	selp.f32 	%f329, %f328, %f327, %p113;
	st.global.f32 	[%rd289+-256], %f329;
	ld.local.f32 	%f330, [%rd563];
	div.rn.f32 	%f331, %f330, %f60;
	selp.f32 	%f332, %f331, %f330, %p113;
	st.global.f32 	[%rd289+-128], %f332;
	ld.local.f32 	%f333, [%rd564];
	div.rn.f32 	%f334, %f333, %f60;
	selp.f32 	%f335, %f334, %f333, %p113;
	st.global.f32 	[%rd289], %f335;
	ld.local.f32 	%f336, [%rd565];
	div.rn.f32 	%f337, %f336, %f60;
	selp.f32 	%f338, %f337, %f336, %p113;
	st.global.f32 	[%rd289+128], %f338;
	add.s32 	%r598, %r598, 128;
	add.s64 	%rd565, %rd565, 16;
	add.s64 	%rd564, %rd564, 16;
	add.s64 	%rd563, %rd563, 16;
	add.s64 	%rd562, %rd562, 16;
	add.s32 	%r599, %r599, 128;
	setp.lt.s32 	%p114, %r598, %r300;
	@%p114 bra 	$L__BB0_95;
$L__BB0_96:
	setp.ge.s32 	%p115, %r4, %r300;
	add.s32 	%r530, %r8, 2;
	add.s32 	%r131, %r45, 2;
	setp.ge.s32 	%p116, %r131, %r299;
	setp.ge.s32 	%p117, %r530, %r7;
	or.pred  	%p118, %p116, %p117;
	or.pred  	%p119, %p118, %p115;
	@%p119 bra 	$L__BB0_104;
	ld.local.f32 	%f61, [%rd4+20];
	mad.lo.s32 	%r132, %r131, %r300, %r5;
	and.b32  	%r133, %r44, 3;
	setp.eq.s32 	%p120, %r133, 0;
	mov.u32 	%r601, %r4;
	@%p120 bra 	$L__BB0_101;
	setp.gt.f32 	%p121, %f61, 0f00000000;
	ld.local.f32 	%f339, [%rd3+16];
	div.rn.f32 	%f340, %f339, %f61;
	selp.f32 	%f341, %f340, %f339, %p121;
	add.s32 	%r531, %r132, %r4;
	mul.wide.s32 	%rd290, %r531, 4;
	add.s64 	%rd35, %rd2, %rd290;
	st.global.f32 	[%rd35], %f341;
	or.b32  	%r601, %r4, 32;
	setp.eq.s32 	%p122, %r133, 1;
	@%p122 bra 	$L__BB0_101;
	setp.gt.f32 	%p123, %f61, 0f00000000;
	ld.local.f32 	%f342, [%rd3+20];
	div.rn.f32 	%f343, %f342, %f61;
	selp.f32 	%f344, %f343, %f342, %p123;
	st.global.f32 	[%rd35+128], %f344;
	or.b32  	%r601, %r4, 64;
	setp.eq.s32 	%p124, %r133, 2;
	@%p124 bra 	$L__BB0_101;
	setp.gt.f32 	%p125, %f61, 0f00000000;
	ld.local.f32 	%f345, [%rd3+24];
	div.rn.f32 	%f346, %f345, %f61;
	selp.f32 	%f347, %f346, %f345, %p125;
	st.global.f32 	[%rd35+256], %f347;
	or.b32  	%r601, %r4, 96;
$L__BB0_101:
	setp.lt.u32 	%p126, %r43, 96;
	@%p126 bra 	$L__BB0_104;
	cvt.u64.u32 	%rd291, %r601;
	add.s64 	%rd292, %rd291, 96;
	shr.u64 	%rd293, %rd292, 3;
	and.b64  	%rd294, %rd293, 28;
	add.s64 	%rd295, %rd294, %rd3;
	add.s64 	%rd569, %rd295, 16;
	add.s64 	%rd296, %rd291, 64;
	shr.u64 	%rd297, %rd296, 3;
	and.b64  	%rd298, %rd297, 28;
	add.s64 	%rd299, %rd298, %rd3;
	add.s64 	%rd568, %rd299, 16;
	add.s64 	%rd300, %rd291, 32;
	shr.u64 	%rd301, %rd300, 3;
	and.b64  	%rd302, %rd301, 28;
	add.s64 	%rd303, %rd302, %rd3;
	add.s64 	%rd567, %rd303, 16;
	shr.u64 	%rd304, %rd291, 3;
	and.b64  	%rd305, %rd304, 12;
	add.s64 	%rd306, %rd305, %rd3;
	add.s64 	%rd566, %rd306, 16;
	add.s64 	%rd40, %rd2, 256;
	add.s32 	%r602, %r601, %r132;
$L__BB0_103:
	setp.gt.f32 	%p127, %f61, 0f00000000;
	mul.wide.s32 	%rd307, %r602, 4;
	add.s64 	%rd308, %rd40, %rd307;
	ld.local.f32 	%f348, [%rd566];
	div.rn.f32 	%f349, %f348, %f61;
	selp.f32 	%f350, %f349, %f348, %p127;
	st.global.f32 	[%rd308+-256], %f350;
	ld.local.f32 	%f351, [%rd567];
	div.rn.f32 	%f352, %f351, %f61;
	selp.f32 	%f353, %f352, %f351, %p127;
	st.global.f32 	[%rd308+-128], %f353;
	ld.local.f32 	%f354, [%rd568];
	div.rn.f32 	%f355, %f354, %f61;
	selp.f32 	%f356, %f355, %f354, %p127;
	st.global.f32 	[%rd308], %f356;
	ld.local.f32 	%f357, [%rd569];
	div.rn.f32 	%f358, %f357, %f61;
	selp.f32 	%f359, %f358, %f357, %p127;
	st.global.f32 	[%rd308+128], %f359;
	add.s32 	%r601, %r601, 128;
	add.s64 	%rd569, %rd569, 16;
	add.s64 	%rd568, %rd568, 16;
	add.s64 	%rd567, %rd567, 16;
	add.s64 	%rd566, %rd566, 16;
	add.s32 	%r602, %r602, 128;
	setp.lt.s32 	%p128, %r601, %r300;
	@%p128 bra 	$L__BB0_103;
$L__BB0_104:
	setp.ge.s32 	%p129, %r4, %r300;
	add.s32 	%r533, %r8, 3;
	add.s32 	%r143, %r45, 3;
	setp.ge.s32 	%p130, %r143, %r299;
	setp.ge.s32 	%p131, %r533, %r7;
	or.pred  	%p132, %p130, %p131;
	or.pred  	%p133, %p132, %p129;
	@%p133 bra 	$L__BB0_112;
	ld.local.f32 	%f62, [%rd4+28];
	mad.lo.s32 	%r144, %r143, %r300, %r5;
	and.b32  	%r145, %r44, 3;
	setp.eq.s32 	%p134, %r145, 0;
	mov.u32 	%r604, %r4;
	@%p134 bra 	$L__BB0_109;
	setp.gt.f32 	%p135, %f62, 0f00000000;
	ld.local.f32 	%f360, [%rd3+24];
	div.rn.f32 	%f361, %f360, %f62;
	selp.f32 	%f362, %f361, %f360, %p135;
	add.s32 	%r534, %r144, %r4;
	mul.wide.s32 	%rd309, %r534, 4;
	add.s64 	%rd49, %rd2, %rd309;
	st.global.f32 	[%rd49], %f362;
	or.b32  	%r604, %r4, 32;
	setp.eq.s32 	%p136, %r145, 1;
	@%p136 bra 	$L__BB0_109;
	setp.gt.f32 	%p137, %f62, 0f00000000;
	ld.local.f32 	%f363, [%rd3+28];
	div.rn.f32 	%f364, %f363, %f62;
	selp.f32 	%f365, %f364, %f363, %p137;
	st.global.f32 	[%rd49+128], %f365;
	or.b32  	%r604, %r4, 64;
	setp.eq.s32 	%p138, %r145, 2;
	@%p138 bra 	$L__BB0_109;
	setp.gt.f32 	%p139, %f62, 0f00000000;
	ld.local.f32 	%f366, [%rd3+32];
	div.rn.f32 	%f367, %f366, %f62;
	selp.f32 	%f368, %f367, %f366, %p139;
	st.global.f32 	[%rd49+256], %f368;
	or.b32  	%r604, %r4, 96;
$L__BB0_109:
	setp.lt.u32 	%p140, %r43, 96;
	@%p140 bra 	$L__BB0_112;
	cvt.u64.u32 	%rd310, %r604;
	add.s64 	%rd311, %rd310, 96;
	shr.u64 	%rd312, %rd311, 3;
	and.b64  	%rd313, %rd312, 28;
	add.s64 	%rd314, %rd313, %rd3;
	add.s64 	%rd573, %rd314, 24;
	add.s64 	%rd315, %rd310, 64;
	shr.u64 	%rd316, %rd315, 3;
	and.b64  	%rd317, %rd316, 28;
	add.s64 	%rd318, %rd317, %rd3;
	add.s64 	%rd572, %rd318, 24;
	add.s64 	%rd319, %rd310, 32;
	shr.u64 	%rd320, %rd319, 3;
	and.b64  	%rd321, %rd320, 28;
	add.s64 	%rd322, %rd321, %rd3;
	add.s64 	%rd571, %rd322, 24;
	shr.u64 	%rd323, %rd310, 3;
	and.b64  	%rd324, %rd323, 12;
	add.s64 	%rd325, %rd324, %rd3;
	add.s64 	%rd570, %rd325, 24;
	add.s64 	%rd54, %rd2, 256;
	add.s32 	%r605, %r604, %r144;
$L__BB0_111:
	setp.gt.f32 	%p141, %f62, 0f00000000;
	mul.wide.s32 	%rd326, %r605, 4;
	add.s64 	%rd327, %rd54, %rd326;
	ld.local.f32 	%f369, [%rd570];
	div.rn.f32 	%f370, %f369, %f62;
	selp.f32 	%f371, %f370, %f369, %p141;
	st.global.f32 	[%rd327+-256], %f371;
	ld.local.f32 	%f372, [%rd571];
	div.rn.f32 	%f373, %f372, %f62;
	selp.f32 	%f374, %f373, %f372, %p141;
	st.global.f32 	[%rd327+-128], %f374;
	ld.local.f32 	%f375, [%rd572];
	div.rn.f32 	%f376, %f375, %f62;
	selp.f32 	%f377, %f376, %f375, %p141;
	st.global.f32 	[%rd327], %f377;
	ld.local.f32 	%f378, [%rd573];
	div.rn.f32 	%f379, %f378, %f62;
	selp.f32 	%f380, %f379, %f378, %p141;
	st.global.f32 	[%rd327+128], %f380;
	add.s32 	%r604, %r604, 128;
	add.s64 	%rd573, %rd573, 16;
	add.s64 	%rd572, %rd572, 16;
	add.s64 	%rd571, %rd571, 16;
	add.s64 	%rd570, %rd570, 16;
	add.s32 	%r605, %r605, 128;
	setp.lt.s32 	%p142, %r604, %r300;
	@%p142 bra 	$L__BB0_111;
$L__BB0_112:
	setp.ge.s32 	%p143, %r4, %r300;
	add.s32 	%r536, %r8, 4;
	add.s32 	%r155, %r45, 4;
	setp.ge.s32 	%p144, %r155, %r299;
	setp.ge.s32 	%p145, %r536, %r7;
	or.pred  	%p146, %p144, %p145;
	or.pred  	%p147, %p146, %p143;
	@%p147 bra 	$L__BB0_120;
	ld.local.f32 	%f63, [%rd4+36];
	mad.lo.s32 	%r156, %r155, %r300, %r5;
	and.b32  	%r157, %r44, 3;
	setp.eq.s32 	%p148, %r157, 0;
	mov.u32 	%r607, %r4;
	@%p148 bra 	$L__BB0_117;
	setp.gt.f32 	%p149, %f63, 0f00000000;
	ld.local.f32 	%f381, [%rd3+32];
	div.rn.f32 	%f382, %f381, %f63;
	selp.f32 	%f383, %f382, %f381, %p149;
	add.s32 	%r537, %r156, %r4;
	mul.wide.s32 	%rd328, %r537, 4;
	add.s64 	%rd63, %rd2, %rd328;
	st.global.f32 	[%rd63], %f383;
	or.b32  	%r607, %r4, 32;
	setp.eq.s32 	%p150, %r157, 1;
	@%p150 bra 	$L__BB0_117;
	setp.gt.f32 	%p151, %f63, 0f00000000;
	ld.local.f32 	%f384, [%rd3+36];
	div.rn.f32 	%f385, %f384, %f63;
	selp.f32 	%f386, %f385, %f384, %p151;
	st.global.f32 	[%rd63+128], %f386;
	or.b32  	%r607, %r4, 64;
	setp.eq.s32 	%p152, %r157, 2;
	@%p152 bra 	$L__BB0_117;
	setp.gt.f32 	%p153, %f63, 0f00000000;
	ld.local.f32 	%f387, [%rd3+40];
	div.rn.f32 	%f388, %f387, %f63;
	selp.f32 	%f389, %f388, %f387, %p153;
	st.global.f32 	[%rd63+256], %f389;
	or.b32  	%r607, %r4, 96;
$L__BB0_117:
	setp.lt.u32 	%p154, %r43, 96;
	@%p154 bra 	$L__BB0_120;
	cvt.u64.u32 	%rd329, %r607;
	add.s64 	%rd330, %rd329, 96;
	shr.u64 	%rd331, %rd330, 3;
	and.b64  	%rd332, %rd331, 28;
	add.s64 	%rd333, %rd332, %rd3;
	add.s64 	%rd577, %rd333, 32;
	add.s64 	%rd334, %rd329, 64;
	shr.u64 	%rd335, %rd334, 3;
	and.b64  	%rd336, %rd335, 28;
	add.s64 	%rd337, %rd336, %rd3;
	add.s64 	%rd576, %rd337, 32;
	add.s64 	%rd338, %rd329, 32;
	shr.u64 	%rd339, %rd338, 3;
	and.b64  	%rd340, %rd339, 28;
	add.s64 	%rd341, %rd340, %rd3;
	add.s64 	%rd575, %rd341, 32;
	shr.u64 	%rd342, %rd329, 3;
	and.b64  	%rd343, %rd342, 12;
	add.s64 	%rd344, %rd343, %rd3;
	add.s64 	%rd574, %rd344, 32;
	add.s64 	%rd68, %rd2, 256;
	add.s32 	%r608, %r607, %r156;
$L__BB0_119:
	setp.gt.f32 	%p155, %f63, 0f00000000;
	mul.wide.s32 	%rd345, %r608, 4;
	add.s64 	%rd346, %rd68, %rd345;
	ld.local.f32 	%f390, [%rd574];
	div.rn.f32 	%f391, %f390, %f63;
	selp.f32 	%f392, %f391, %f390, %p155;
	st.global.f32 	[%rd346+-256], %f392;
	ld.local.f32 	%f393, [%rd575];
	div.rn.f32 	%f394, %f393, %f63;
	selp.f32 	%f395, %f394, %f393, %p155;
	st.global.f32 	[%rd346+-128], %f395;
	ld.local.f32 	%f396, [%rd576];
	div.rn.f32 	%f397, %f396, %f63;
	selp.f32 	%f398, %f397, %f396, %p155;
	st.global.f32 	[%rd346], %f398;
	ld.local.f32 	%f399, [%rd577];
	div.rn.f32 	%f400, %f399, %f63;
	selp.f32 	%f401, %f400, %f399, %p155;
	st.global.f32 	[%rd346+128], %f401;
	add.s32 	%r607, %r607, 128;
	add.s64 	%rd577, %rd577, 16;
	add.s64 	%rd576, %rd576, 16;
	add.s64 	%rd575, %rd575, 16;
	add.s64 	%rd574, %rd574, 16;
	add.s32 	%r608, %r608, 128;
	setp.lt.s32 	%p156, %r607, %r300;
	@%p156 bra 	$L__BB0_119;
$L__BB0_120:
	setp.ge.s32 	%p157, %r4, %r300;
	add.s32 	%r539, %r8, 5;
	add.s32 	%r167, %r45, 5;
	setp.ge.s32 	%p158, %r167, %r299;
	setp.ge.s32 	%p159, %r539, %r7;
	or.pred  	%p160, %p158, %p159;
	or.pred  	%p161, %p160, %p157;
	@%p161 bra 	$L__BB0_128;
	ld.local.f32 	%f64, [%rd4+44];
	mad.lo.s32 	%r168, %r167, %r300, %r5;
	and.b32  	%r169, %r44, 3;
	setp.eq.s32 	%p162, %r169, 0;
	mov.u32 	%r610, %r4;
	@%p162 bra 	$L__BB0_125;
	setp.gt.f32 	%p163, %f64, 0f00000000;
	ld.local.f32 	%f402, [%rd3+40];
	div.rn.f32 	%f403, %f402, %f64;
	selp.f32 	%f404, %f403, %f402, %p163;
	add.s32 	%r540, %r168, %r4;
	mul.wide.s32 	%rd347, %r540, 4;
	add.s64 	%rd77, %rd2, %rd347;
	st.global.f32 	[%rd77], %f404;
	or.b32  	%r610, %r4, 32;
	setp.eq.s32 	%p164, %r169, 1;
	@%p164 bra 	$L__BB0_125;
	setp.gt.f32 	%p165, %f64, 0f00000000;
	ld.local.f32 	%f405, [%rd3+44];
	div.rn.f32 	%f406, %f405, %f64;
	selp.f32 	%f407, %f406, %f405, %p165;
	st.global.f32 	[%rd77+128], %f407;
	or.b32  	%r610, %r4, 64;
	setp.eq.s32 	%p166, %r169, 2;
	@%p166 bra 	$L__BB0_125;
	setp.gt.f32 	%p167, %f64, 0f00000000;
	ld.local.f32 	%f408, [%rd3+48];
	div.rn.f32 	%f409, %f408, %f64;
	selp.f32 	%f410, %f409, %f408, %p167;
	st.global.f32 	[%rd77+256], %f410;
	or.b32  	%r610, %r4, 96;
$L__BB0_125:
	setp.lt.u32 	%p168, %r43, 96;
	@%p168 bra 	$L__BB0_128;
	cvt.u64.u32 	%rd348, %r610;
	add.s64 	%rd349, %rd348, 96;
	shr.u64 	%rd350, %rd349, 3;
	and.b64  	%rd351, %rd350, 28;
	add.s64 	%rd352, %rd351, %rd3;
	add.s64 	%rd581, %rd352, 40;
	add.s64 	%rd353, %rd348, 64;
	shr.u64 	%rd354, %rd353, 3;
	and.b64  	%rd355, %rd354, 28;
	add.s64 	%rd356, %rd355, %rd3;
	add.s64 	%rd580, %rd356, 40;
	add.s64 	%rd357, %rd348, 32;
	shr.u64 	%rd358, %rd357, 3;
	and.b64  	%rd359, %rd358, 28;
	add.s64 	%rd360, %rd359, %rd3;
	add.s64 	%rd579, %rd360, 40;
	shr.u64 	%rd361, %rd348, 3;
	and.b64  	%rd362, %rd361, 12;
	add.s64 	%rd363, %rd362, %rd3;
	add.s64 	%rd578, %rd363, 40;
	add.s64 	%rd82, %rd2, 256;
	add.s32 	%r611, %r610, %r168;
$L__BB0_127:
	setp.gt.f32 	%p169, %f64, 0f00000000;
	mul.wide.s32 	%rd364, %r611, 4;
	add.s64 	%rd365, %rd82, %rd364;
	ld.local.f32 	%f411, [%rd578];
	div.rn.f32 	%f412, %f411, %f64;
	selp.f32 	%f413, %f412, %f411, %p169;
	st.global.f32 	[%rd365+-256], %f413;
	ld.local.f32 	%f414, [%rd579];
	div.rn.f32 	%f415, %f414, %f64;
	selp.f32 	%f416, %f415, %f414, %p169;
	st.global.f32 	[%rd365+-128], %f416;
	ld.local.f32 	%f417, [%rd580];
	div.rn.f32 	%f418, %f417, %f64;
	selp.f32 	%f419, %f418, %f417, %p169;
	st.global.f32 	[%rd365], %f419;
	ld.local.f32 	%f420, [%rd581];
	div.rn.f32 	%f421, %f420, %f64;
	selp.f32 	%f422, %f421, %f420, %p169;
	st.global.f32 	[%rd365+128], %f422;
	add.s32 	%r610, %r610, 128;
	add.s64 	%rd581, %rd581, 16;
	add.s64 	%rd580, %rd580, 16;
	add.s64 	%rd579, %rd579, 16;
	add.s64 	%rd578, %rd578, 16;
	add.s32 	%r611, %r611, 128;
	setp.lt.s32 	%p170, %r610, %r300;
	@%p170 bra 	$L__BB0_127;
$L__BB0_128:
	setp.ge.s32 	%p171, %r4, %r300;
	add.s32 	%r542, %r8, 6;
	add.s32 	%r179, %r45, 6;
	setp.ge.s32 	%p172, %r179, %r299;
	setp.ge.s32 	%p173, %r542, %r7;
	or.pred  	%p174, %p172, %p173;
	or.pred  	%p175, %p174, %p171;
	@%p175 bra 	$L__BB0_136;
	ld.local.f32 	%f65, [%rd4+52];
	mad.lo.s32 	%r180, %r179, %r300, %r5;
	and.b32  	%r181, %r44, 3;
	setp.eq.s32 	%p176, %r181, 0;
	mov.u32 	%r613, %r4;
	@%p176 bra 	$L__BB0_133;
	setp.gt.f32 	%p177, %f65, 0f00000000;
	ld.local.f32 	%f423, [%rd3+48];
	div.rn.f32 	%f424, %f423, %f65;
	selp.f32 	%f425, %f424, %f423, %p177;
	add.s32 	%r543, %r180, %r4;
	mul.wide.s32 	%rd366, %r543, 4;
	add.s64 	%rd91, %rd2, %rd366;
	st.global.f32 	[%rd91], %f425;
	or.b32  	%r613, %r4, 32;
	setp.eq.s32 	%p178, %r181, 1;
	@%p178 bra 	$L__BB0_133;
	setp.gt.f32 	%p179, %f65, 0f00000000;
	ld.local.f32 	%f426, [%rd3+52];
	div.rn.f32 	%f427, %f426, %f65;
	selp.f32 	%f428, %f427, %f426, %p179;
	st.global.f32 	[%rd91+128], %f428;
	or.b32  	%r613, %r4, 64;
	setp.eq.s32 	%p180, %r181, 2;
	@%p180 bra 	$L__BB0_133;
	setp.gt.f32 	%p181, %f65, 0f00000000;
	ld.local.f32 	%f429, [%rd3+56];
	div.rn.f32 	%f430, %f429, %f65;
	selp.f32 	%f431, %f430, %f429, %p181;
	st.global.f32 	[%rd91+256], %f431;
	or.b32  	%r613, %r4, 96;
$L__BB0_133:
	setp.lt.u32 	%p182, %r43, 96;
	@%p182 bra 	$L__BB0_136;
	cvt.u64.u32 	%rd367, %r613;
	add.s64 	%rd368, %rd367, 96;
	shr.u64 	%rd369, %rd368, 3;
	and.b64  	%rd370, %rd369, 28;
	add.s64 	%rd371, %rd370, %rd3;
	add.s64 	%rd585, %rd371, 48;
	add.s64 	%rd372, %rd367, 64;
	shr.u64 	%rd373, %rd372, 3;
	and.b64  	%rd374, %rd373, 28;
	add.s64 	%rd375, %rd374, %rd3;
	add.s64 	%rd584, %rd375, 48;
	add.s64 	%rd376, %rd367, 32;
	shr.u64 	%rd377, %rd376, 3;
	and.b64  	%rd378, %rd377, 28;
	add.s64 	%rd379, %rd378, %rd3;
	add.s64 	%rd583, %rd379, 48;
	shr.u64 	%rd380, %rd367, 3;
	and.b64  	%rd381, %rd380, 12;
	add.s64 	%rd382, %rd381, %rd3;
	add.s64 	%rd582, %rd382, 48;
	add.s64 	%rd96, %rd2, 256;
	add.s32 	%r614, %r613, %r180;
$L__BB0_135:
	setp.gt.f32 	%p183, %f65, 0f00000000;
	mul.wide.s32 	%rd383, %r614, 4;
	add.s64 	%rd384, %rd96, %rd383;
	ld.local.f32 	%f432, [%rd582];
	div.rn.f32 	%f433, %f432, %f65;
	selp.f32 	%f434, %f433, %f432, %p183;
	st.global.f32 	[%rd384+-256], %f434;
	ld.local.f32 	%f435, [%rd583];
	div.rn.f32 	%f436, %f435, %f65;
	selp.f32 	%f437, %f436, %f435, %p183;
	st.global.f32 	[%rd384+-128], %f437;
	ld.local.f32 	%f438, [%rd584];
	div.rn.f32 	%f439, %f438, %f65;
	selp.f32 	%f440, %f439, %f438, %p183;
	st.global.f32 	[%rd384], %f440;
	ld.local.f32 	%f441, [%rd585];
	div.rn.f32 	%f442, %f441, %f65;
	selp.f32 	%f443, %f442, %f441, %p183;
	st.global.f32 	[%rd384+128], %f443;
	add.s32 	%r613, %r613, 128;
	add.s64 	%rd585, %rd585, 16;
	add.s64 	%rd584, %rd584, 16;
	add.s64 	%rd583, %rd583, 16;
	add.s64 	%rd582, %rd582, 16;
	add.s32 	%r614, %r614, 128;
	setp.lt.s32 	%p184, %r613, %r300;
	@%p184 bra 	$L__BB0_135;
$L__BB0_136:
	setp.ge.s32 	%p185, %r4, %r300;
	add.s32 	%r545, %r8, 7;
	add.s32 	%r191, %r45, 7;
	setp.ge.s32 	%p186, %r191, %r299;
	setp.ge.s32 	%p187, %r545, %r7;
	or.pred  	%p188, %p186, %p187;
	or.pred  	%p189, %p188, %p185;
	@%p189 bra 	$L__BB0_144;
	ld.local.f32 	%f66, [%rd4+60];
	mad.lo.s32 	%r192, %r191, %r300, %r5;
	and.b32  	%r193, %r44, 3;
	setp.eq.s32 	%p190, %r193, 0;
	mov.u32 	%r616, %r4;
	@%p190 bra 	$L__BB0_141;
	setp.gt.f32 	%p191, %f66, 0f00000000;
	ld.local.f32 	%f444, [%rd3+56];
	div.rn.f32 	%f445, %f444, %f66;
	selp.f32 	%f446, %f445, %f444, %p191;
	add.s32 	%r546, %r192, %r4;
	mul.wide.s32 	%rd385, %r546, 4;
	add.s64 	%rd105, %rd2, %rd385;
	st.global.f32 	[%rd105], %f446;
	or.b32  	%r616, %r4, 32;
	setp.eq.s32 	%p192, %r193, 1;
	@%p192 bra 	$L__BB0_141;
	setp.gt.f32 	%p193, %f66, 0f00000000;
	ld.local.f32 	%f447, [%rd3+60];
	div.rn.f32 	%f448, %f447, %f66;
	selp.f32 	%f449, %f448, %f447, %p193;
	st.global.f32 	[%rd105+128], %f449;
	or.b32  	%r616, %r4, 64;
	setp.eq.s32 	%p194, %r193, 2;
	@%p194 bra 	$L__BB0_141;
	setp.gt.f32 	%p195, %f66, 0f00000000;
	ld.local.f32 	%f450, [%rd3+64];
	div.rn.f32 	%f451, %f450, %f66;
	selp.f32 	%f452, %f451, %f450, %p195;
	st.global.f32 	[%rd105+256], %f452;
	or.b32  	%r616, %r4, 96;
$L__BB0_141:
	setp.lt.u32 	%p196, %r43, 96;
	@%p196 bra 	$L__BB0_144;
	cvt.u64.u32 	%rd386, %r616;
	add.s64 	%rd387, %rd386, 96;
	shr.u64 	%rd388, %rd387, 3;
	and.b64  	%rd389, %rd388, 28;
	add.s64 	%rd390, %rd389, %rd3;
	add.s64 	%rd589, %rd390, 56;
	add.s64 	%rd391, %rd386, 64;
	shr.u64 	%rd392, %rd391, 3;
	and.b64  	%rd393, %rd392, 28;
	add.s64 	%rd394, %rd393, %rd3;
	add.s64 	%rd588, %rd394, 56;
	add.s64 	%rd395, %rd386, 32;
	shr.u64 	%rd396, %rd395, 3;
	and.b64  	%rd397, %rd396, 28;
	add.s64 	%rd398, %rd397, %rd3;
	add.s64 	%rd587, %rd398, 56;
	shr.u64 	%rd399, %rd386, 3;
	and.b64  	%rd400, %rd399, 12;
	add.s64 	%rd401, %rd400, %rd3;
	add.s64 	%rd586, %rd401, 56;
	add.s64 	%rd110, %rd2, 256;
	add.s32 	%r617, %r616, %r192;
$L__BB0_143:
	setp.gt.f32 	%p197, %f66, 0f00000000;
	mul.wide.s32 	%rd402, %r617, 4;
	add.s64 	%rd403, %rd110, %rd402;
	ld.local.f32 	%f453, [%rd586];
	div.rn.f32 	%f454, %f453, %f66;
	selp.f32 	%f455, %f454, %f453, %p197;
	st.global.f32 	[%rd403+-256], %f455;
	ld.local.f32 	%f456, [%rd587];
	div.rn.f32 	%f457, %f456, %f66;
	selp.f32 	%f458, %f457, %f456, %p197;
	st.global.f32 	[%rd403+-128], %f458;
	ld.local.f32 	%f459, [%rd588];
	div.rn.f32 	%f460, %f459, %f66;
	selp.f32 	%f461, %f460, %f459, %p197;
	st.global.f32 	[%rd403], %f461;
	ld.local.f32 	%f462, [%rd589];
	div.rn.f32 	%f463, %f462, %f66;
	selp.f32 	%f464, %f463, %f462, %p197;
	st.global.f32 	[%rd403+128], %f464;
	add.s32 	%r616, %r616, 128;
	add.s64 	%rd589, %rd589, 16;
	add.s64 	%rd588, %rd588, 16;
	add.s64 	%rd587, %rd587, 16;
	add.s64 	%rd586, %rd586, 16;
	add.s32 	%r617, %r617, 128;
	setp.lt.s32 	%p198, %r616, %r300;
	@%p198 bra 	$L__BB0_143;
$L__BB0_144:
	setp.ge.s32 	%p199, %r4, %r300;
	add.s32 	%r548, %r8, 8;
	add.s32 	%r203, %r45, 8;
	setp.ge.s32 	%p200, %r203, %r299;
	setp.ge.s32 	%p201, %r548, %r7;
	or.pred  	%p202, %p200, %p201;
	or.pred  	%p203, %p202, %p199;
	@%p203 bra 	$L__BB0_152;
	ld.local.f32 	%f67, [%rd4+68];
	mad.lo.s32 	%r204, %r203, %r300, %r5;
	and.b32  	%r205, %r44, 3;
	setp.eq.s32 	%p204, %r205, 0;
	mov.u32 	%r619, %r4;
	@%p204 bra 	$L__BB0_149;
	setp.gt.f32 	%p205, %f67, 0f00000000;
	ld.local.f32 	%f465, [%rd3+64];
	div.rn.f32 	%f466, %f465, %f67;
	selp.f32 	%f467, %f466, %f465, %p205;
	add.s32 	%r549, %r204, %r4;
	mul.wide.s32 	%rd404, %r549, 4;
	add.s64 	%rd119, %rd2, %rd404;
	st.global.f32 	[%rd119], %f467;
	or.b32  	%r619, %r4, 32;
	setp.eq.s32 	%p206, %r205, 1;
	@%p206 bra 	$L__BB0_149;
	setp.gt.f32 	%p207, %f67, 0f00000000;
	ld.local.f32 	%f468, [%rd3+68];
	div.rn.f32 	%f469, %f468, %f67;
	selp.f32 	%f470, %f469, %f468, %p207;
	st.global.f32 	[%rd119+128], %f470;
	or.b32  	%r619, %r4, 64;
	setp.eq.s32 	%p208, %r205, 2;
	@%p208 bra 	$L__BB0_149;
	setp.gt.f32 	%p209, %f67, 0f00000000;
	ld.local.f32 	%f471, [%rd3+72];
	div.rn.f32 	%f472, %f471, %f67;
	selp.f32 	%f473, %f472, %f471, %p209;
	st.global.f32 	[%rd119+256], %f473;
	or.b32  	%r619, %r4, 96;
$L__BB0_149:
	setp.lt.u32 	%p210, %r43, 96;
	@%p210 bra 	$L__BB0_152;
	cvt.u64.u32 	%rd405, %r619;
	add.s64 	%rd406, %rd405, 96;
	shr.u64 	%rd407, %rd406, 3;
	and.b64  	%rd408, %rd407, 28;
	add.s64 	%rd409, %rd408, %rd3;
	add.s64 	%rd593, %rd409, 64;
	add.s64 	%rd410, %rd405, 64;
	shr.u64 	%rd411, %rd410, 3;
	and.b64  	%rd412, %rd411, 28;
	add.s64 	%rd413, %rd412, %rd3;
	add.s64 	%rd592, %rd413, 64;
	add.s64 	%rd414, %rd405, 32;
	shr.u64 	%rd415, %rd414, 3;
	and.b64  	%rd416, %rd415, 28;
	add.s64 	%rd417, %rd416, %rd3;
	add.s64 	%rd591, %rd417, 64;
	shr.u64 	%rd418, %rd405, 3;
	and.b64  	%rd419, %rd418, 12;
	add.s64 	%rd420, %rd419, %rd3;
	add.s64 	%rd590, %rd420, 64;
	add.s64 	%rd124, %rd2, 256;
	add.s32 	%r620, %r619, %r204;
$L__BB0_151:
	setp.gt.f32 	%p211, %f67, 0f00000000;
	mul.wide.s32 	%rd421, %r620, 4;
	add.s64 	%rd422, %rd124, %rd421;
	ld.local.f32 	%f474, [%rd590];
	div.rn.f32 	%f475, %f474, %f67;
	selp.f32 	%f476, %f475, %f474, %p211;
	st.global.f32 	[%rd422+-256], %f476;
	ld.local.f32 	%f477, [%rd591];
	div.rn.f32 	%f478, %f477, %f67;
	selp.f32 	%f479, %f478, %f477, %p211;
	st.global.f32 	[%rd422+-128], %f479;
	ld.local.f32 	%f480, [%rd592];
	div.rn.f32 	%f481, %f480, %f67;
	selp.f32 	%f482, %f481, %f480, %p211;
	st.global.f32 	[%rd422], %f482;
	ld.local.f32 	%f483, [%rd593];
	div.rn.f32 	%f484, %f483, %f67;
	selp.f32 	%f485, %f484, %f483, %p211;
	st.global.f32 	[%rd422+128], %f485;
	add.s32 	%r619, %r619, 128;
	add.s64 	%rd593, %rd593, 16;
	add.s64 	%rd592, %rd592, 16;
	add.s64 	%rd591, %rd591, 16;
	add.s64 	%rd590, %rd590, 16;
	add.s32 	%r620, %r620, 128;
	setp.lt.s32 	%p212, %r619, %r300;
	@%p212 bra 	$L__BB0_151;
$L__BB0_152:
	setp.ge.s32 	%p213, %r4, %r300;
	add.s32 	%r551, %r8, 9;
	add.s32 	%r215, %r45, 9;
	setp.ge.s32 	%p214, %r215, %r299;
	setp.ge.s32 	%p215, %r551, %r7;
	or.pred  	%p216, %p214, %p215;
	or.pred  	%p217, %p216, %p213;
	@%p217 bra 	$L__BB0_160;
	ld.local.f32 	%f68, [%rd4+76];
	mad.lo.s32 	%r216, %r215, %r300, %r5;
	and.b32  	%r217, %r44, 3;
	setp.eq.s32 	%p218, %r217, 0;
	mov.u32 	%r622, %r4;
	@%p218 bra 	$L__BB0_157;
	setp.gt.f32 	%p219, %f68, 0f00000000;
	ld.local.f32 	%f486, [%rd3+72];
	div.rn.f32 	%f487, %f486, %f68;
	selp.f32 	%f488, %f487, %f486, %p219;
	add.s32 	%r552, %r216, %r4;
	mul.wide.s32 	%rd423, %r552, 4;
	add.s64 	%rd133, %rd2, %rd423;
	st.global.f32 	[%rd133], %f488;
	or.b32  	%r622, %r4, 32;
	setp.eq.s32 	%p220, %r217, 1;
	@%p220 bra 	$L__BB0_157;
	setp.gt.f32 	%p221, %f68, 0f00000000;
	ld.local.f32 	%f489, [%rd3+76];
	div.rn.f32 	%f490, %f489, %f68;
	selp.f32 	%f491, %f490, %f489, %p221;
	st.global.f32 	[%rd133+128], %f491;
	or.b32  	%r622, %r4, 64;
	setp.eq.s32 	%p222, %r217, 2;
	@%p222 bra 	$L__BB0_157;
	setp.gt.f32 	%p223, %f68, 0f00000000;
	ld.local.f32 	%f492, [%rd3+80];
	div.rn.f32 	%f493, %f492, %f68;
	selp.f32 	%f494, %f493, %f492, %p223;
	st.global.f32 	[%rd133+256], %f494;
	or.b32  	%r622, %r4, 96;
$L__BB0_157:
	setp.lt.u32 	%p224, %r43, 96;
	@%p224 bra 	$L__BB0_160;
	cvt.u64.u32 	%rd424, %r622;
	add.s64 	%rd425, %rd424, 96;
	shr.u64 	%rd426, %rd425, 3;
	and.b64  	%rd427, %rd426, 28;
	add.s64 	%rd428, %rd427, %rd3;
	add.s64 	%rd597, %rd428, 72;
	add.s64 	%rd429, %rd424, 64;
	shr.u64 	%rd430, %rd429, 3;
	and.b64  	%rd431, %rd430, 28;
	add.s64 	%rd432, %rd431, %rd3;
	add.s64 	%rd596, %rd432, 72;
	add.s64 	%rd433, %rd424, 32;
	shr.u64 	%rd434, %rd433, 3;
	and.b64  	%rd435, %rd434, 28;
	add.s64 	%rd436, %rd435, %rd3;
	add.s64 	%rd595, %rd436, 72;
	shr.u64 	%rd437, %rd424, 3;
	and.b64  	%rd438, %rd437, 12;
	add.s64 	%rd439, %rd438, %rd3;
	add.s64 	%rd594, %rd439, 72;
	add.s64 	%rd138, %rd2, 256;
	add.s32 	%r623, %r622, %r216;
$L__BB0_159:
	setp.gt.f32 	%p225, %f68, 0f00000000;
	mul.wide.s32 	%rd440, %r623, 4;
	add.s64 	%rd441, %rd138, %rd440;
	ld.local.f32 	%f495, [%rd594];
	div.rn.f32 	%f496, %f495, %f68;
	selp.f32 	%f497, %f496, %f495, %p225;
	st.global.f32 	[%rd441+-256], %f497;
	ld.local.f32 	%f498, [%rd595];
	div.rn.f32 	%f499, %f498, %f68;
	selp.f32 	%f500, %f499, %f498, %p225;
	st.global.f32 	[%rd441+-128], %f500;
	ld.local.f32 	%f501, [%rd596];
	div.rn.f32 	%f502, %f501, %f68;
	selp.f32 	%f503, %f502, %f501, %p225;
	st.global.f32 	[%rd441], %f503;
	ld.local.f32 	%f504, [%rd597];
	div.rn.f32 	%f505, %f504, %f68;
	selp.f32 	%f506, %f505, %f504, %p225;
	st.global.f32 	[%rd441+128], %f506;
	add.s32 	%r622, %r622, 128;
	add.s64 	%rd597, %rd597, 16;
	add.s64 	%rd596, %rd596, 16;
	add.s64 	%rd595, %rd595, 16;
	add.s64 	%rd594, %rd594, 16;
	add.s32 	%r623, %r623, 128;
	setp.lt.s32 	%p226, %r622, %r300;
	@%p226 bra 	$L__BB0_159;
$L__BB0_160:
	setp.ge.s32 	%p227, %r4, %r300;
	add.s32 	%r554, %r8, 10;
	add.s32 	%r227, %r45, 10;
	setp.ge.s32 	%p228, %r227, %r299;
	setp.ge.s32 	%p229, %r554, %r7;
	or.pred  	%p230, %p228, %p229;
	or.pred  	%p231, %p230, %p227;
	@%p231 bra 	$L__BB0_168;
	ld.local.f32 	%f69, [%rd4+84];
	mad.lo.s32 	%r228, %r227, %r300, %r5;
	and.b32  	%r229, %r44, 3;
	setp.eq.s32 	%p232, %r229, 0;
	mov.u32 	%r625, %r4;
	@%p232 bra 	$L__BB0_165;
	setp.gt.f32 	%p233, %f69, 0f00000000;
	ld.local.f32 	%f507, [%rd3+80];
	div.rn.f32 	%f508, %f507, %f69;
	selp.f32 	%f509, %f508, %f507, %p233;
	add.s32 	%r555, %r228, %r4;
	mul.wide.s32 	%rd442, %r555, 4;
	add.s64 	%rd147, %rd2, %rd442;
	st.global.f32 	[%rd147], %f509;
	or.b32  	%r625, %r4, 32;
	setp.eq.s32 	%p234, %r229, 1;
	@%p234 bra 	$L__BB0_165;
	setp.gt.f32 	%p235, %f69, 0f00000000;
	ld.local.f32 	%f510, [%rd3+84];
	div.rn.f32 	%f511, %f510, %f69;
	selp.f32 	%f512, %f511, %f510, %p235;
	st.global.f32 	[%rd147+128], %f512;
	or.b32  	%r625, %r4, 64;
	setp.eq.s32 	%p236, %r229, 2;
	@%p236 bra 	$L__BB0_165;
	setp.gt.f32 	%p237, %f69, 0f00000000;
	ld.local.f32 	%f513, [%rd3+88];
	div.rn.f32 	%f514, %f513, %f69;
	selp.f32 	%f515, %f514, %f513, %p237;
	st.global.f32 	[%rd147+256], %f515;
	or.b32  	%r625, %r4, 96;
$L__BB0_165:
	setp.lt.u32 	%p238, %r43, 96;
	@%p238 bra 	$L__BB0_168;
	cvt.u64.u32 	%rd443, %r625;
	add.s64 	%rd444, %rd443, 96;
	shr.u64 	%rd445, %rd444, 3;
	and.b64  	%rd446, %rd445, 28;
	add.s64 	%rd447, %rd446, %rd3;
	add.s64 	%rd601, %rd447, 80;
	add.s64 	%rd448, %rd443, 64;
	shr.u64 	%rd449, %rd448, 3;
	and.b64  	%rd450, %rd449, 28;
	add.s64 	%rd451, %rd450, %rd3;
	add.s64 	%rd600, %rd451, 80;
	add.s64 	%rd452, %rd443, 32;
	shr.u64 	%rd453, %rd452, 3;
	and.b64  	%rd454, %rd453, 28;
	add.s64 	%rd455, %rd454, %rd3;
	add.s64 	%rd599, %rd455, 80;
	shr.u64 	%rd456, %rd443, 3;
	and.b64  	%rd457, %rd456, 12;
	add.s64 	%rd458, %rd457, %rd3;
	add.s64 	%rd598, %rd458, 80;
	add.s64 	%rd152, %rd2, 256;
	add.s32 	%r626, %r625, %r228;
$L__BB0_167:
	setp.gt.f32 	%p239, %f69, 0f00000000;
	mul.wide.s32 	%rd459, %r626, 4;
	add.s64 	%rd460, %rd152, %rd459;
	ld.local.f32 	%f516, [%rd598];
	div.rn.f32 	%f517, %f516, %f69;
	selp.f32 	%f518, %f517, %f516, %p239;
	st.global.f32 	[%rd460+-256], %f518;
	ld.local.f32 	%f519, [%rd599];
	div.rn.f32 	%f520, %f519, %f69;
	selp.f32 	%f521, %f520, %f519, %p239;
	st.global.f32 	[%rd460+-128], %f521;
	ld.local.f32 	%f522, [%rd600];
	div.rn.f32 	%f523, %f522, %f69;
	selp.f32 	%f524, %f523, %f522, %p239;
	st.global.f32 	[%rd460], %f524;
	ld.local.f32 	%f525, [%rd601];
	div.rn.f32 	%f526, %f525, %f69;
	selp.f32 	%f527, %f526, %f525, %p239;
	st.global.f32 	[%rd460+128], %f527;
	add.s32 	%r625, %r625, 128;
	add.s64 	%rd601, %rd601, 16;
	add.s64 	%rd600, %rd600, 16;
	add.s64 	%rd599, %rd599, 16;
	add.s64 	%rd598, %rd598, 16;
	add.s32 	%r626, %r626, 128;
	setp.lt.s32 	%p240, %r625, %r300;
	@%p240 bra 	$L__BB0_167;
$L__BB0_168:
	setp.ge.s32 	%p241, %r4, %r300;
	add.s32 	%r557, %r8, 11;
	add.s32 	%r239, %r45, 11;
	setp.ge.s32 	%p242, %r239, %r299;
	setp.ge.s32 	%p243, %r557, %r7;
	or.pred  	%p244, %p242, %p243;
	or.pred  	%p245, %p244, %p241;
	@%p245 bra 	$L__BB0_176;
	ld.local.f32 	%f70, [%rd4+92];
	mad.lo.s32 	%r240, %r239, %r300, %r5;
	and.b32  	%r241, %r44, 3;
	setp.eq.s32 	%p246, %r241, 0;
	mov.u32 	%r628, %r4;
	@%p246 bra 	$L__BB0_173;
	setp.gt.f32 	%p247, %f70, 0f00000000;
	ld.local.f32 	%f528, [%rd3+88];
	div.rn.f32 	%f529, %f528, %f70;
	selp.f32 	%f530, %f529, %f528, %p247;
	add.s32 	%r558, %r240, %r4;
	mul.wide.s32 	%rd461, %r558, 4;
	add.s64 	%rd161, %rd2, %rd461;
	st.global.f32 	[%rd161], %f530;
	or.b32  	%r628, %r4, 32;
	setp.eq.s32 	%p248, %r241, 1;
	@%p248 bra 	$L__BB0_173;
	setp.gt.f32 	%p249, %f70, 0f00000000;
	ld.local.f32 	%f531, [%rd3+92];
	div.rn.f32 	%f532, %f531, %f70;
	selp.f32 	%f533, %f532, %f531, %p249;
	st.global.f32 	[%rd161+128], %f533;
	or.b32  	%r628, %r4, 64;
	setp.eq.s32 	%p250, %r241, 2;
	@%p250 bra 	$L__BB0_173;
	setp.gt.f32 	%p251, %f70, 0f00000000;
	ld.local.f32 	%f534, [%rd3+96];
	div.rn.f32 	%f535, %f534, %f70;
	selp.f32 	%f536, %f535, %f534, %p251;
	st.global.f32 	[%rd161+256], %f536;
	or.b32  	%r628, %r4, 96;
$L__BB0_173:
	setp.lt.u32 	%p252, %r43, 96;
	@%p252 bra 	$L__BB0_176;
	cvt.u64.u32 	%rd462, %r628;
	add.s64 	%rd463, %rd462, 96;
	shr.u64 	%rd464, %rd463, 3;
	and.b64  	%rd465, %rd464, 28;
	add.s64 	%rd466, %rd465, %rd3;
	add.s64 	%rd605, %rd466, 88;
	add.s64 	%rd467, %rd462, 64;
	shr.u64 	%rd468, %rd467, 3;
	and.b64  	%rd469, %rd468, 28;
	add.s64 	%rd470, %rd469, %rd3;
	add.s64 	%rd604, %rd470, 88;
	add.s64 	%rd471, %rd462, 32;
	shr.u64 	%rd472, %rd471, 3;
	and.b64  	%rd473, %rd472, 28;
	add.s64 	%rd474, %rd473, %rd3;
	add.s64 	%rd603, %rd474, 88;
	shr.u64 	%rd475, %rd462, 3;
	and.b64  	%rd476, %rd475, 12;
	add.s64 	%rd477, %rd476, %rd3;
	add.s64 	%rd602, %rd477, 88;
	add.s64 	%rd166, %rd2, 256;
	add.s32 	%r629, %r628, %r240;
$L__BB0_175:
	setp.gt.f32 	%p253, %f70, 0f00000000;
	mul.wide.s32 	%rd478, %r629, 4;
	add.s64 	%rd479, %rd166, %rd478;
	ld.local.f32 	%f537, [%rd602];
	div.rn.f32 	%f538, %f537, %f70;
	selp.f32 	%f539, %f538, %f537, %p253;
	st.global.f32 	[%rd479+-256], %f539;
	ld.local.f32 	%f540, [%rd603];
	div.rn.f32 	%f541, %f540, %f70;
	selp.f32 	%f542, %f541, %f540, %p253;
	st.global.f32 	[%rd479+-128], %f542;
	ld.local.f32 	%f543, [%rd604];
	div.rn.f32 	%f544, %f543, %f70;
	selp.f32 	%f545, %f544, %f543, %p253;
	st.global.f32 	[%rd479], %f545;
	ld.local.f32 	%f546, [%rd605];
	div.rn.f32 	%f547, %f546, %f70;
	selp.f32 	%f548, %f547, %f546, %p253;
	st.global.f32 	[%rd479+128], %f548;
	add.s32 	%r628, %r628, 128;
	add.s64 	%rd605, %rd605, 16;
	add.s64 	%rd604, %rd604, 16;
	add.s64 	%rd603, %rd603, 16;
	add.s64 	%rd602, %rd602, 16;
	add.s32 	%r629, %r629, 128;
	setp.lt.s32 	%p254, %r628, %r300;
	@%p254 bra 	$L__BB0_175;
$L__BB0_176:
	setp.ge.s32 	%p255, %r4, %r300;
	add.s32 	%r560, %r8, 12;
	add.s32 	%r251, %r45, 12;
	setp.ge.s32 	%p256, %r251, %r299;
	setp.ge.s32 	%p257, %r560, %r7;
	or.pred  	%p258, %p256, %p257;
	or.pred  	%p259, %p258, %p255;
	@%p259 bra 	$L__BB0_184;
	ld.local.f32 	%f71, [%rd4+100];
	mad.lo.s32 	%r252, %r251, %r300, %r5;
	and.b32  	%r253, %r44, 3;
	setp.eq.s32 	%p260, %r253, 0;
	mov.u32 	%r631, %r4;
	@%p260 bra 	$L__BB0_181;
	setp.gt.f32 	%p261, %f71, 0f00000000;
	ld.local.f32 	%f549, [%rd3+96];
	div.rn.f32 	%f550, %f549, %f71;
	selp.f32 	%f551, %f550, %f549, %p261;
	add.s32 	%r561, %r252, %r4;
	mul.wide.s32 	%rd480, %r561, 4;
	add.s64 	%rd175, %rd2, %rd480;
	st.global.f32 	[%rd175], %f551;
	or.b32  	%r631, %r4, 32;
	setp.eq.s32 	%p262, %r253, 1;
	@%p262 bra 	$L__BB0_181;
	setp.gt.f32 	%p263, %f71, 0f00000000;
	ld.local.f32 	%f552, [%rd3+100];
	div.rn.f32 	%f553, %f552, %f71;
	selp.f32 	%f554, %f553, %f552, %p263;
	st.global.f32 	[%rd175+128], %f554;
	or.b32  	%r631, %r4, 64;
	setp.eq.s32 	%p264, %r253, 2;
	@%p264 bra 	$L__BB0_181;
	setp.gt.f32 	%p265, %f71, 0f00000000;
	ld.local.f32 	%f555, [%rd3+104];
	div.rn.f32 	%f556, %f555, %f71;
	selp.f32 	%f557, %f556, %f555, %p265;
	st.global.f32 	[%rd175+256], %f557;
	or.b32  	%r631, %r4, 96;
$L__BB0_181:
	setp.lt.u32 	%p266, %r43, 96;
	@%p266 bra 	$L__BB0_184;
	cvt.u64.u32 	%rd481, %r631;
	add.s64 	%rd482, %rd481, 96;
	shr.u64 	%rd483, %rd482, 3;
	and.b64  	%rd484, %rd483, 28;
	add.s64 	%rd485, %rd484, %rd3;
	add.s64 	%rd609, %rd485, 96;
	add.s64 	%rd486, %rd481, 64;
	shr.u64 	%rd487, %rd486, 3;
	and.b64  	%rd488, %rd487, 28;
	add.s64 	%rd489, %rd488, %rd3;
	add.s64 	%rd608, %rd489, 96;
	add.s64 	%rd490, %rd481, 32;
	shr.u64 	%rd491, %rd490, 3;
	and.b64  	%rd492, %rd491, 28;
	add.s64 	%rd493, %rd492, %rd3;
	add.s64 	%rd607, %rd493, 96;
	shr.u64 	%rd494, %rd481, 3;
	and.b64  	%rd495, %rd494, 12;
	add.s64 	%rd496, %rd495, %rd3;
	add.s64 	%rd606, %rd496, 96;
	add.s64 	%rd180, %rd2, 256;
	add.s32 	%r632, %r631, %r252;
$L__BB0_183:
	setp.gt.f32 	%p267, %f71, 0f00000000;
	mul.wide.s32 	%rd497, %r632, 4;
	add.s64 	%rd498, %rd180, %rd497;
	ld.local.f32 	%f558, [%rd606];
	div.rn.f32 	%f559, %f558, %f71;
	selp.f32 	%f560, %f559, %f558, %p267;
	st.global.f32 	[%rd498+-256], %f560;
	ld.local.f32 	%f561, [%rd607];
	div.rn.f32 	%f562, %f561, %f71;
	selp.f32 	%f563, %f562, %f561, %p267;
	st.global.f32 	[%rd498+-128], %f563;
	ld.local.f32 	%f564, [%rd608];
	div.rn.f32 	%f565, %f564, %f71;
	selp.f32 	%f566, %f565, %f564, %p267;
	st.global.f32 	[%rd498], %f566;
	ld.local.f32 	%f567, [%rd609];
	div.rn.f32 	%f568, %f567, %f71;
	selp.f32 	%f569, %f568, %f567, %p267;
	st.global.f32 	[%rd498+128], %f569;
	add.s32 	%r631, %r631, 128;
	add.s64 	%rd609, %rd609, 16;
	add.s64 	%rd608, %rd608, 16;
	add.s64 	%rd607, %rd607, 16;
	add.s64 	%rd606, %rd606, 16;
	add.s32 	%r632, %r632, 128;
	setp.lt.s32 	%p268, %r631, %r300;
	@%p268 bra 	$L__BB0_183;
$L__BB0_184:
	setp.ge.s32 	%p269, %r4, %r300;
	add.s32 	%r563, %r8, 13;
	add.s32 	%r263, %r45, 13;
	setp.ge.s32 	%p270, %r263, %r299;
	setp.ge.s32 	%p271, %r563, %r7;
	or.pred  	%p272, %p270, %p271;
	or.pred  	%p273, %p272, %p269;
	@%p273 bra 	$L__BB0_192;
	ld.local.f32 	%f72, [%rd4+108];
	mad.lo.s32 	%r264, %r263, %r300, %r5;
	and.b32  	%r265, %r44, 3;
	setp.eq.s32 	%p274, %r265, 0;
	mov.u32 	%r634, %r4;
	@%p274 bra 	$L__BB0_189;
	setp.gt.f32 	%p275, %f72, 0f00000000;
	ld.local.f32 	%f570, [%rd3+104];
	div.rn.f32 	%f571, %f570, %f72;
	selp.f32 	%f572, %f571, %f570, %p275;
	add.s32 	%r564, %r264, %r4;
	mul.wide.s32 	%rd499, %r564, 4;
	add.s64 	%rd189, %rd2, %rd499;
	st.global.f32 	[%rd189], %f572;
	or.b32  	%r634, %r4, 32;
	setp.eq.s32 	%p276, %r265, 1;
	@%p276 bra 	$L__BB0_189;
	setp.gt.f32 	%p277, %f72, 0f00000000;
	ld.local.f32 	%f573, [%rd3+108];
	div.rn.f32 	%f574, %f573, %f72;
	selp.f32 	%f575, %f574, %f573, %p277;
	st.global.f32 	[%rd189+128], %f575;
	or.b32  	%r634, %r4, 64;
	setp.eq.s32 	%p278, %r265, 2;
	@%p278 bra 	$L__BB0_189;
	setp.gt.f32 	%p279, %f72, 0f00000000;
	ld.local.f32 	%f576, [%rd3+112];
	div.rn.f32 	%f577, %f576, %f72;
	selp.f32 	%f578, %f577, %f576, %p279;
	st.global.f32 	[%rd189+256], %f578;
	or.b32  	%r634, %r4, 96;
$L__BB0_189:
	setp.lt.u32 	%p280, %r43, 96;
	@%p280 bra 	$L__BB0_192;
	cvt.u64.u32 	%rd500, %r634;
	add.s64 	%rd501, %rd500, 96;
	shr.u64 	%rd502, %rd501, 3;
	and.b64  	%rd503, %rd502, 28;
	add.s64 	%rd504, %rd503, %rd3;
	add.s64 	%rd613, %rd504, 104;
	add.s64 	%rd505, %rd500, 64;
	shr.u64 	%rd506, %rd505, 3;
	and.b64  	%rd507, %rd506, 28;
	add.s64 	%rd508, %rd507, %rd3;
	add.s64 	%rd612, %rd508, 104;
	add.s64 	%rd509, %rd500, 32;
	shr.u64 	%rd510, %rd509, 3;
	and.b64  	%rd511, %rd510, 28;
	add.s64 	%rd512, %rd511, %rd3;
	add.s64 	%rd611, %rd512, 104;
	shr.u64 	%rd513, %rd500, 3;
	and.b64  	%rd514, %rd513, 12;
	add.s64 	%rd515, %rd514, %rd3;
	add.s64 	%rd610, %rd515, 104;
	add.s64 	%rd194, %rd2, 256;
	add.s32 	%r635, %r634, %r264;
$L__BB0_191:
	setp.gt.f32 	%p281, %f72, 0f00000000;
	mul.wide.s32 	%rd516, %r635, 4;
	add.s64 	%rd517, %rd194, %rd516;
	ld.local.f32 	%f579, [%rd610];
	div.rn.f32 	%f580, %f579, %f72;
	selp.f32 	%f581, %f580, %f579, %p281;
	st.global.f32 	[%rd517+-256], %f581;
	ld.local.f32 	%f582, [%rd611];
	div.rn.f32 	%f583, %f582, %f72;
	selp.f32 	%f584, %f583, %f582, %p281;
	st.global.f32 	[%rd517+-128], %f584;
	ld.local.f32 	%f585, [%rd612];
	div.rn.f32 	%f586, %f585, %f72;
	selp.f32 	%f587, %f586, %f585, %p281;
	st.global.f32 	[%rd517], %f587;
	ld.local.f32 	%f588, [%rd613];
	div.rn.f32 	%f589, %f588, %f72;
	selp.f32 	%f590, %f589, %f588, %p281;
	st.global.f32 	[%rd517+128], %f590;
	add.s32 	%r634, %r634, 128;
	add.s64 	%rd613, %rd613, 16;
	add.s64 	%rd612, %rd612, 16;
	add.s64 	%rd611, %rd611, 16;
	add.s64 	%rd610, %rd610, 16;
	add.s32 	%r635, %r635, 128;
	setp.lt.s32 	%p282, %r634, %r300;
	@%p282 bra 	$L__BB0_191;
$L__BB0_192:
	setp.ge.s32 	%p283, %r4, %r300;
	add.s32 	%r566, %r8, 14;
	add.s32 	%r275, %r45, 14;
	setp.ge.s32 	%p284, %r275, %r299;
	setp.ge.s32 	%p285, %r566, %r7;
	or.pred  	%p286, %p284, %p285;
	or.pred  	%p287, %p286, %p283;
	@%p287 bra 	$L__BB0_200;
	ld.local.f32 	%f73, [%rd4+116];
	mad.lo.s32 	%r276, %r275, %r300, %r5;
	and.b32  	%r277, %r44, 3;
	setp.eq.s32 	%p288, %r277, 0;
	mov.u32 	%r637, %r4;
	@%p288 bra 	$L__BB0_197;
	setp.gt.f32 	%p289, %f73, 0f00000000;
	ld.local.f32 	%f591, [%rd3+112];
	div.rn.f32 	%f592, %f591, %f73;
	selp.f32 	%f593, %f592, %f591, %p289;
	add.s32 	%r567, %r276, %r4;
	mul.wide.s32 	%rd518, %r567, 4;
	add.s64 	%rd203, %rd2, %rd518;
	st.global.f32 	[%rd203], %f593;
	or.b32  	%r637, %r4, 32;
	setp.eq.s32 	%p290, %r277, 1;
	@%p290 bra 	$L__BB0_197;
	setp.gt.f32 	%p291, %f73, 0f00000000;
	ld.local.f32 	%f594, [%rd3+116];
	div.rn.f32 	%f595, %f594, %f73;
	selp.f32 	%f596, %f595, %f594, %p291;
	st.global.f32 	[%rd203+128], %f596;
	or.b32  	%r637, %r4, 64;
	setp.eq.s32 	%p292, %r277, 2;
	@%p292 bra 	$L__BB0_197;
	setp.gt.f32 	%p293, %f73, 0f00000000;
	ld.local.f32 	%f597, [%rd3+120];
	div.rn.f32 	%f598, %f597, %f73;
	selp.f32 	%f599, %f598, %f597, %p293;
	st.global.f32 	[%rd203+256], %f599;
	or.b32  	%r637, %r4, 96;
$L__BB0_197:
	setp.lt.u32 	%p294, %r43, 96;
	@%p294 bra 	$L__BB0_200;
	cvt.u64.u32 	%rd519, %r637;
	add.s64 	%rd520, %rd519, 96;
	shr.u64 	%rd521, %rd520, 3;
	and.b64  	%rd522, %rd521, 28;
	add.s64 	%rd523, %rd522, %rd3;
	add.s64 	%rd617, %rd523, 112;
	add.s64 	%rd524, %rd519, 64;
	shr.u64 	%rd525, %rd524, 3;
	and.b64  	%rd526, %rd525, 28;
	add.s64 	%rd527, %rd526, %rd3;
	add.s64 	%rd616, %rd527, 112;
	add.s64 	%rd528, %rd519, 32;
	shr.u64 	%rd529, %rd528, 3;
	and.b64  	%rd530, %rd529, 28;
	add.s64 	%rd531, %rd530, %rd3;
	add.s64 	%rd615, %rd531, 112;
	shr.u64 	%rd532, %rd519, 3;
	and.b64  	%rd533, %rd532, 12;
	add.s64 	%rd534, %rd533, %rd3;
	add.s64 	%rd614, %rd534, 112;
	add.s64 	%rd208, %rd2, 256;
	add.s32 	%r638, %r637, %r276;
$L__BB0_199:
	setp.gt.f32 	%p295, %f73, 0f00000000;
	mul.wide.s32 	%rd535, %r638, 4;
	add.s64 	%rd536, %rd208, %rd535;
	ld.local.f32 	%f600, [%rd614];
	div.rn.f32 	%f601, %f600, %f73;
	selp.f32 	%f602, %f601, %f600, %p295;
	st.global.f32 	[%rd536+-256], %f602;
	ld.local.f32 	%f603, [%rd615];
	div.rn.f32 	%f604, %f603, %f73;
	selp.f32 	%f605, %f604, %f603, %p295;
	st.global.f32 	[%rd536+-128], %f605;
	ld.local.f32 	%f606, [%rd616];
	div.rn.f32 	%f607, %f606, %f73;
	selp.f32 	%f608, %f607, %f606, %p295;
	st.global.f32 	[%rd536], %f608;
	ld.local.f32 	%f609, [%rd617];
	div.rn.f32 	%f610, %f609, %f73;
	selp.f32 	%f611, %f610, %f609, %p295;
	st.global.f32 	[%rd536+128], %f611;
	add.s32 	%r637, %r637, 128;
	add.s64 	%rd617, %rd617, 16;
	add.s64 	%rd616, %rd616, 16;
	add.s64 	%rd615, %rd615, 16;
	add.s64 	%rd614, %rd614, 16;
	add.s32 	%r638, %r638, 128;
	setp.lt.s32 	%p296, %r637, %r300;
	@%p296 bra 	$L__BB0_199;
$L__BB0_200:
	setp.ge.s32 	%p297, %r4, %r300;
	add.s32 	%r569, %r8, 15;
	add.s32 	%r287, %r45, 15;
	setp.ge.s32 	%p298, %r287, %r299;
	setp.ge.s32 	%p299, %r569, %r7;
	or.pred  	%p300, %p298, %p299;
	or.pred  	%p301, %p300, %p297;
	@%p301 bra 	$L__BB0_208;
	ld.local.f32 	%f74, [%rd4+124];
	mad.lo.s32 	%r288, %r287, %r300, %r5;
	and.b32  	%r289, %r44, 3;
	setp.eq.s32 	%p302, %r289, 0;
	mov.u32 	%r640, %r4;
	@%p302 bra 	$L__BB0_205;
	setp.gt.f32 	%p303, %f74, 0f00000000;
	ld.local.f32 	%f612, [%rd3+120];
	div.rn.f32 	%f613, %f612, %f74;
	selp.f32 	%f614, %f613, %f612, %p303;
	add.s32 	%r570, %r288, %r4;
	mul.wide.s32 	%rd537, %r570, 4;
	add.s64 	%rd217, %rd2, %rd537;
	st.global.f32 	[%rd217], %f614;
	or.b32  	%r640, %r4, 32;
	setp.eq.s32 	%p304, %r289, 1;
	@%p304 bra 	$L__BB0_205;
	setp.gt.f32 	%p305, %f74, 0f00000000;
	ld.local.f32 	%f615, [%rd3+124];
	div.rn.f32 	%f616, %f615, %f74;
	selp.f32 	%f617, %f616, %f615, %p305;
	st.global.f32 	[%rd217+128], %f617;
	or.b32  	%r640, %r4, 64;
	setp.eq.s32 	%p306, %r289, 2;
	@%p306 bra 	$L__BB0_205;
	setp.gt.f32 	%p307, %f74, 0f00000000;
	ld.local.f32 	%f618, [%rd3+128];
	div.rn.f32 	%f619, %f618, %f74;
	selp.f32 	%f620, %f619, %f618, %p307;
	st.global.f32 	[%rd217+256], %f620;
	or.b32  	%r640, %r4, 96;
$L__BB0_205:
	setp.lt.u32 	%p308, %r43, 96;
	@%p308 bra 	$L__BB0_208;
	cvt.u64.u32 	%rd538, %r640;
	add.s64 	%rd539, %rd538, 96;
	shr.u64 	%rd540, %rd539, 3;
	and.b64  	%rd541, %rd540, 28;
	add.s64 	%rd542, %rd541, %rd3;
	add.s64 	%rd621, %rd542, 120;
	add.s64 	%rd543, %rd538, 64;
	shr.u64 	%rd544, %rd543, 3;
	and.b64  	%rd545, %rd544, 28;
	add.s64 	%rd546, %rd545, %rd3;
	add.s64 	%rd620, %rd546, 120;
	add.s64 	%rd547, %rd538, 32;
	shr.u64 	%rd548, %rd547, 3;
	and.b64  	%rd549, %rd548, 28;
	add.s64 	%rd550, %rd549, %rd3;
	add.s64 	%rd619, %rd550, 120;
	shr.u64 	%rd551, %rd538, 3;
	and.b64  	%rd552, %rd551, 12;
	add.s64 	%rd553, %rd552, %rd3;
	add.s64 	%rd618, %rd553, 120;
	add.s64 	%rd222, %rd2, 256;
	add.s32 	%r641, %r640, %r288;
$L__BB0_207:
	setp.gt.f32 	%p309, %f74, 0f00000000;
	mul.wide.s32 	%rd554, %r641, 4;
	add.s64 	%rd555, %rd222, %rd554;
	ld.local.f32 	%f621, [%rd618];
	div.rn.f32 	%f622, %f621, %f74;
	selp.f32 	%f623, %f622, %f621, %p309;
	st.global.f32 	[%rd555+-256], %f623;
	ld.local.f32 	%f624, [%rd619];
	div.rn.f32 	%f625, %f624, %f74;
	selp.f32 	%f626, %f625, %f624, %p309;
	st.global.f32 	[%rd555+-128], %f626;
	ld.local.f32 	%f627, [%rd620];
	div.rn.f32 	%f628, %f627, %f74;
	selp.f32 	%f629, %f628, %f627, %p309;
	st.global.f32 	[%rd555], %f629;
	ld.local.f32 	%f630, [%rd621];
	div.rn.f32 	%f631, %f630, %f74;
	selp.f32 	%f632, %f631, %f630, %p309;
	st.global.f32 	[%rd555+128], %f632;
	add.s32 	%r640, %r640, 128;
	add.s64 	%rd621, %rd621, 16;
	add.s64 	%rd620, %rd620, 16;
	add.s64 	%rd619, %rd619, 16;
	add.s64 	%rd618, %rd618, 16;
	add.s32 	%r641, %r641, 128;
	setp.lt.s32 	%p310, %r640, %r300;
	@%p310 bra 	$L__BB0_207;
$L__BB0_208:
	ret;

}
	// .globl	_Z36flash_attention_forward_small_kernelPKfS0_S0_Pfiifi
.visible .entry _Z36flash_attention_forward_small_kernelPKfS0_S0_Pfiifi(
	.param .u64 .ptr .align 1 _Z36flash_attention_forward_small_kernelPKfS0_S0_Pfiifi_param_0,
	.param .u64 .ptr .align 1 _Z36flash_attention_forward_small_kernelPKfS0_S0_Pfiifi_param_1,
	.param .u64 .ptr .align 1 _Z36flash_attention_forward_small_kernelPKfS0_S0_Pfiifi_param_2,
	.param .u64 .ptr .align 1 _Z36flash_attention_forward_small_kernelPKfS0_S0_Pfiifi_param_3,
	.param .u32 _Z36flash_attention_forward_small_kernelPKfS0_S0_Pfiifi_param_4,
	.param .u32 _Z36flash_attention_forward_small_kernelPKfS0_S0_Pfiifi_param_5,
	.param .f32 _Z36flash_attention_forward_small_kernelPKfS0_S0_Pfiifi_param_6,
	.param .u32 _Z36flash_attention_forward_small_kernelPKfS0_S0_Pfiifi_param_7
)
{
	.local .align 16 .b8 	__local_depot1[384];
	.reg .b64 	%SP;
	.reg .b64 	%SPL;
	.reg .pred 	%p<124>;
	.reg .b32 	%r<292>;
	.reg .b32 	%f<601>;
	.reg .b64 	%rd<80>;
	// demoted variable
	.shared .align 4 .b8 _ZZ36flash_attention_forward_small_kernelPKfS0_S0_PfiifiE3s_Q[8192];
	// demoted variable
	.shared .align 4 .b8 _ZZ36flash_attention_forward_small_kernelPKfS0_S0_PfiifiE3s_K[8192];
	// demoted variable
	.shared .align 4 .b8 _ZZ36flash_attention_forward_small_kernelPKfS0_S0_PfiifiE3s_V[8192];
	mov.u64 	%SPL, __local_depot1;
	ld.param.u64 	%rd22, [_Z36flash_attention_forward_small_kernelPKfS0_S0_Pfiifi_param_0];
	ld.param.u64 	%rd21, [_Z36flash_attention_forward_small_kernelPKfS0_S0_Pfiifi_param_2];
	ld.param.u64 	%rd23, [_Z36flash_attention_forward_small_kernelPKfS0_S0_Pfiifi_param_3];
	ld.param.u32 	%r99, [_Z36flash_attention_forward_small_kernelPKfS0_S0_Pfiifi_param_4];
	ld.param.u32 	%r100, [_Z36flash_attention_forward_small_kernelPKfS0_S0_Pfiifi_param_5];
	ld.param.f32 	%f101, [_Z36flash_attention_forward_small_kernelPKfS0_S0_Pfiifi_param_6];
	ld.param.u32 	%r101, [_Z36flash_attention_forward_small_kernelPKfS0_S0_Pfiifi_param_7];
	cvta.to.global.u64 	%rd1, %rd22;
	cvta.to.global.u64 	%rd2, %rd23;
	add.u64 	%rd3, %SPL, 0;
	add.u64 	%rd4, %SPL, 256;
	mov.u32 	%r102, %ctaid.x;
	mov.u32 	%r1, %ctaid.y;
	mov.u32 	%r2, %tid.x;
	mul.lo.s32 	%r103, %r99, %r102;
	mul.lo.s32 	%r3, %r103, %r100;
	shl.b32 	%r4, %r1, 5;
	setp.le.s32 	%p3, %r99, %r4;
	@%p3 bra 	$L__BB1_151;
	sub.s32 	%r104, %r99, %r4;
	min.s32 	%r105, %r104, 32;
	mov.f32 	%f102, 0f00000000;
	st.local.v4.f32 	[%rd3], {%f102, %f102, %f102, %f102};
	add.s64 	%rd79, %rd3, 16;
	st.local.v4.f32 	[%rd3+16], {%f102, %f102, %f102, %f102};
	st.local.v4.f32 	[%rd3+32], {%f102, %f102, %f102, %f102};
	st.local.v4.f32 	[%rd3+48], {%f102, %f102, %f102, %f102};
	st.local.v4.f32 	[%rd3+64], {%f102, %f102, %f102, %f102};
	st.local.v4.f32 	[%rd3+80], {%f102, %f102, %f102, %f102};
	st.local.v4.f32 	[%rd3+96], {%f102, %f102, %f102, %f102};
	st.local.v4.f32 	[%rd3+112], {%f102, %f102, %f102, %f102};
	st.local.v4.f32 	[%rd3+128], {%f102, %f102, %f102, %f102};
	st.local.v4.f32 	[%rd3+144], {%f102, %f102, %f102, %f102};
	st.local.v4.f32 	[%rd3+160], {%f102, %f102, %f102, %f102};
	st.local.v4.f32 	[%rd3+176], {%f102, %f102, %f102, %f102};
	st.local.v4.f32 	[%rd3+192], {%f102, %f102, %f102, %f102};
	st.local.v4.f32 	[%rd3+208], {%f102, %f102, %f102, %f102};
	st.local.v4.f32 	[%rd3+224], {%f102, %f102, %f102, %f102};
	st.local.v4.f32 	[%rd3+240], {%f102, %f102, %f102, %f102};
	add.s32 	%r106, %r4, %r2;
	setp.lt.s32 	%p4, %r2, %r105;
	setp.lt.u32 	%p5, %r106, %r99;
	and.pred  	%p1, %p4, %p5;
	setp.gt.s32 	%p6, %r100, 0;
	and.pred  	%p2, %p1, %p6;
	not.pred 	%p7, %p2;
	@%p7 bra 	$L__BB1_14;
	mad.lo.s32 	%r6, %r100, %r106, %r3;
	mul.lo.s32 	%r7, %r100, %r2;
	and.b32  	%r8, %r100, 15;
	setp.lt.u32 	%p8, %r100, 16;
	mov.b32 	%r258, 0;
	@%p8 bra 	$L__BB1_5;
	and.b32  	%r258, %r100, 2147483632;
	mov.b32 	%r256, 0;
$L__BB1_4:
	.pragma "nounroll";
	add.s32 	%r109, %r6, %r256;
	mul.wide.s32 	%rd26, %r109, 4;
	add.s64 	%rd27, %rd1, %rd26;
	ld.global.nc.f32 	%f103, [%rd27];
	add.s32 	%r110, %r256, %r7;
	shl.b32 	%r111, %r110, 2;
	mov.u32 	%r112, _ZZ36flash_attention_forward_small_kernelPKfS0_S0_PfiifiE3s_Q;
	add.s32 	%r113, %r112, %r111;
	st.shared.f32 	[%r113], %f103;
	ld.global.nc.f32 	%f104, [%rd27+4];
	st.shared.f32 	[%r113+4], %f104;
	ld.global.nc.f32 	%f105, [%rd27+8];
	st.shared.f32 	[%r113+8], %f105;
	ld.global.nc.f32 	%f106, [%rd27+12];
	st.shared.f32 	[%r113+12], %f106;
	ld.global.nc.f32 	%f107, [%rd27+16];
	st.shared.f32 	[%r113+16], %f107;
	ld.global.nc.f32 	%f108, [%rd27+20];
	st.shared.f32 	[%r113+20], %f108;
	ld.global.nc.f32 	%f109, [%rd27+24];
	st.shared.f32 	[%r113+24], %f109;
	ld.global.nc.f32 	%f110, [%rd27+28];
	st.shared.f32 	[%r113+28], %f110;
	ld.global.nc.f32 	%f111, [%rd27+32];
	st.shared.f32 	[%r113+32], %f111;
	ld.global.nc.f32 	%f112, [%rd27+36];
	st.shared.f32 	[%r113+36], %f112;
	ld.global.nc.f32 	%f113, [%rd27+40];
	st.shared.f32 	[%r113+40], %f113;
	ld.global.nc.f32 	%f114, [%rd27+44];
	st.shared.f32 	[%r113+44], %f114;
	ld.global.nc.f32 	%f115, [%rd27+48];
	st.shared.f32 	[%r113+48], %f115;
	ld.global.nc.f32 	%f116, [%rd27+52];
	st.shared.f32 	[%r113+52], %f116;
	ld.global.nc.f32 	%f117, [%rd27+56];
	st.shared.f32 	[%r113+56], %f117;
	ld.global.nc.f32 	%f118, [%rd27+60];
	st.shared.f32 	[%r113+60], %f118;
	add.s32 	%r256, %r256, 16;
	setp.ne.s32 	%p9, %r256, %r258;
	@%p9 bra 	$L__BB1_4;
$L__BB1_5:
	setp.eq.s32 	%p10, %r8, 0;
	@%p10 bra 	$L__BB1_14;
	and.b32  	%r13, %r100, 7;
	setp.lt.u32 	%p11, %r8, 8;
	@%p11 bra 	$L__BB1_8;
	add.s32 	%r114, %r6, %r258;
	mul.wide.s32 	%rd28, %r114, 4;
	add.s64 	%rd29, %rd1, %rd28;
	ld.global.nc.f32 	%f119, [%rd29];
	add.s32 	%r115, %r258, %r7;
	shl.b32 	%r116, %r115, 2;
	mov.u32 	%r117, _ZZ36flash_attention_forward_small_kernelPKfS0_S0_PfiifiE3s_Q;
	add.s32 	%r118, %r117, %r116;
	st.shared.f32 	[%r118], %f119;
	ld.global.nc.f32 	%f120, [%rd29+4];
	st.shared.f32 	[%r118+4], %f120;
	ld.global.nc.f32 	%f121, [%rd29+8];
	st.shared.f32 	[%r118+8], %f121;
	ld.global.nc.f32 	%f122, [%rd29+12];
	st.shared.f32 	[%r118+12], %f122;
	ld.global.nc.f32 	%f123, [%rd29+16];
	st.shared.f32 	[%r118+16], %f123;
	ld.global.nc.f32 	%f124, [%rd29+20];
	st.shared.f32 	[%r118+20], %f124;
	ld.global.nc.f32 	%f125, [%rd29+24];
	st.shared.f32 	[%r118+24], %f125;
	ld.global.nc.f32 	%f126, [%rd29+28];
	st.shared.f32 	[%r118+28], %f126;
	add.s32 	%r258, %r258, 8;
$L__BB1_8:
	setp.eq.s32 	%p12, %r13, 0;
	@%p12 bra 	$L__BB1_14;
	and.b32  	%r16, %r100, 3;
	setp.lt.u32 	%p13, %r13, 4;
	@%p13 bra 	$L__BB1_11;
	add.s32 	%r119, %r6, %r258;
	mul.wide.s32 	%rd30, %r119, 4;
	add.s64 	%rd31, %rd1, %rd30;
	ld.global.nc.f32 	%f127, [%rd31];
	add.s32 	%r120, %r258, %r7;
	shl.b32 	%r121, %r120, 2;
	mov.u32 	%r122, _ZZ36flash_attention_forward_small_kernelPKfS0_S0_PfiifiE3s_Q;
	add.s32 	%r123, %r122, %r121;
	st.shared.f32 	[%r123], %f127;
	ld.global.nc.f32 	%f128, [%rd31+4];
	st.shared.f32 	[%r123+4], %f128;
	ld.global.nc.f32 	%f129, [%rd31+8];
	st.shared.f32 	[%r123+8], %f129;
	ld.global.nc.f32 	%f130, [%rd31+12];
	st.shared.f32 	[%r123+12], %f130;
	add.s32 	%r258, %r258, 4;
$L__BB1_11:
	setp.eq.s32 	%p14, %r16, 0;
	@%p14 bra 	$L__BB1_14;
	mov.b32 	%r261, 0;
	mov.u32 	%r128, _ZZ36flash_attention_forward_small_kernelPKfS0_S0_PfiifiE3s_Q;
$L__BB1_13:
	.pragma "nounroll";
	add.s32 	%r125, %r6, %r258;
	mul.wide.s32 	%rd32, %r125, 4;
	add.s64 	%rd33, %rd1, %rd32;
	ld.global.nc.f32 	%f131, [%rd33];
	add.s32 	%r126, %r258, %r7;
	shl.b32 	%r127, %r126, 2;
	add.s32 	%r129, %r128, %r127;
	st.shared.f32 	[%r129], %f131;
	add.s32 	%r258, %r258, 1;
	add.s32 	%r261, %r261, 1;
	setp.ne.s32 	%p15, %r261, %r16;
	@%p15 bra 	$L__BB1_13;
$L__BB1_14:
	bar.sync 	0;
	add.s32 	%r131, %r99, 31;
	shr.u32 	%r132, %r131, 5;
	setp.eq.s32 	%p16, %r101, 0;
	add.s32 	%r133, %r1, 1;
	min.u32 	%r134, %r132, %r133;
	selp.b32 	%r23, %r132, %r134, %p16;
	mul.lo.s32 	%r24, %r100, %r2;
	add.s32 	%r25, %r100, -1;
	and.b32  	%r26, %r100, 15;
	and.b32  	%r27, %r100, 7;
	and.b32  	%r28, %r100, 3;
	mul.f32 	%f1, %f101, 0f00000000;
	and.b32  	%r29, %r100, 2147483640;
	and.b32  	%r30, %r100, 1;
	and.b32  	%r31, %r100, 2147483632;
	cvta.to.global.u64 	%rd6, %rd21;
	mov.f32 	%f552, 0fFF7FFFFF;
	mov.f32 	%f551, 0f00000000;
	mov.b32 	%r263, 0;
	not.pred 	%p19, %p1;
	mov.u32 	%r262, %r99;
$L__BB1_15:
	min.s32 	%r135, %r262, 32;
	max.s32 	%r34, %r135, 1;
	and.b32  	%r35, %r34, 3;
	shl.b32 	%r36, %r263, 5;
	sub.s32 	%r37, %r99, %r36;
	min.s32 	%r136, %r37, 32;
	mul.lo.s32 	%r38, %r136, %r100;
	setp.ge.s32 	%p17, %r2, %r38;
	@%p17 bra 	$L__BB1_18;
	mov.u32 	%r264, %r2;
$L__BB1_17:
	ld.param.u64 	%rd78, [_Z36flash_attention_forward_small_kernelPKfS0_S0_Pfiifi_param_1];
	div.s32 	%r137, %r264, %r100;
	mul.lo.s32 	%r138, %r137, %r100;
	sub.s32 	%r139, %r264, %r138;
	add.s32 	%r140, %r36, %r137;
	add.s32 	%r141, %r139, %r3;
	mad.lo.s32 	%r142, %r140, %r100, %r141;
	cvta.to.global.u64 	%rd34, %rd78;
	mul.wide.s32 	%rd35, %r142, 4;
	add.s64 	%rd36, %rd34, %rd35;
	ld.global.nc.f32 	%f134, [%rd36];
	shl.b32 	%r143, %r264, 2;
	mov.u32 	%r144, _ZZ36flash_attention_forward_small_kernelPKfS0_S0_PfiifiE3s_K;
	add.s32 	%r145, %r144, %r143;
	st.shared.f32 	[%r145], %f134;
	add.s64 	%rd37, %rd6, %rd35;
	ld.global.nc.f32 	%f135, [%rd37];
	mov.u32 	%r146, _ZZ36flash_attention_forward_small_kernelPKfS0_S0_PfiifiE3s_V;
	add.s32 	%r147, %r146, %r143;
	st.shared.f32 	[%r147], %f135;
	add.s32 	%r264, %r264, 128;
	setp.lt.s32 	%p18, %r264, %r38;
	@%p18 bra 	$L__BB1_17;
$L__BB1_18:
	bar.sync 	0;
	@%p19 bra 	$L__BB1_108;
	setp.lt.s32 	%p20, %r37, 1;
	mov.f32 	%f568, 0fFF7FFFFF;
	@%p20 bra 	$L__BB1_45;
	setp.lt.s32 	%p21, %r100, 1;
	@%p21 bra 	$L__BB1_34;
	mov.f32 	%f568, 0fFF7FFFFF;
	mov.b32 	%r265, 0;
$L__BB1_22:
	setp.lt.u32 	%p49, %r25, 7;
	mul.lo.s32 	%r42, %r265, %r100;
	mov.f32 	%f561, 0f00000000;
	mov.b32 	%r268, 0;
	@%p49 bra 	$L__BB1_25;
	mov.f32 	%f561, 0f00000000;
	mov.b32 	%r266, 0;
$L__BB1_24:
	.pragma "nounroll";
	add.s32 	%r170, %r266, %r24;
	shl.b32 	%r171, %r170, 2;
	mov.u32 	%r172, _ZZ36flash_attention_forward_small_kernelPKfS0_S0_PfiifiE3s_Q;
	add.s32 	%r173, %r172, %r171;
	ld.shared.f32 	%f187, [%r173];
	add.s32 	%r174, %r266, %r42;
	shl.b32 	%r175, %r174, 2;
	mov.u32 	%r176, _ZZ36flash_attention_forward_small_kernelPKfS0_S0_PfiifiE3s_K;
	add.s32 	%r177, %r176, %r175;
	ld.shared.f32 	%f188, [%r177];
	fma.rn.f32 	%f189, %f187, %f188, %f561;
	ld.shared.f32 	%f190, [%r173+4];
	ld.shared.f32 	%f191, [%r177+4];
	fma.rn.f32 	%f192, %f190, %f191, %f189;
	ld.shared.f32 	%f193, [%r173+8];
	ld.shared.f32 	%f194, [%r177+8];
	fma.rn.f32 	%f195, %f193, %f194, %f192;
	ld.shared.f32 	%f196, [%r173+12];
	ld.shared.f32 	%f197, [%r177+12];
	fma.rn.f32 	%f198, %f196, %f197, %f195;
	ld.shared.f32 	%f199, [%r173+16];
	ld.shared.f32 	%f200, [%r177+16];
	fma.rn.f32 	%f201, %f199, %f200, %f198;
	ld.shared.f32 	%f202, [%r173+20];
	ld.shared.f32 	%f203, [%r177+20];
	fma.rn.f32 	%f204, %f202, %f203, %f201;
	ld.shared.f32 	%f205, [%r173+24];
	ld.shared.f32 	%f206, [%r177+24];
	fma.rn.f32 	%f207, %f205, %f206, %f204;
	ld.shared.f32 	%f208, [%r173+28];
	ld.shared.f32 	%f209, [%r177+28];
	fma.rn.f32 	%f561, %f208, %f209, %f207;
	add.s32 	%r266, %r266, 8;
	setp.ne.s32 	%p50, %r266, %r29;
	mov.u32 	%r268, %r29;
	@%p50 bra 	$L__BB1_24;
$L__BB1_25:
	setp.eq.s32 	%p51, %r27, 0;
	@%p51 bra 	$L__BB1_33;
	add.s32 	%r178, %r27, -1;
	setp.lt.u32 	%p52, %r178, 3;
	@%p52 bra 	$L__BB1_28;
	add.s32 	%r179, %r268, %r24;
	shl.b32 	%r180, %r179, 2;
	mov.u32 	%r181, _ZZ36flash_attention_forward_small_kernelPKfS0_S0_PfiifiE3s_Q;
	add.s32 	%r182, %r181, %r180;
	ld.shared.f32 	%f211, [%r182];
	add.s32 	%r183, %r268, %r42;
	shl.b32 	%r184, %r183, 2;
	mov.u32 	%r185, _ZZ36flash_attention_forward_small_kernelPKfS0_S0_PfiifiE3s_K;
	add.s32 	%r186, %r185, %r184;
	ld.shared.f32 	%f212, [%r186];
	fma.rn.f32 	%f213, %f211, %f212, %f561;
	ld.shared.f32 	%f214, [%r182+4];
	ld.shared.f32 	%f215, [%r186+4];
	fma.rn.f32 	%f216, %f214, %f215, %f213;
	ld.shared.f32 	%f217, [%r182+8];
	ld.shared.f32 	%f218, [%r186+8];
	fma.rn.f32 	%f219, %f217, %f218, %f216;
	ld.shared.f32 	%f220, [%r182+12];
	ld.shared.f32 	%f221, [%r186+12];
	fma.rn.f32 	%f561, %f220, %f221, %f219;
	add.s32 	%r268, %r268, 4;
$L__BB1_28:
	setp.eq.s32 	%p53, %r28, 0;
	@%p53 bra 	$L__BB1_33;
	setp.eq.s32 	%p54, %r28, 1;
	@%p54 bra 	$L__BB1_31;
	add.s32 	%r187, %r268, %r24;
	shl.b32 	%r188, %r187, 2;
	mov.u32 	%r189, _ZZ36flash_attention_forward_small_kernelPKfS0_S0_PfiifiE3s_Q;
	add.s32 	%r190, %r189, %r188;
	ld.shared.f32 	%f223, [%r190];
	add.s32 	%r191, %r268, %r42;
	shl.b32 	%r192, %r191, 2;
	mov.u32 	%r193, _ZZ36flash_attention_forward_small_kernelPKfS0_S0_PfiifiE3s_K;
	add.s32 	%r194, %r193, %r192;
	ld.shared.f32 	%f224, [%r194];
	fma.rn.f32 	%f225, %f223, %f224, %f561;
	ld.shared.f32 	%f226, [%r190+4];
	ld.shared.f32 	%f227, [%r194+4];
	fma.rn.f32 	%f561, %f226, %f227, %f225;
	add.s32 	%r268, %r268, 2;
$L__BB1_31:
	setp.eq.s32 	%p55, %r30, 0;
	@%p55 bra 	$L__BB1_33;
	add.s32 	%r195, %r268, %r24;
	shl.b32 	%r196, %r195, 2;
	mov.u32 	%r197, _ZZ36flash_attention_forward_small_kernelPKfS0_S0_PfiifiE3s_Q;
	add.s32 	%r198, %r197, %r196;
	ld.shared.f32 	%f228, [%r198];
	add.s32 	%r199, %r268, %r42;
	shl.b32 	%r200, %r199, 2;
	mov.u32 	%r201, _ZZ36flash_attention_forward_small_kernelPKfS0_S0_PfiifiE3s_K;
	add.s32 	%r202, %r201, %r200;
	ld.shared.f32 	%f229, [%r202];
	fma.rn.f32 	%f561, %f228, %f229, %f561;
$L__BB1_33:
	setp.ne.s32 	%p56, %r101, 0;
	mul.f32 	%f230, %f101, %f561;
	add.s32 	%r203, %r36, %r265;
	setp.lt.u32 	%p57, %r106, %r203;
	selp.f32 	%f231, 0fFF7FFFFF, %f230, %p57;
	selp.f32 	%f232, %f231, %f230, %p56;
	mul.wide.u32 	%rd46, %r265, 4;
	add.s64 	%rd47, %rd4, %rd46;
	st.local.f32 	[%rd47], %f232;
	max.f32 	%f568, %f568, %f232;
	add.s32 	%r265, %r265, 1;
	setp.eq.s32 	%p58, %r265, %r34;
	@%p58 bra 	$L__BB1_45;
	bra.uni 	$L__BB1_22;
$L__BB1_34:
	setp.lt.s32 	%p22, %r262, 8;
	mov.f32 	%f568, 0fFF7FFFFF;
	mov.b32 	%r271, 0;
	@%p22 bra 	$L__BB1_37;
	mov.f32 	%f568, 0fFF7FFFFF;
	mov.b32 	%r273, 0;
$L__BB1_36:
	.pragma "nounroll";
	setp.ne.s32 	%p23, %r101, 0;
	add.s32 	%r150, %r36, %r273;
	setp.lt.u32 	%p24, %r106, %r150;
	selp.f32 	%f140, 0fFF7FFFFF, %f1, %p24;
	selp.f32 	%f141, %f140, %f1, %p23;
	mul.wide.u32 	%rd38, %r273, 4;
	add.s64 	%rd39, %rd4, %rd38;
	max.f32 	%f142, %f568, %f141;
	add.s32 	%r151, %r150, 1;
	setp.lt.u32 	%p25, %r106, %r151;
	selp.f32 	%f143, 0fFF7FFFFF, %f1, %p25;
	selp.f32 	%f144, %f143, %f1, %p23;
	max.f32 	%f145, %f142, %f144;
	add.s32 	%r152, %r150, 2;
	setp.lt.u32 	%p26, %r106, %r152;
	selp.f32 	%f146, 0fFF7FFFFF, %f1, %p26;
	selp.f32 	%f147, %f146, %f1, %p23;
	max.f32 	%f148, %f145, %f147;
	add.s32 	%r153, %r150, 3;
	setp.lt.u32 	%p27, %r106, %r153;
	selp.f32 	%f149, 0fFF7FFFFF, %f1, %p27;
	selp.f32 	%f150, %f149, %f1, %p23;
	st.local.v4.f32 	[%rd39], {%f141, %f144, %f147, %f150};
	max.f32 	%f151, %f148, %f150;
	add.s32 	%r154, %r150, 4;
	setp.lt.u32 	%p28, %r106, %r154;
	selp.f32 	%f152, 0fFF7FFFFF, %f1, %p28;
	selp.f32 	%f153, %f152, %f1, %p23;
	max.f32 	%f154, %f151, %f153;
	add.s32 	%r155, %r150, 5;
	setp.lt.u32 	%p29, %r106, %r155;
	selp.f32 	%f155, 0fFF7FFFFF, %f1, %p29;
	selp.f32 	%f156, %f155, %f1, %p23;
	max.f32 	%f157, %f154, %f156;
	add.s32 	%r156, %r150, 6;
	setp.lt.u32 	%p30, %r106, %r156;
	selp.f32 	%f158, 0fFF7FFFFF, %f1, %p30;
	selp.f32 	%f159, %f158, %f1, %p23;
	max.f32 	%f160, %f157, %f159;
	add.s32 	%r157, %r150, 7;
	setp.lt.u32 	%p31, %r106, %r157;
	selp.f32 	%f161, 0fFF7FFFFF, %f1, %p31;
	selp.f32 	%f162, %f161, %f1, %p23;
	st.local.v4.f32 	[%rd39+16], {%f153, %f156, %f159, %f162};
	max.f32 	%f568, %f160, %f162;
	add.s32 	%r273, %r273, 8;
	and.b32  	%r271, %r34, 56;
	setp.eq.s32 	%p32, %r273, %r271;
	@%p32 bra 	$L__BB1_37;
	bra.uni 	$L__BB1_36;
$L__BB1_37:
	and.b32  	%r52, %r34, 7;
	setp.eq.s32 	%p33, %r52, 0;
	@%p33 bra 	$L__BB1_45;
	setp.lt.u32 	%p34, %r52, 4;
	@%p34 bra 	$L__BB1_40;
	setp.ne.s32 	%p35, %r101, 0;
	add.s32 	%r159, %r36, %r271;
	setp.lt.u32 	%p36, %r106, %r159;
	selp.f32 	%f164, 0fFF7FFFFF, %f1, %p36;
	selp.f32 	%f165, %f164, %f1, %p35;
	mul.wide.u32 	%rd40, %r271, 4;
	add.s64 	%rd41, %rd4, %rd40;
	st.local.f32 	[%rd41], %f165;
	max.f32 	%f166, %f568, %f165;
	add.s32 	%r160, %r159, 1;
	setp.lt.u32 	%p37, %r106, %r160;
	selp.f32 	%f167, 0fFF7FFFFF, %f1, %p37;
	selp.f32 	%f168, %f167, %f1, %p35;
	st.local.f32 	[%rd41+4], %f168;
	max.f32 	%f169, %f166, %f168;
	add.s32 	%r161, %r159, 2;
	setp.lt.u32 	%p38, %r106, %r161;
	selp.f32 	%f170, 0fFF7FFFFF, %f1, %p38;
	selp.f32 	%f171, %f170, %f1, %p35;
	st.local.f32 	[%rd41+8], %f171;
	max.f32 	%f172, %f169, %f171;
	add.s32 	%r162, %r159, 3;
	setp.lt.u32 	%p39, %r106, %r162;
	selp.f32 	%f173, 0fFF7FFFFF, %f1, %p39;
	selp.f32 	%f174, %f173, %f1, %p35;
	st.local.f32 	[%rd41+12], %f174;
	max.f32 	%f568, %f172, %f174;
	add.s32 	%r271, %r271, 4;
$L__BB1_40:
	setp.eq.s32 	%p40, %r35, 0;
	@%p40 bra 	$L__BB1_45;
	setp.eq.s32 	%p41, %r35, 1;
	@%p41 bra 	$L__BB1_43;
	setp.ne.s32 	%p42, %r101, 0;
	add.s32 	%r163, %r36, %r271;
	setp.lt.u32 	%p43, %r106, %r163;
	selp.f32 	%f176, 0fFF7FFFFF, %f1, %p43;
	selp.f32 	%f177, %f176, %f1, %p42;
	mul.wide.u32 	%rd42, %r271, 4;
	add.s64 	%rd43, %rd4, %rd42;
	st.local.f32 	[%rd43], %f177;
	max.f32 	%f178, %f568, %f177;
	add.s32 	%r164, %r163, 1;
	setp.lt.u32 	%p44, %r106, %r164;
	selp.f32 	%f179, 0fFF7FFFFF, %f1, %p44;
	selp.f32 	%f180, %f179, %f1, %p42;
	st.local.f32 	[%rd43+4], %f180;
	max.f32 	%f568, %f178, %f180;
	add.s32 	%r271, %r271, 2;
$L__BB1_43:
	and.b32  	%r165, %r34, 1;
	setp.eq.b32 	%p45, %r165, 1;
	not.pred 	%p46, %p45;
	@%p46 bra 	$L__BB1_45;
	setp.ne.s32 	%p47, %r101, 0;
	add.s32 	%r166, %r36, %r271;
	setp.lt.u32 	%p48, %r106, %r166;
	selp.f32 	%f181, 0fFF7FFFFF, %f1, %p48;
	selp.f32 	%f182, %f181, %f1, %p47;
	mul.wide.u32 	%rd44, %r271, 4;
	add.s64 	%rd45, %rd4, %rd44;
	st.local.f32 	[%rd45], %f182;
	max.f32 	%f568, %f568, %f182;
$L__BB1_45:
	mov.f32 	%f580, 0f00000000;
	@%p20 bra 	$L__BB1_67;
	setp.lt.s32 	%p60, %r262, 4;
	mov.f32 	%f580, 0f00000000;
	mov.b32 	%r275, 0;
	@%p60 bra 	$L__BB1_57;
	and.b32  	%r275, %r34, 60;
	mov.f32 	%f580, 0f00000000;
	mov.b32 	%r274, 0;
$L__BB1_48:
	mul.wide.u32 	%rd48, %r274, 4;
	add.s64 	%rd7, %rd4, %rd48;
	ld.local.f32 	%f31, [%rd7];
	setp.leu.f32 	%p61, %f31, 0fFF7FFFFF;
	mov.f32 	%f571, 0f00000000;
	@%p61 bra 	$L__BB1_50;
	sub.f32 	%f238, %f31, %f568;
	fma.rn.f32 	%f239, %f238, 0f3BBB989D, 0f3F000000;
	cvt.sat.f32.f32 	%f240, %f239;
	mov.f32 	%f241, 0f4B400001;
	mov.f32 	%f242, 0f437C0000;
	fma.rm.f32 	%f243, %f240, %f242, %f241;
	add.f32 	%f244, %f243, 0fCB40007F;
	neg.f32 	%f245, %f244;
	fma.rn.f32 	%f246, %f238, 0f3FB8AA3B, %f245;
	fma.rn.f32 	%f247, %f238, 0f32A57060, %f246;
	mov.b32 	%r206, %f243;
	shl.b32 	%r207, %r206, 23;
	mov.b32 	%f248, %r207;
	ex2.approx.ftz.f32 	%f249, %f247;
	mul.f32 	%f571, %f249, %f248;
$L__BB1_50:
	st.local.f32 	[%rd7], %f571;
	add.f32 	%f34, %f580, %f571;
	ld.local.f32 	%f35, [%rd7+4];
	setp.leu.f32 	%p62, %f35, 0fFF7FFFFF;
	mov.f32 	%f572, 0f00000000;
	@%p62 bra 	$L__BB1_52;
	sub.f32 	%f251, %f35, %f568;
	fma.rn.f32 	%f252, %f251, 0f3BBB989D, 0f3F000000;
	cvt.sat.f32.f32 	%f253, %f252;
	mov.f32 	%f254, 0f4B400001;
	mov.f32 	%f255, 0f437C0000;
	fma.rm.f32 	%f256, %f253, %f255, %f254;
	add.f32 	%f257, %f256, 0fCB40007F;
	neg.f32 	%f258, %f257;
	fma.rn.f32 	%f259, %f251, 0f3FB8AA3B, %f258;
	fma.rn.f32 	%f260, %f251, 0f32A57060, %f259;
	mov.b32 	%r208, %f256;
	shl.b32 	%r209, %r208, 23;
	mov.b32 	%f261, %r209;
	ex2.approx.ftz.f32 	%f262, %f260;
	mul.f32 	%f572, %f262, %f261;
$L__BB1_52:
	st.local.f32 	[%rd7+4], %f572;
	add.f32 	%f38, %f34, %f572;
	ld.local.f32 	%f39, [%rd7+8];
	setp.leu.f32 	%p63, %f39, 0fFF7FFFFF;
	mov.f32 	%f573, 0f00000000;
	@%p63 bra 	$L__BB1_54;
	sub.f32 	%f264, %f39, %f568;
	fma.rn.f32 	%f265, %f264, 0f3BBB989D, 0f3F000000;
	cvt.sat.f32.f32 	%f266, %f265;
	mov.f32 	%f267, 0f4B400001;
	mov.f32 	%f268, 0f437C0000;
	fma.rm.f32 	%f269, %f266, %f268, %f267;
	add.f32 	%f270, %f269, 0fCB40007F;
	neg.f32 	%f271, %f270;
	fma.rn.f32 	%f272, %f264, 0f3FB8AA3B, %f271;
	fma.rn.f32 	%f273, %f264, 0f32A57060, %f272;
	mov.b32 	%r210, %f269;
	shl.b32 	%r211, %r210, 23;
	mov.b32 	%f274, %r211;
	ex2.approx.ftz.f32 	%f275, %f273;
	mul.f32 	%f573, %f275, %f274;
$L__BB1_54:
	st.local.f32 	[%rd7+8], %f573;
	add.f32 	%f42, %f38, %f573;
	ld.local.f32 	%f43, [%rd7+12];
	setp.leu.f32 	%p64, %f43, 0fFF7FFFFF;
	mov.f32 	%f574, 0f00000000;
	@%p64 bra 	$L__BB1_56;
	sub.f32 	%f277, %f43, %f568;
	fma.rn.f32 	%f278, %f277, 0f3BBB989D, 0f3F000000;
	cvt.sat.f32.f32 	%f279, %f278;
	mov.f32 	%f280, 0f4B400001;
	mov.f32 	%f281, 0f437C0000;
	fma.rm.f32 	%f282, %f279, %f281, %f280;
	add.f32 	%f283, %f282, 0fCB40007F;
	neg.f32 	%f284, %f283;
	fma.rn.f32 	%f285, %f277, 0f3FB8AA3B, %f284;
	fma.rn.f32 	%f286, %f277, 0f32A57060, %f285;
	mov.b32 	%r212, %f282;
	shl.b32 	%r213, %r212, 23;
	mov.b32 	%f287, %r213;
	ex2.approx.ftz.f32 	%f288, %f286;
	mul.f32 	%f574, %f288, %f287;
$L__BB1_56:
	st.local.f32 	[%rd7+12], %f574;
	add.f32 	%f580, %f42, %f574;
	add.s32 	%r274, %r274, 4;
	setp.ne.s32 	%p65, %r274, %r275;
	@%p65 bra 	$L__BB1_48;
$L__BB1_57:
	setp.eq.s32 	%p66, %r35, 0;
	@%p66 bra 	$L__BB1_67;
	mul.wide.u32 	%rd49, %r275, 4;
	add.s64 	%rd8, %rd4, %rd49;
	ld.local.f32 	%f49, [%rd8];
	setp.leu.f32 	%p67, %f49, 0fFF7FFFFF;
	mov.f32 	%f577, 0f00000000;
	@%p67 bra 	$L__BB1_60;
	sub.f32 	%f290, %f49, %f568;
	fma.rn.f32 	%f291, %f290, 0f3BBB989D, 0f3F000000;
	cvt.sat.f32.f32 	%f292, %f291;
	mov.f32 	%f293, 0f4B400001;
	mov.f32 	%f294, 0f437C0000;
	fma.rm.f32 	%f295, %f292, %f294, %f293;
	add.f32 	%f296, %f295, 0fCB40007F;
	neg.f32 	%f297, %f296;
	fma.rn.f32 	%f298, %f290, 0f3FB8AA3B, %f297;
	fma.rn.f32 	%f299, %f290, 0f32A57060, %f298;
	mov.b32 	%r214, %f295;
	shl.b32 	%r215, %r214, 23;
	mov.b32 	%f300, %r215;
	ex2.approx.ftz.f32 	%f301, %f299;
	mul.f32 	%f577, %f301, %f300;
$L__BB1_60:
	st.local.f32 	[%rd8], %f577;
	add.f32 	%f580, %f580, %f577;
	setp.eq.s32 	%p68, %r35, 1;
	@%p68 bra 	$L__BB1_67;
	ld.local.f32 	%f53, [%rd8+4];
	setp.leu.f32 	%p69, %f53, 0fFF7FFFFF;
	mov.f32 	%f578, 0f00000000;
	@%p69 bra 	$L__BB1_63;
	sub.f32 	%f303, %f53, %f568;
	fma.rn.f32 	%f304, %f303, 0f3BBB989D, 0f3F000000;
	cvt.sat.f32.f32 	%f305, %f304;
	mov.f32 	%f306, 0f4B400001;
	mov.f32 	%f307, 0f437C0000;
	fma.rm.f32 	%f308, %f305, %f307, %f306;
	add.f32 	%f309, %f308, 0fCB40007F;
	neg.f32 	%f310, %f309;
	fma.rn.f32 	%f311, %f303, 0f3FB8AA3B, %f310;
	fma.rn.f32 	%f312, %f303, 0f32A57060, %f311;
	mov.b32 	%r216, %f308;
	shl.b32 	%r217, %r216, 23;
	mov.b32 	%f313, %r217;
	ex2.approx.ftz.f32 	%f314, %f312;
	mul.f32 	%f578, %f314, %f313;
$L__BB1_63:
	st.local.f32 	[%rd8+4], %f578;
	add.f32 	%f580, %f580, %f578;
	setp.eq.s32 	%p70, %r35, 2;
	@%p70 bra 	$L__BB1_67;
	ld.local.f32 	%f57, [%rd8+8];
	setp.leu.f32 	%p71, %f57, 0fFF7FFFFF;
	mov.f32 	%f579, 0f00000000;
	@%p71 bra 	$L__BB1_66;
	sub.f32 	%f316, %f57, %f568;
	fma.rn.f32 	%f317, %f316, 0f3BBB989D, 0f3F000000;
	cvt.sat.f32.f32 	%f318, %f317;
	mov.f32 	%f319, 0f4B400001;
	mov.f32 	%f320, 0f437C0000;
	fma.rm.f32 	%f321, %f318, %f320, %f319;
	add.f32 	%f322, %f321, 0fCB40007F;
	neg.f32 	%f323, %f322;
	fma.rn.f32 	%f324, %f316, 0f3FB8AA3B, %f323;
	fma.rn.f32 	%f325, %f316, 0f32A57060, %f324;
	mov.b32 	%r218, %f321;
	shl.b32 	%r219, %r218, 23;
	mov.b32 	%f326, %r219;
	ex2.approx.ftz.f32 	%f327, %f325;
	mul.f32 	%f579, %f327, %f326;
$L__BB1_66:
	st.local.f32 	[%rd8+8], %f579;
	add.f32 	%f580, %f580, %f579;
$L__BB1_67:
	sub.f32 	%f328, %f552, %f568;
	fma.rn.f32 	%f329, %f328, 0f3BBB989D, 0f3F000000;
	cvt.sat.f32.f32 	%f330, %f329;
	mov.f32 	%f331, 0f4B400001;
	mov.f32 	%f332, 0f437C0000;
	fma.rm.f32 	%f333, %f330, %f332, %f331;
	add.f32 	%f334, %f333, 0fCB40007F;
	neg.f32 	%f335, %f334;
	fma.rn.f32 	%f336, %f328, 0f3FB8AA3B, %f335;
	fma.rn.f32 	%f337, %f328, 0f32A57060, %f336;
	mov.b32 	%r220, %f333;
	shl.b32 	%r221, %r220, 23;
	mov.b32 	%f338, %r221;
	ex2.approx.ftz.f32 	%f339, %f337;
	mul.f32 	%f62, %f339, %f338;
	setp.leu.f32 	%p72, %f568, %f552;
	@%p72 bra 	$L__BB1_83;
	setp.lt.s32 	%p79, %r100, 1;
	@%p79 bra 	$L__BB1_82;
	setp.lt.u32 	%p80, %r25, 15;
	mov.b32 	%r278, 0;
	@%p80 bra 	$L__BB1_72;
	mov.b32 	%r276, 0;
$L__BB1_71:
	.pragma "nounroll";
	mul.wide.u32 	%rd53, %r276, 4;
	add.s64 	%rd54, %rd3, %rd53;
	ld.local.v4.f32 	{%f366, %f367, %f368, %f369}, [%rd54];
	mul.f32 	%f370, %f62, %f366;
	mul.f32 	%f371, %f62, %f367;
	mul.f32 	%f372, %f62, %f368;
	mul.f32 	%f373, %f62, %f369;
	st.local.v4.f32 	[%rd54], {%f370, %f371, %f372, %f373};
	ld.local.v4.f32 	{%f374, %f375, %f376, %f377}, [%rd54+16];
	mul.f32 	%f378, %f62, %f374;
	mul.f32 	%f379, %f62, %f375;
	mul.f32 	%f380, %f62, %f376;
	mul.f32 	%f381, %f62, %f377;
	st.local.v4.f32 	[%rd54+16], {%f378, %f379, %f380, %f381};
	ld.local.v4.f32 	{%f382, %f383, %f384, %f385}, [%rd54+32];
	mul.f32 	%f386, %f62, %f382;
	mul.f32 	%f387, %f62, %f383;
	mul.f32 	%f388, %f62, %f384;
	mul.f32 	%f389, %f62, %f385;
	st.local.v4.f32 	[%rd54+32], {%f386, %f387, %f388, %f389};
	ld.local.v4.f32 	{%f390, %f391, %f392, %f393}, [%rd54+48];
	mul.f32 	%f394, %f62, %f390;
	mul.f32 	%f395, %f62, %f391;
	mul.f32 	%f396, %f62, %f392;
	mul.f32 	%f397, %f62, %f393;
	st.local.v4.f32 	[%rd54+48], {%f394, %f395, %f396, %f397};
	add.s32 	%r276, %r276, 16;
	setp.ne.s32 	%p81, %r276, %r31;
	mov.u32 	%r278, %r31;
	@%p81 bra 	$L__BB1_71;
$L__BB1_72:
	setp.eq.s32 	%p82, %r26, 0;
	@%p82 bra 	$L__BB1_82;
	add.s32 	%r228, %r26, -1;
	setp.lt.u32 	%p83, %r228, 7;
	@%p83 bra 	$L__BB1_75;
	mul.wide.u32 	%rd55, %r278, 4;
	add.s64 	%rd56, %rd3, %rd55;
	ld.local.f32 	%f398, [%rd56];
	mul.f32 	%f399, %f62, %f398;
	st.local.f32 	[%rd56], %f399;
	ld.local.f32 	%f400, [%rd56+4];
	mul.f32 	%f401, %f62, %f400;
	st.local.f32 	[%rd56+4], %f401;
	ld.local.f32 	%f402, [%rd56+8];
	mul.f32 	%f403, %f62, %f402;
	st.local.f32 	[%rd56+8], %f403;
	ld.local.f32 	%f404, [%rd56+12];
	mul.f32 	%f405, %f62, %f404;
	st.local.f32 	[%rd56+12], %f405;
	ld.local.f32 	%f406, [%rd56+16];
	mul.f32 	%f407, %f62, %f406;
	st.local.f32 	[%rd56+16], %f407;
	ld.local.f32 	%f408, [%rd56+20];
	mul.f32 	%f409, %f62, %f408;
	st.local.f32 	[%rd56+20], %f409;
	ld.local.f32 	%f410, [%rd56+24];
	mul.f32 	%f411, %f62, %f410;
	st.local.f32 	[%rd56+24], %f411;
	ld.local.f32 	%f412, [%rd56+28];
	mul.f32 	%f413, %f62, %f412;
	st.local.f32 	[%rd56+28], %f413;
	add.s32 	%r278, %r278, 8;
$L__BB1_75:
	setp.eq.s32 	%p84, %r27, 0;
	@%p84 bra 	$L__BB1_82;
	add.s32 	%r229, %r27, -1;
	setp.lt.u32 	%p85, %r229, 3;
	@%p85 bra 	$L__BB1_78;
	mul.wide.u32 	%rd57, %r278, 4;
	add.s64 	%rd58, %rd3, %rd57;
	ld.local.f32 	%f414, [%rd58];
	mul.f32 	%f415, %f62, %f414;
	st.local.f32 	[%rd58], %f415;
	ld.local.f32 	%f416, [%rd58+4];
	mul.f32 	%f417, %f62, %f416;
	st.local.f32 	[%rd58+4], %f417;
	ld.local.f32 	%f418, [%rd58+8];
	mul.f32 	%f419, %f62, %f418;
	st.local.f32 	[%rd58+8], %f419;
	ld.local.f32 	%f420, [%rd58+12];
	mul.f32 	%f421, %f62, %f420;
	st.local.f32 	[%rd58+12], %f421;
	add.s32 	%r278, %r278, 4;
$L__BB1_78:
	setp.eq.s32 	%p86, %r28, 0;
	@%p86 bra 	$L__BB1_82;
	setp.eq.s32 	%p87, %r28, 1;
	mul.wide.u32 	%rd59, %r278, 4;
	add.s64 	%rd9, %rd3, %rd59;
	ld.local.f32 	%f422, [%rd9];
	mul.f32 	%f423, %f62, %f422;
	st.local.f32 	[%rd9], %f423;
	@%p87 bra 	$L__BB1_82;
	setp.eq.s32 	%p88, %r28, 2;
	ld.local.f32 	%f424, [%rd9+4];
	mul.f32 	%f425, %f62, %f424;
	st.local.f32 	[%rd9+4], %f425;
	@%p88 bra 	$L__BB1_82;
	ld.local.f32 	%f426, [%rd9+8];
	mul.f32 	%f427, %f62, %f426;
	st.local.f32 	[%rd9+8], %f427;
$L__BB1_82:
	fma.rn.f32 	%f551, %f551, %f62, %f580;
	mov.f32 	%f552, %f568;
	bra.uni 	$L__BB1_92;
$L__BB1_83:
	sub.f32 	%f340, %f568, %f552;
	fma.rn.f32 	%f341, %f340, 0f3BBB989D, 0f3F000000;
	cvt.sat.f32.f32 	%f342, %f341;
	mov.f32 	%f343, 0f4B400001;
	mov.f32 	%f344, 0f437C0000;
	fma.rm.f32 	%f345, %f342, %f344, %f343;
	add.f32 	%f346, %f345, 0fCB40007F;
	neg.f32 	%f347, %f346;
	fma.rn.f32 	%f348, %f340, 0f3FB8AA3B, %f347;
	fma.rn.f32 	%f349, %f340, 0f32A57060, %f348;
	mov.b32 	%r222, %f345;
	shl.b32 	%r223, %r222, 23;
	mov.b32 	%f350, %r223;
	ex2.approx.ftz.f32 	%f351, %f349;
	mul.f32 	%f64, %f351, %f350;
	@%p20 bra 	$L__BB1_91;
	setp.lt.s32 	%p74, %r262, 4;
	mov.b32 	%r281, 0;
	@%p74 bra 	$L__BB1_87;
	mov.b32 	%r280, 0;
$L__BB1_86:
	mul.wide.u32 	%rd50, %r280, 4;
	add.s64 	%rd51, %rd4, %rd50;
	ld.local.v4.f32 	{%f352, %f353, %f354, %f355}, [%rd51];
	mul.f32 	%f356, %f64, %f352;
	mul.f32 	%f357, %f64, %f353;
	mul.f32 	%f358, %f64, %f354;
	mul.f32 	%f359, %f64, %f355;
	st.local.v4.f32 	[%rd51], {%f356, %f357, %f358, %f359};
	add.s32 	%r280, %r280, 4;
	and.b32  	%r281, %r34, 60;
	setp.ne.s32 	%p75, %r280, %r281;
	@%p75 bra 	$L__BB1_86;
$L__BB1_87:
	setp.eq.s32 	%p76, %r35, 0;
	@%p76 bra 	$L__BB1_91;
	mul.wide.u32 	%rd52, %r281, 4;
	add.s64 	%rd10, %rd4, %rd52;
	ld.local.f32 	%f360, [%rd10];
	mul.f32 	%f361, %f64, %f360;
	st.local.f32 	[%rd10], %f361;
	setp.eq.s32 	%p77, %r35, 1;
	@%p77 bra 	$L__BB1_91;
	ld.local.f32 	%f362, [%rd10+4];
	mul.f32 	%f363, %f64, %f362;
	st.local.f32 	[%rd10+4], %f363;
	setp.eq.s32 	%p78, %r35, 2;
	@%p78 bra 	$L__BB1_91;
	ld.local.f32 	%f364, [%rd10+8];
	mul.f32 	%f365, %f64, %f364;
	st.local.f32 	[%rd10+8], %f365;
$L__BB1_91:
	fma.rn.f32 	%f551, %f580, %f64, %f551;
$L__BB1_92:
	min.s32 	%r230, %r37, %r100;
	setp.lt.s32 	%p89, %r230, 1;
	@%p89 bra 	$L__BB1_108;
	mov.b32 	%r282, 0;
$L__BB1_94:
	setp.lt.u32 	%p90, %r25, 15;
	mul.wide.u32 	%rd60, %r282, 4;
	add.s64 	%rd61, %rd4, %rd60;
	ld.local.f32 	%f68, [%rd61];
	mul.lo.s32 	%r76, %r282, %r100;
	mov.b32 	%r285, 0;
	@%p90 bra 	$L__BB1_97;
	mov.b32 	%r283, 0;
$L__BB1_96:
	.pragma "nounroll";
	add.s32 	%r234, %r283, %r76;
	shl.b32 	%r235, %r234, 2;
	mov.u32 	%r236, _ZZ36flash_attention_forward_small_kernelPKfS0_S0_PfiifiE3s_V;
	add.s32 	%r237, %r236, %r235;
	ld.shared.f32 	%f428, [%r237];
	mul.wide.u32 	%rd62, %r283, 4;
	add.s64 	%rd63, %rd3, %rd62;
	ld.local.v4.f32 	{%f429, %f430, %f431, %f432}, [%rd63];
	fma.rn.f32 	%f433, %f68, %f428, %f429;
	ld.shared.f32 	%f434, [%r237+4];
	fma.rn.f32 	%f435, %f68, %f434, %f430;
	ld.shared.f32 	%f436, [%r237+8];
	fma.rn.f32 	%f437, %f68, %f436, %f431;
	ld.shared.f32 	%f438, [%r237+12];
	fma.rn.f32 	%f439, %f68, %f438, %f432;
	st.local.v4.f32 	[%rd63], {%f433, %f435, %f437, %f439};
	ld.shared.f32 	%f440, [%r237+16];
	ld.local.v4.f32 	{%f441, %f442, %f443, %f444}, [%rd63+16];
	fma.rn.f32 	%f445, %f68, %f440, %f441;
	ld.shared.f32 	%f446, [%r237+20];
	fma.rn.f32 	%f447, %f68, %f446, %f442;
	ld.shared.f32 	%f448, [%r237+24];
	fma.rn.f32 	%f449, %f68, %f448, %f443;
	ld.shared.f32 	%f450, [%r237+28];
	fma.rn.f32 	%f451, %f68, %f450, %f444;
	st.local.v4.f32 	[%rd63+16], {%f445, %f447, %f449, %f451};
	ld.shared.f32 	%f452, [%r237+32];
	ld.local.v4.f32 	{%f453, %f454, %f455, %f456}, [%rd63+32];
	fma.rn.f32 	%f457, %f68, %f452, %f453;
	ld.shared.f32 	%f458, [%r237+36];
	fma.rn.f32 	%f459, %f68, %f458, %f454;
	ld.shared.f32 	%f460, [%r237+40];
	fma.rn.f32 	%f461, %f68, %f460, %f455;
	ld.shared.f32 	%f462, [%r237+44];
	fma.rn.f32 	%f463, %f68, %f462, %f456;
	st.local.v4.f32 	[%rd63+32], {%f457, %f459, %f461, %f463};
	ld.shared.f32 	%f464, [%r237+48];
	ld.local.v4.f32 	{%f465, %f466, %f467, %f468}, [%rd63+48];
	fma.rn.f32 	%f469, %f68, %f464, %f465;
	ld.shared.f32 	%f470, [%r237+52];
	fma.rn.f32 	%f471, %f68, %f470, %f466;
	ld.shared.f32 	%f472, [%r237+56];
	fma.rn.f32 	%f473, %f68, %f472, %f467;
	ld.shared.f32 	%f474, [%r237+60];
	fma.rn.f32 	%f475, %f68, %f474, %f468;
	st.local.v4.f32 	[%rd63+48], {%f469, %f471, %f473, %f475};
	add.s32 	%r283, %r283, 16;
	setp.ne.s32 	%p91, %r283, %r31;
	mov.u32 	%r285, %r31;
	@%p91 bra 	$L__BB1_96;
$L__BB1_97:
	setp.eq.s32 	%p92, %r26, 0;
	@%p92 bra 	$L__BB1_107;
	add.s32 	%r238, %r26, -1;
	setp.lt.u32 	%p93, %r238, 7;
	@%p93 bra 	$L__BB1_100;
	add.s32 	%r239, %r285, %r76;
	shl.b32 	%r240, %r239, 2;
	mov.u32 	%r241, _ZZ36flash_attention_forward_small_kernelPKfS0_S0_PfiifiE3s_V;
	add.s32 	%r242, %r241, %r240;
	ld.shared.f32 	%f476, [%r242];
	mul.wide.u32 	%rd64, %r285, 4;
	add.s64 	%rd65, %rd3, %rd64;
	ld.local.f32 	%f477, [%rd65];
	fma.rn.f32 	%f478, %f68, %f476, %f477;
	st.local.f32 	[%rd65], %f478;
	ld.shared.f32 	%f479, [%r242+4];
	ld.local.f32 	%f480, [%rd65+4];
	fma.rn.f32 	%f481, %f68, %f479, %f480;
	st.local.f32 	[%rd65+4], %f481;
	ld.shared.f32 	%f482, [%r242+8];
	ld.local.f32 	%f483, [%rd65+8];
	fma.rn.f32 	%f484, %f68, %f482, %f483;
	st.local.f32 	[%rd65+8], %f484;
	ld.shared.f32 	%f485, [%r242+12];
	ld.local.f32 	%f486, [%rd65+12];
	fma.rn.f32 	%f487, %f68, %f485, %f486;
	st.local.f32 	[%rd65+12], %f487;
	ld.shared.f32 	%f488, [%r242+16];
	ld.local.f32 	%f489, [%rd65+16];
	fma.rn.f32 	%f490, %f68, %f488, %f489;
	st.local.f32 	[%rd65+16], %f490;
	ld.shared.f32 	%f491, [%r242+20];
	ld.local.f32 	%f492, [%rd65+20];
	fma.rn.f32 	%f493, %f68, %f491, %f492;
	st.local.f32 	[%rd65+20], %f493;
	ld.shared.f32 	%f494, [%r242+24];
	ld.local.f32 	%f495, [%rd65+24];
	fma.rn.f32 	%f496, %f68, %f494, %f495;
	st.local.f32 	[%rd65+24], %f496;
	ld.shared.f32 	%f497, [%r242+28];
	ld.local.f32 	%f498, [%rd65+28];
	fma.rn.f32 	%f499, %f68, %f497, %f498;
	st.local.f32 	[%rd65+28], %f499;
	add.s32 	%r285, %r285, 8;
$L__BB1_100:
	setp.eq.s32 	%p94, %r27, 0;
	@%p94 bra 	$L__BB1_107;
	add.s32 	%r243, %r27, -1;
	setp.lt.u32 	%p95, %r243, 3;
	@%p95 bra 	$L__BB1_103;
	add.s32 	%r244, %r285, %r76;
	shl.b32 	%r245, %r244, 2;
	mov.u32 	%r246, _ZZ36flash_attention_forward_small_kernelPKfS0_S0_PfiifiE3s_V;
	add.s32 	%r247, %r246, %r245;
	ld.shared.f32 	%f500, [%r247];
	mul.wide.u32 	%rd66, %r285, 4;
	add.s64 	%rd67, %rd3, %rd66;
	ld.local.f32 	%f501, [%rd67];
	fma.rn.f32 	%f502, %f68, %f500, %f501;
	st.local.f32 	[%rd67], %f502;
	ld.shared.f32 	%f503, [%r247+4];
	ld.local.f32 	%f504, [%rd67+4];
	fma.rn.f32 	%f505, %f68, %f503, %f504;
	st.local.f32 	[%rd67+4], %f505;
	ld.shared.f32 	%f506, [%r247+8];
	ld.local.f32 	%f507, [%rd67+8];
	fma.rn.f32 	%f508, %f68, %f506, %f507;
	st.local.f32 	[%rd67+8], %f508;
	ld.shared.f32 	%f509, [%r247+12];
	ld.local.f32 	%f510, [%rd67+12];
	fma.rn.f32 	%f511, %f68, %f509, %f510;
	st.local.f32 	[%rd67+12], %f511;
	add.s32 	%r285, %r285, 4;
$L__BB1_103:
	setp.eq.s32 	%p96, %r28, 0;
	@%p96 bra 	$L__BB1_107;
	setp.eq.s32 	%p97, %r28, 1;
	add.s32 	%r248, %r285, %r76;
	shl.b32 	%r249, %r248, 2;
	mov.u32 	%r250, _ZZ36flash_attention_forward_small_kernelPKfS0_S0_PfiifiE3s_V;
	add.s32 	%r84, %r250, %r249;
	ld.shared.f32 	%f512, [%r84];
	mul.wide.u32 	%rd68, %r285, 4;
	add.s64 	%rd11, %rd3, %rd68;
	ld.local.f32 	%f513, [%rd11];
	fma.rn.f32 	%f514, %f68, %f512, %f513;
	st.local.f32 	[%rd11], %f514;
	@%p97 bra 	$L__BB1_107;
	setp.eq.s32 	%p98, %r28, 2;
	ld.shared.f32 	%f515, [%r84+4];
	ld.local.f32 	%f516, [%rd11+4];
	fma.rn.f32 	%f517, %f68, %f515, %f516;
	st.local.f32 	[%rd11+4], %f517;
	@%p98 bra 	$L__BB1_107;
	ld.shared.f32 	%f518, [%r84+8];
	ld.local.f32 	%f519, [%rd11+8];
	fma.rn.f32 	%f520, %f68, %f518, %f519;
	st.local.f32 	[%rd11+8], %f520;
$L__BB1_107:
	add.s32 	%r282, %r282, 1;
	setp.ne.s32 	%p99, %r282, %r34;
	@%p99 bra 	$L__BB1_94;
$L__BB1_108:
	bar.sync 	0;
	add.s32 	%r263, %r263, 1;
	add.s32 	%r262, %r262, -32;
	setp.ne.s32 	%p100, %r263, %r23;
	@%p100 bra 	$L__BB1_15;
	@%p7 bra 	$L__BB1_151;
	setp.lt.u32 	%p102, %r25, 7;
	mad.lo.s32 	%r88, %r100, %r106, %r3;
	mov.b32 	%r290, 0;
	@%p102 bra 	$L__BB1_129;
	and.b32  	%r252, %r100, 2147483640;
	neg.s32 	%r288, %r252;
	add.s64 	%rd12, %rd2, 16;
	mov.u32 	%r287, %r88;
$L__BB1_112:
	.pragma "nounroll";
	setp.leu.f32 	%p103, %f551, 0f00000000;
	mov.f32 	%f585, 0f00000000;
	@%p103 bra 	$L__BB1_114;
	ld.local.f32 	%f522, [%rd79+-16];
	div.rn.f32 	%f585, %f522, %f551;
$L__BB1_114:
	mul.wide.s32 	%rd69, %r287, 4;
	add.s64 	%rd14, %rd12, %rd69;
	setp.leu.f32 	%p104, %f551, 0f00000000;
	st.global.f32 	[%rd14+-16], %f585;
	mov.f32 	%f586, 0f00000000;
	@%p104 bra 	$L__BB1_116;
	ld.local.f32 	%f524, [%rd79+-12];
	div.rn.f32 	%f586, %f524, %f551;
$L__BB1_116:
	setp.leu.f32 	%p105, %f551, 0f00000000;
	st.global.f32 	[%rd14+-12], %f586;
	mov.f32 	%f587, 0f00000000;
	@%p105 bra 	$L__BB1_118;
	ld.local.f32 	%f526, [%rd79+-8];
	div.rn.f32 	%f587, %f526, %f551;
$L__BB1_118:
	setp.leu.f32 	%p106, %f551, 0f00000000;
	st.global.f32 	[%rd14+-8], %f587;
	mov.f32 	%f588, 0f00000000;
	@%p106 bra 	$L__BB1_120;
	ld.local.f32 	%f528, [%rd79+-4];
	div.rn.f32 	%f588, %f528, %f551;
$L__BB1_120:
	setp.leu.f32 	%p107, %f551, 0f00000000;
	st.global.f32 	[%rd14+-4], %f588;
	mov.f32 	%f589, 0f00000000;
	@%p107 bra 	$L__BB1_122;
	ld.local.f32 	%f530, [%rd79];
	div.rn.f32 	%f589, %f530, %f551;
$L__BB1_122:
	setp.leu.f32 	%p108, %f551, 0f00000000;
	st.global.f32 	[%rd14], %f589;
	mov.f32 	%f590, 0f00000000;
	@%p108 bra 	$L__BB1_124;
	ld.local.f32 	%f532, [%rd79+4];
	div.rn.f32 	%f590, %f532, %f551;
$L__BB1_124:
	setp.leu.f32 	%p109, %f551, 0f00000000;
	st.global.f32 	[%rd14+4], %f590;
	mov.f32 	%f591, 0f00000000;
	@%p109 bra 	$L__BB1_126;
	ld.local.f32 	%f534, [%rd79+8];
	div.rn.f32 	%f591, %f534, %f551;
$L__BB1_126:
	setp.leu.f32 	%p110, %f551, 0f00000000;
	st.global.f32 	[%rd14+8], %f591;
	mov.f32 	%f592, 0f00000000;
	@%p110 bra 	$L__BB1_128;
	ld.local.f32 	%f536, [%rd79+12];
	div.rn.f32 	%f592, %f536, %f551;
$L__BB1_128:
	st.global.f32 	[%rd14+12], %f592;
	add.s32 	%r288, %r288, 8;
	add.s64 	%rd79, %rd79, 32;
	add.s32 	%r287, %r287, 8;
	setp.ne.s32 	%p111, %r288, 0;
	mov.u32 	%r290, %r29;
	@%p111 bra 	$L__BB1_112;
$L__BB1_129:
	setp.eq.s32 	%p112, %r27, 0;
	@%p112 bra 	$L__BB1_151;
	setp.lt.u32 	%p113, %r27, 4;
	@%p113 bra 	$L__BB1_140;
	setp.leu.f32 	%p114, %f551, 0f00000000;
	mul.wide.u32 	%rd70, %r290, 4;
	add.s64 	%rd16, %rd3, %rd70;
	mov.f32 	%f593, 0f00000000;
	@%p114 bra 	$L__BB1_133;
	ld.local.f32 	%f538, [%rd16];
	div.rn.f32 	%f593, %f538, %f551;
$L__BB1_133:
	setp.leu.f32 	%p115, %f551, 0f00000000;
	add.s32 	%r253, %r88, %r290;
	mul.wide.s32 	%rd71, %r253, 4;
	add.s64 	%rd17, %rd2, %rd71;
	st.global.f32 	[%rd17], %f593;
	mov.f32 	%f594, 0f00000000;
	@%p115 bra 	$L__BB1_135;
	ld.local.f32 	%f540, [%rd16+4];
	div.rn.f32 	%f594, %f540, %f551;
$L__BB1_135:
	setp.leu.f32 	%p116, %f551, 0f00000000;
	st.global.f32 	[%rd17+4], %f594;
	mov.f32 	%f595, 0f00000000;
	@%p116 bra 	$L__BB1_137;
	ld.local.f32 	%f542, [%rd16+8];
	div.rn.f32 	%f595, %f542, %f551;
$L__BB1_137:
	setp.leu.f32 	%p117, %f551, 0f00000000;
	st.global.f32 	[%rd17+8], %f595;
	mov.f32 	%f596, 0f00000000;
	@%p117 bra 	$L__BB1_139;
	ld.local.f32 	%f544, [%rd16+12];
	div.rn.f32 	%f596, %f544, %f551;
$L__BB1_139:
	st.global.f32 	[%rd17+12], %f596;
	add.s32 	%r290, %r290, 4;
$L__BB1_140:
	setp.eq.s32 	%p118, %r28, 0;
	@%p118 bra 	$L__BB1_151;
	setp.eq.s32 	%p119, %r28, 1;
	@%p119 bra 	$L__BB1_147;
	setp.leu.f32 	%p120, %f551, 0f00000000;
	mul.wide.u32 	%rd72, %r290, 4;
	add.s64 	%rd18, %rd3, %rd72;
	mov.f32 	%f597, 0f00000000;
	@%p120 bra 	$L__BB1_144;
	ld.local.f32 	%f546, [%rd18];
	div.rn.f32 	%f597, %f546, %f551;
$L__BB1_144:
	setp.leu.f32 	%p121, %f551, 0f00000000;
	add.s32 	%r254, %r88, %r290;
	mul.wide.s32 	%rd73, %r254, 4;
	add.s64 	%rd19, %rd2, %rd73;
	st.global.f32 	[%rd19], %f597;
	mov.f32 	%f598, 0f00000000;
	@%p121 bra 	$L__BB1_146;
	ld.local.f32 	%f548, [%rd18+4];
	div.rn.f32 	%f598, %f548, %f551;
$L__BB1_146:
	st.global.f32 	[%rd19+4], %f598;
	add.s32 	%r290, %r290, 2;
$L__BB1_147:
	setp.eq.s32 	%p122, %r30, 0;
	@%p122 bra 	$L__BB1_151;
	setp.leu.f32 	%p123, %f551, 0f00000000;
	mov.f32 	%f599, 0f00000000;
	@%p123 bra 	$L__BB1_150;
	mul.wide.u32 	%rd74, %r290, 4;
	add.s64 	%rd75, %rd3, %rd74;
	ld.local.f32 	%f550, [%rd75];
	div.rn.f32 	%f599, %f550, %f551;
$L__BB1_150:
	add.s32 	%r255, %r88, %r290;
	mul.wide.s32 	%rd76, %r255, 4;
	add.s64 	%rd77, %rd2, %rd76;
	st.global.f32 	[%rd77], %f599;
$L__BB1_151:
	ret;

}
	// .globl	_Z29flash_attention_decode_kernelPKfS0_S0_Pfiif
.visible .entry _Z29flash_attention_decode_kernelPKfS0_S0_Pfiif(
	.param .u64 .ptr .align 1 _Z29flash_attention_decode_kernelPKfS0_S0_Pfiif_param_0,
	.param .u64 .ptr .align 1 _Z29flash_attention_decode_kernelPKfS0_S0_Pfiif_param_1,
	.param .u64 .ptr .align 1 _Z29flash_attention_decode_kernelPKfS0_S0_Pfiif_param_2,
	.param .u64 .ptr .align 1 _Z29flash_attention_decode_kernelPKfS0_S0_Pfiif_param_3,
	.param .u32 _Z29flash_attention_decode_kernelPKfS0_S0_Pfiif_param_4,
	.param .u32 _Z29flash_attention_decode_kernelPKfS0_S0_Pfiif_param_5,
	.param .f32 _Z29flash_attention_decode_kernelPKfS0_S0_Pfiif_param_6
)
{
	.local .align 16 .b8 	__local_depot2[256];
	.reg .b64 	%SP;
	.reg .b64 	%SPL;
	.reg .pred 	%p<200>;
	.reg .b32 	%r<284>;
	.reg .b32 	%f<604>;
	.reg .b64 	%rd<40>;

	mov.u64 	%SPL, __local_depot2;
	ld.param.u64 	%rd13, [_Z29flash_attention_decode_kernelPKfS0_S0_Pfiif_param_0];
	ld.param.u64 	%rd14, [_Z29flash_attention_decode_kernelPKfS0_S0_Pfiif_param_1];
	ld.param.u64 	%rd15, [_Z29flash_attention_decode_kernelPKfS0_S0_Pfiif_param_2];
	ld.param.u64 	%rd16, [_Z29flash_attention_decode_kernelPKfS0_S0_Pfiif_param_3];
	ld.param.u32 	%r60, [_Z29flash_attention_decode_kernelPKfS0_S0_Pfiif_param_4];
	ld.param.u32 	%r61, [_Z29flash_attention_decode_kernelPKfS0_S0_Pfiif_param_5];
	ld.param.f32 	%f154, [_Z29flash_attention_decode_kernelPKfS0_S0_Pfiif_param_6];
	cvta.to.global.u64 	%rd1, %rd16;
	add.u64 	%rd2, %SPL, 0;
	mov.u32 	%r1, %ctaid.x;
	mov.u32 	%r2, %tid.x;
	and.b32  	%r3, %r2, 31;
	shl.b32 	%r4, %r61, 8;
	mul.lo.s32 	%r5, %r61, %r1;
	shr.s32 	%r62, %r61, 31;
	shr.u32 	%r63, %r62, 27;
	add.s32 	%r64, %r61, %r63;
	shr.s32 	%r6, %r64, 5;
	setp.lt.s32 	%p1, %r61, 32;
	@%p1 bra 	$L__BB2_10;
	add.s32 	%r65, %r6, -1;
	min.u32 	%r66, %r65, 3;
	add.s32 	%r7, %r66, 1;
	add.s32 	%r67, %r3, %r5;
	cvta.to.global.u64 	%rd18, %rd13;
	mul.wide.u32 	%rd19, %r67, 4;
	add.s64 	%rd3, %rd18, %rd19;
	ld.global.nc.f32 	%f518, [%rd3];
	setp.eq.s32 	%p2, %r65, 0;
	@%p2 bra 	$L__BB2_10;
	or.b32  	%r68, %r3, 32;
	setp.ge.u32 	%p3, %r68, %r61;
	@%p3 bra 	$L__BB2_4;
	ld.global.nc.f32 	%f517, [%rd3+128];
$L__BB2_4:
	setp.eq.s32 	%p4, %r7, 2;
	@%p4 bra 	$L__BB2_10;
	or.b32  	%r69, %r3, 64;
	setp.ge.u32 	%p5, %r69, %r61;
	@%p5 bra 	$L__BB2_7;
	ld.global.nc.f32 	%f516, [%rd3+256];
$L__BB2_7:
	setp.eq.s32 	%p6, %r7, 3;
	@%p6 bra 	$L__BB2_10;
	or.b32  	%r70, %r3, 96;
	setp.ge.u32 	%p7, %r70, %r61;
	@%p7 bra 	$L__BB2_10;
	ld.global.nc.f32 	%f515, [%rd3+384];
$L__BB2_10:
	setp.lt.s32 	%p8, %r60, 1;
	mov.f32 	%f600, 0f00000000;
	mov.f32 	%f601, %f600;
	mov.f32 	%f602, %f600;
	mov.f32 	%f603, %f600;
	mov.f32 	%f529, %f600;
	@%p8 bra 	$L__BB2_29;
	add.s32 	%r8, %r6, -1;
	min.u32 	%r72, %r8, 3;
	add.s32 	%r9, %r72, 1;
	or.b32  	%r10, %r3, 32;
	or.b32  	%r11, %r3, 64;
	or.b32  	%r12, %r3, 96;
	mul.lo.s32 	%r13, %r60, %r1;
	cvta.to.global.u64 	%rd4, %rd14;
	cvta.to.global.u64 	%rd5, %rd15;
	mov.f32 	%f528, 0fFF7FFFFF;
	mov.b32 	%r272, 0;
	mov.f32 	%f600, 0f00000000;
	mov.u32 	%r271, %r60;
$L__BB2_12:
	mov.f32 	%f20, %f528;
	min.s32 	%r73, %r271, 64;
	max.s32 	%r18, %r73, 1;
	shl.b32 	%r19, %r272, 6;
	sub.s32 	%r20, %r60, %r19;
	min.s32 	%r74, %r20, 64;
	mul.lo.s32 	%r21, %r74, %r61;
	setp.ge.s32 	%p9, %r2, %r21;
	@%p9 bra 	$L__BB2_15;
	add.s32 	%r22, %r19, %r13;
	mov.u32 	%r273, %r2;
$L__BB2_14:
	div.s32 	%r75, %r273, %r61;
	mul.lo.s32 	%r76, %r75, %r61;
	sub.s32 	%r77, %r273, %r76;
	add.s32 	%r78, %r22, %r75;
	mad.lo.s32 	%r79, %r78, %r61, %r77;
	mul.wide.s32 	%rd20, %r79, 4;
	add.s64 	%rd21, %rd4, %rd20;
	ld.global.nc.f32 	%f165, [%rd21];
	shl.b32 	%r80, %r273, 2;
	mov.u32 	%r81, smem;
	add.s32 	%r82, %r81, %r80;
	st.shared.f32 	[%r82], %f165;
	add.s64 	%rd22, %rd5, %rd20;
	ld.global.nc.f32 	%f166, [%rd22];
	add.s32 	%r83, %r82, %r4;
	st.shared.f32 	[%r83], %f166;
	add.s32 	%r273, %r273, 128;
	setp.lt.s32 	%p10, %r273, %r21;
	@%p10 bra 	$L__BB2_14;
$L__BB2_15:
	bar.sync 	0;
	setp.lt.s32 	%p11, %r20, 1;
	mov.f32 	%f547, 0fFF7FFFFF;
	@%p11 bra 	$L__BB2_72;
	setp.lt.s32 	%p12, %r61, 32;
	@%p12 bra 	$L__BB2_65;
	setp.lt.s32 	%p60, %r271, 2;
	mov.f32 	%f547, 0fFF7FFFFF;
	mov.b32 	%r275, 0;
	@%p60 bra 	$L__BB2_53;
	and.b32  	%r275, %r18, 126;
	mov.f32 	%f547, 0fFF7FFFFF;
	mov.b32 	%r274, 0;
$L__BB2_19:
	setp.ge.s32 	%p61, %r3, %r61;
	mad.lo.s32 	%r169, %r274, %r61, %r3;
	shl.b32 	%r170, %r169, 2;
	mov.u32 	%r171, smem;
	add.s32 	%r27, %r171, %r170;
	mov.f32 	%f538, 0f00000000;
	@%p61 bra 	$L__BB2_21;
	ld.shared.f32 	%f262, [%r27];
	fma.rn.f32 	%f538, %f518, %f262, 0f00000000;
$L__BB2_21:
	setp.eq.s32 	%p62, %r8, 0;
	@%p62 bra 	$L__BB2_42;
	setp.ge.s32 	%p63, %r10, %r61;
	@%p63 bra 	$L__BB2_24;
	ld.shared.f32 	%f263, [%r27+128];
	fma.rn.f32 	%f538, %f517, %f263, %f538;
$L__BB2_24:
	setp.eq.s32 	%p64, %r9, 2;
	@%p64 bra 	$L__BB2_42;
	setp.ge.s32 	%p65, %r11, %r61;
	@%p65 bra 	$L__BB2_27;
	ld.shared.f32 	%f264, [%r27+256];
	fma.rn.f32 	%f538, %f516, %f264, %f538;
$L__BB2_27:
	setp.ge.s32 	%p66, %r12, %r61;
	setp.eq.s32 	%p67, %r9, 3;
	or.pred  	%p68, %p67, %p66;
	@%p68 bra 	$L__BB2_42;
	ld.shared.f32 	%f265, [%r27+384];
	fma.rn.f32 	%f538, %f515, %f265, %f538;
	bra.uni 	$L__BB2_42;
$L__BB2_29:
	setp.lt.s32 	%p182, %r61, 32;
	@%p182 bra 	$L__BB2_41;
	setp.lt.u32 	%p183, %r2, 32;
	add.s32 	%r14, %r6, -1;
	min.u32 	%r265, %r14, 3;
	add.s32 	%r15, %r265, 1;
	@%p183 bra 	$L__BB2_31;
	bra.uni 	$L__BB2_32;
$L__BB2_31:
	setp.gt.f32 	%p184, %f529, 0f00000000;
	div.rn.f32 	%f505, %f603, %f529;
	selp.f32 	%f506, %f505, 0f00000000, %p184;
	add.s32 	%r266, %r3, %r5;
	mul.wide.u32 	%rd37, %r266, 4;
	add.s64 	%rd38, %rd1, %rd37;
	st.global.f32 	[%rd38], %f506;
$L__BB2_32:
	setp.eq.s32 	%p185, %r14, 0;
	@%p185 bra 	$L__BB2_41;
	setp.gt.u32 	%p186, %r2, 31;
	or.b32  	%r267, %r3, 32;
	setp.ge.s32 	%p187, %r267, %r61;
	add.s32 	%r268, %r3, %r5;
	mul.wide.u32 	%rd39, %r268, 4;
	add.s64 	%rd12, %rd1, %rd39;
	or.pred  	%p188, %p187, %p186;
	@%p188 bra 	$L__BB2_35;
	setp.gt.f32 	%p189, %f529, 0f00000000;
	div.rn.f32 	%f507, %f602, %f529;
	selp.f32 	%f508, %f507, 0f00000000, %p189;
	st.global.f32 	[%rd12+128], %f508;
$L__BB2_35:
	setp.eq.s32 	%p190, %r15, 2;
	@%p190 bra 	$L__BB2_41;
	setp.gt.u32 	%p191, %r2, 31;
	or.b32  	%r269, %r3, 64;
	setp.ge.s32 	%p192, %r269, %r61;
	or.pred  	%p193, %p192, %p191;
	@%p193 bra 	$L__BB2_38;
	setp.gt.f32 	%p194, %f529, 0f00000000;
	div.rn.f32 	%f509, %f601, %f529;
	selp.f32 	%f510, %f509, 0f00000000, %p194;
	st.global.f32 	[%rd12+256], %f510;
$L__BB2_38:
	setp.eq.s32 	%p195, %r15, 3;
	@%p195 bra 	$L__BB2_41;
	setp.gt.u32 	%p196, %r2, 31;
	or.b32  	%r270, %r3, 96;
	setp.ge.s32 	%p197, %r270, %r61;
	or.pred  	%p198, %p197, %p196;
	@%p198 bra 	$L__BB2_41;
	setp.gt.f32 	%p199, %f529, 0f00000000;
	div.rn.f32 	%f511, %f600, %f529;
	selp.f32 	%f512, %f511, 0f00000000, %p199;
	st.global.f32 	[%rd12+384], %f512;
$L__BB2_41:
	ret;
$L__BB2_42:
	setp.lt.s32 	%p69, %r3, %r61;
	mov.b32 	%r173, %f538;
	shfl.sync.down.b32	%r174|%p70, %r173, 16, 31, -1;
	mov.b32 	%f267, %r174;
	add.f32 	%f268, %f538, %f267;
	mov.b32 	%r175, %f268;
	shfl.sync.down.b32	%r176|%p71, %r175, 8, 31, -1;
	mov.b32 	%f269, %r176;
	add.f32 	%f270, %f268, %f269;
	mov.b32 	%r177, %f270;
	shfl.sync.down.b32	%r178|%p72, %r177, 4, 31, -1;
	mov.b32 	%f271, %r178;
	add.f32 	%f272, %f270, %f271;
	mov.b32 	%r179, %f272;
	shfl.sync.down.b32	%r180|%p73, %r179, 2, 31, -1;
	mov.b32 	%f273, %r180;
	add.f32 	%f274, %f272, %f273;
	mov.b32 	%r181, %f274;
	shfl.sync.down.b32	%r182|%p74, %r181, 1, 31, -1;
	mov.b32 	%f275, %r182;
	add.f32 	%f276, %f274, %f275;
	mov.b32 	%r183, %f276;
	shfl.sync.idx.b32	%r184|%p75, %r183, 0, 31, -1;
	mov.b32 	%f277, %r184;
	mul.f32 	%f278, %f154, %f277;
	mul.wide.u32 	%rd26, %r274, 4;
	add.s64 	%rd6, %rd2, %rd26;
	st.local.f32 	[%rd6], %f278;
	max.f32 	%f40, %f547, %f278;
	shl.b32 	%r185, %r61, 2;
	add.s32 	%r29, %r27, %r185;
	mov.f32 	%f537, 0f00000000;
	@%p69 bra 	$L__BB2_43;
	bra.uni 	$L__BB2_44;
$L__BB2_43:
	ld.shared.f32 	%f279, [%r29];
	fma.rn.f32 	%f537, %f518, %f279, 0f00000000;
$L__BB2_44:
	setp.eq.s32 	%p76, %r8, 0;
	@%p76 bra 	$L__BB2_52;
	setp.ge.s32 	%p77, %r10, %r61;
	@%p77 bra 	$L__BB2_47;
	ld.shared.f32 	%f280, [%r29+128];
	fma.rn.f32 	%f537, %f517, %f280, %f537;
$L__BB2_47:
	setp.eq.s32 	%p78, %r9, 2;
	@%p78 bra 	$L__BB2_52;
	setp.ge.s32 	%p79, %r11, %r61;
	@%p79 bra 	$L__BB2_50;
	ld.shared.f32 	%f281, [%r29+256];
	fma.rn.f32 	%f537, %f516, %f281, %f537;
$L__BB2_50:
	setp.ge.s32 	%p80, %r12, %r61;
	setp.eq.s32 	%p81, %r9, 3;
	or.pred  	%p82, %p81, %p80;
	@%p82 bra 	$L__BB2_52;
	ld.shared.f32 	%f282, [%r29+384];
	fma.rn.f32 	%f537, %f515, %f282, %f537;
$L__BB2_52:
	mov.b32 	%r187, %f537;
	shfl.sync.down.b32	%r188|%p83, %r187, 16, 31, -1;
	mov.b32 	%f283, %r188;
	add.f32 	%f284, %f537, %f283;
	mov.b32 	%r189, %f284;
	shfl.sync.down.b32	%r190|%p84, %r189, 8, 31, -1;
	mov.b32 	%f285, %r190;
	add.f32 	%f286, %f284, %f285;
	mov.b32 	%r191, %f286;
	shfl.sync.down.b32	%r192|%p85, %r191, 4, 31, -1;
	mov.b32 	%f287, %r192;
	add.f32 	%f288, %f286, %f287;
	mov.b32 	%r193, %f288;
	shfl.sync.down.b32	%r194|%p86, %r193, 2, 31, -1;
	mov.b32 	%f289, %r194;
	add.f32 	%f290, %f288, %f289;
	mov.b32 	%r195, %f290;
	shfl.sync.down.b32	%r196|%p87, %r195, 1, 31, -1;
	mov.b32 	%f291, %r196;
	add.f32 	%f292, %f290, %f291;
	mov.b32 	%r197, %f292;
	shfl.sync.idx.b32	%r198|%p88, %r197, 0, 31, -1;
	mov.b32 	%f293, %r198;
	mul.f32 	%f294, %f154, %f293;
	st.local.f32 	[%rd6+4], %f294;
	max.f32 	%f547, %f40, %f294;
	add.s32 	%r274, %r274, 2;
	setp.eq.s32 	%p89, %r274, %r275;
	@%p89 bra 	$L__BB2_53;
	bra.uni 	$L__BB2_19;
$L__BB2_53:
	and.b32  	%r199, %r18, 1;
	setp.eq.b32 	%p90, %r199, 1;
	not.pred 	%p91, %p90;
	@%p91 bra 	$L__BB2_72;
	setp.ge.s32 	%p92, %r3, %r61;
	mad.lo.s32 	%r200, %r275, %r61, %r3;
	shl.b32 	%r201, %r200, 2;
	mov.u32 	%r202, smem;
	add.s32 	%r31, %r202, %r201;
	mov.f32 	%f544, 0f00000000;
	@%p92 bra 	$L__BB2_56;
	ld.shared.f32 	%f296, [%r31];
	fma.rn.f32 	%f544, %f518, %f296, 0f00000000;
$L__BB2_56:
	setp.eq.s32 	%p93, %r8, 0;
	@%p93 bra 	$L__BB2_64;
	setp.ge.s32 	%p94, %r10, %r61;
	@%p94 bra 	$L__BB2_59;
	ld.shared.f32 	%f297, [%r31+128];
	fma.rn.f32 	%f544, %f517, %f297, %f544;
$L__BB2_59:
	setp.eq.s32 	%p95, %r9, 2;
	@%p95 bra 	$L__BB2_64;
	setp.ge.s32 	%p96, %r11, %r61;
	@%p96 bra 	$L__BB2_62;
	ld.shared.f32 	%f298, [%r31+256];
	fma.rn.f32 	%f544, %f516, %f298, %f544;
$L__BB2_62:
	setp.ge.s32 	%p97, %r12, %r61;
	setp.eq.s32 	%p98, %r9, 3;
	or.pred  	%p99, %p98, %p97;
	@%p99 bra 	$L__BB2_64;
	ld.shared.f32 	%f299, [%r31+384];
	fma.rn.f32 	%f544, %f515, %f299, %f544;
$L__BB2_64:
	mov.b32 	%r204, %f544;
	shfl.sync.down.b32	%r205|%p100, %r204, 16, 31, -1;
	mov.b32 	%f300, %r205;
	add.f32 	%f301, %f544, %f300;
	mov.b32 	%r206, %f301;
	shfl.sync.down.b32	%r207|%p101, %r206, 8, 31, -1;
	mov.b32 	%f302, %r207;
	add.f32 	%f303, %f301, %f302;
	mov.b32 	%r208, %f303;
	shfl.sync.down.b32	%r209|%p102, %r208, 4, 31, -1;
	mov.b32 	%f304, %r209;
	add.f32 	%f305, %f303, %f304;
	mov.b32 	%r210, %f305;
	shfl.sync.down.b32	%r211|%p103, %r210, 2, 31, -1;
	mov.b32 	%f306, %r211;
	add.f32 	%f307, %f305, %f306;
	mov.b32 	%r212, %f307;
	shfl.sync.down.b32	%r213|%p104, %r212, 1, 31, -1;
	mov.b32 	%f308, %r213;
	add.f32 	%f309, %f307, %f308;
	mov.b32 	%r214, %f309;
	shfl.sync.idx.b32	%r215|%p105, %r214, 0, 31, -1;
	mov.b32 	%f310, %r215;
	mul.f32 	%f311, %f154, %f310;
	mul.wide.u32 	%rd27, %r275, 4;
	add.s64 	%rd28, %rd2, %rd27;
	st.local.f32 	[%rd28], %f311;
	max.f32 	%f547, %f547, %f311;
	bra.uni 	$L__BB2_72;
$L__BB2_65:
	and.b32  	%r32, %r18, 3;
	setp.lt.s32 	%p13, %r271, 4;
	mov.f32 	%f547, 0fFF7FFFFF;
	mov.b32 	%r276, 0;
	@%p13 bra 	$L__BB2_68;
	and.b32  	%r276, %r18, 124;
	mov.f32 	%f547, 0fFF7FFFFF;
	mov.b32 	%r277, 0;
$L__BB2_67:
	mov.b32 	%r86, 0;
	shfl.sync.down.b32	%r87|%p14, %r86, 16, 31, -1;
	mov.b32 	%f171, %r87;
	add.f32 	%f172, %f171, 0f00000000;
	mov.b32 	%r88, %f172;
	shfl.sync.down.b32	%r89|%p15, %r88, 8, 31, -1;
	mov.b32 	%f173, %r89;
	add.f32 	%f174, %f172, %f173;
	mov.b32 	%r90, %f174;
	shfl.sync.down.b32	%r91|%p16, %r90, 4, 31, -1;
	mov.b32 	%f175, %r91;
	add.f32 	%f176, %f174, %f175;
	mov.b32 	%r92, %f176;
	shfl.sync.down.b32	%r93|%p17, %r92, 2, 31, -1;
	mov.b32 	%f177, %r93;
	add.f32 	%f178, %f176, %f177;
	mov.b32 	%r94, %f178;
	shfl.sync.down.b32	%r95|%p18, %r94, 1, 31, -1;
	mov.b32 	%f179, %r95;
	add.f32 	%f180, %f178, %f179;
	mov.b32 	%r96, %f180;
	shfl.sync.idx.b32	%r97|%p19, %r96, 0, 31, -1;
	mov.b32 	%f181, %r97;
	mul.f32 	%f182, %f154, %f181;
	mul.wide.u32 	%rd23, %r277, 4;
	add.s64 	%rd24, %rd2, %rd23;
	st.local.f32 	[%rd24], %f182;
	max.f32 	%f183, %f547, %f182;
	shfl.sync.down.b32	%r98|%p20, %r86, 16, 31, -1;
	mov.b32 	%f184, %r98;
	add.f32 	%f185, %f184, 0f00000000;
	mov.b32 	%r99, %f185;
	shfl.sync.down.b32	%r100|%p21, %r99, 8, 31, -1;
	mov.b32 	%f186, %r100;
	add.f32 	%f187, %f185, %f186;
	mov.b32 	%r101, %f187;
	shfl.sync.down.b32	%r102|%p22, %r101, 4, 31, -1;
	mov.b32 	%f188, %r102;
	add.f32 	%f189, %f187, %f188;
	mov.b32 	%r103, %f189;
	shfl.sync.down.b32	%r104|%p23, %r103, 2, 31, -1;
	mov.b32 	%f190, %r104;
	add.f32 	%f191, %f189, %f190;
	mov.b32 	%r105, %f191;
	shfl.sync.down.b32	%r106|%p24, %r105, 1, 31, -1;
	mov.b32 	%f192, %r106;
	add.f32 	%f193, %f191, %f192;
	mov.b32 	%r107, %f193;
	shfl.sync.idx.b32	%r108|%p25, %r107, 0, 31, -1;
	mov.b32 	%f194, %r108;
	mul.f32 	%f195, %f154, %f194;
	st.local.f32 	[%rd24+4], %f195;
	max.f32 	%f196, %f183, %f195;
	shfl.sync.down.b32	%r109|%p26, %r86, 16, 31, -1;
	mov.b32 	%f197, %r109;
	add.f32 	%f198, %f197, 0f00000000;
	mov.b32 	%r110, %f198;
	shfl.sync.down.b32	%r111|%p27, %r110, 8, 31, -1;
	mov.b32 	%f199, %r111;
	add.f32 	%f200, %f198, %f199;
	mov.b32 	%r112, %f200;
	shfl.sync.down.b32	%r113|%p28, %r112, 4, 31, -1;
	mov.b32 	%f201, %r113;
	add.f32 	%f202, %f200, %f201;
	mov.b32 	%r114, %f202;
	shfl.sync.down.b32	%r115|%p29, %r114, 2, 31, -1;
	mov.b32 	%f203, %r115;
	add.f32 	%f204, %f202, %f203;
	mov.b32 	%r116, %f204;
	shfl.sync.down.b32	%r117|%p30, %r116, 1, 31, -1;
	mov.b32 	%f205, %r117;
	add.f32 	%f206, %f204, %f205;
	mov.b32 	%r118, %f206;
	shfl.sync.idx.b32	%r119|%p31, %r118, 0, 31, -1;
	mov.b32 	%f207, %r119;
	mul.f32 	%f208, %f154, %f207;
	st.local.f32 	[%rd24+8], %f208;
	max.f32 	%f209, %f196, %f208;
	shfl.sync.down.b32	%r120|%p32, %r86, 16, 31, -1;
	mov.b32 	%f210, %r120;
	add.f32 	%f211, %f210, 0f00000000;
	mov.b32 	%r121, %f211;
	shfl.sync.down.b32	%r122|%p33, %r121, 8, 31, -1;
	mov.b32 	%f212, %r122;
	add.f32 	%f213, %f211, %f212;
	mov.b32 	%r123, %f213;
	shfl.sync.down.b32	%r124|%p34, %r123, 4, 31, -1;
	mov.b32 	%f214, %r124;
	add.f32 	%f215, %f213, %f214;
	mov.b32 	%r125, %f215;
	shfl.sync.down.b32	%r126|%p35, %r125, 2, 31, -1;
	mov.b32 	%f216, %r126;
	add.f32 	%f217, %f215, %f216;
	mov.b32 	%r127, %f217;
	shfl.sync.down.b32	%r128|%p36, %r127, 1, 31, -1;
	mov.b32 	%f218, %r128;
	add.f32 	%f219, %f217, %f218;
	mov.b32 	%r129, %f219;
	shfl.sync.idx.b32	%r130|%p37, %r129, 0, 31, -1;
	mov.b32 	%f220, %r130;
	mul.f32 	%f221, %f154, %f220;
	st.local.f32 	[%rd24+12], %f221;
	max.f32 	%f547, %f209, %f221;
	add.s32 	%r277, %r277, 4;
	setp.eq.s32 	%p38, %r277, %r276;
	@%p38 bra 	$L__BB2_68;
	bra.uni 	$L__BB2_67;
$L__BB2_68:
	setp.eq.s32 	%p39, %r32, 0;
	@%p39 bra 	$L__BB2_72;
	mov.b32 	%r131, 0;
	shfl.sync.down.b32	%r132|%p40, %r131, 16, 31, -1;
	mov.b32 	%f222, %r132;
	add.f32 	%f223, %f222, 0f00000000;
	mov.b32 	%r133, %f223;
	shfl.sync.down.b32	%r134|%p41, %r133, 8, 31, -1;
	mov.b32 	%f224, %r134;
	add.f32 	%f225, %f223, %f224;
	mov.b32 	%r135, %f225;
	shfl.sync.down.b32	%r136|%p42, %r135, 4, 31, -1;
	mov.b32 	%f226, %r136;
	add.f32 	%f227, %f225, %f226;
	mov.b32 	%r137, %f227;
	shfl.sync.down.b32	%r138|%p43, %r137, 2, 31, -1;
	mov.b32 	%f228, %r138;
	add.f32 	%f229, %f227, %f228;
	mov.b32 	%r139, %f229;
	shfl.sync.down.b32	%r140|%p44, %r139, 1, 31, -1;
	mov.b32 	%f230, %r140;
	add.f32 	%f231, %f229, %f230;
	mov.b32 	%r141, %f231;
	shfl.sync.idx.b32	%r142|%p45, %r141, 0, 31, -1;
	mov.b32 	%f232, %r142;
	mul.f32 	%f233, %f154, %f232;
	mul.wide.u32 	%rd25, %r276, 4;
	add.s64 	%rd7, %rd2, %rd25;
	st.local.f32 	[%rd7], %f233;
	max.f32 	%f547, %f547, %f233;
	setp.eq.s32 	%p46, %r32, 1;
	@%p46 bra 	$L__BB2_72;
	mov.b32 	%r143, 0;
	shfl.sync.down.b32	%r144|%p47, %r143, 16, 31, -1;
	mov.b32 	%f234, %r144;
	add.f32 	%f235, %f234, 0f00000000;
	mov.b32 	%r145, %f235;
	shfl.sync.down.b32	%r146|%p48, %r145, 8, 31, -1;
	mov.b32 	%f236, %r146;
	add.f32 	%f237, %f235, %f236;
	mov.b32 	%r147, %f237;
	shfl.sync.down.b32	%r148|%p49, %r147, 4, 31, -1;
	mov.b32 	%f238, %r148;
	add.f32 	%f239, %f237, %f238;
	mov.b32 	%r149, %f239;
	shfl.sync.down.b32	%r150|%p50, %r149, 2, 31, -1;
	mov.b32 	%f240, %r150;
	add.f32 	%f241, %f239, %f240;
	mov.b32 	%r151, %f241;
	shfl.sync.down.b32	%r152|%p51, %r151, 1, 31, -1;
	mov.b32 	%f242, %r152;
	add.f32 	%f243, %f241, %f242;
	mov.b32 	%r153, %f243;
	shfl.sync.idx.b32	%r154|%p52, %r153, 0, 31, -1;
	mov.b32 	%f244, %r154;
	mul.f32 	%f245, %f154, %f244;
	st.local.f32 	[%rd7+4], %f245;
	max.f32 	%f547, %f547, %f245;
	setp.eq.s32 	%p53, %r32, 2;
	@%p53 bra 	$L__BB2_72;
	mov.b32 	%r155, 0;
	shfl.sync.down.b32	%r156|%p54, %r155, 16, 31, -1;
	mov.b32 	%f246, %r156;
	add.f32 	%f247, %f246, 0f00000000;
	mov.b32 	%r157, %f247;
	shfl.sync.down.b32	%r158|%p55, %r157, 8, 31, -1;
	mov.b32 	%f248, %r158;
	add.f32 	%f249, %f247, %f248;
	mov.b32 	%r159, %f249;
	shfl.sync.down.b32	%r160|%p56, %r159, 4, 31, -1;
	mov.b32 	%f250, %r160;
	add.f32 	%f251, %f249, %f250;
	mov.b32 	%r161, %f251;
	shfl.sync.down.b32	%r162|%p57, %r161, 2, 31, -1;
	mov.b32 	%f252, %r162;
	add.f32 	%f253, %f251, %f252;
	mov.b32 	%r163, %f253;
	shfl.sync.down.b32	%r164|%p58, %r163, 1, 31, -1;
	mov.b32 	%f254, %r164;
	add.f32 	%f255, %f253, %f254;
	mov.b32 	%r165, %f255;
	shfl.sync.idx.b32	%r166|%p59, %r165, 0, 31, -1;
	mov.b32 	%f256, %r166;
	mul.f32 	%f257, %f154, %f256;
	st.local.f32 	[%rd7+8], %f257;
	max.f32 	%f547, %f547, %f257;
$L__BB2_72:
	setp.lt.s32 	%p106, %r20, 1;
	mov.f32 	%f552, 0f00000000;
	@%p106 bra 	$L__BB2_80;
	setp.lt.s32 	%p107, %r271, 4;
	mov.f32 	%f552, 0f00000000;
	mov.b32 	%r279, 0;
	@%p107 bra 	$L__BB2_76;
	mov.f32 	%f552, 0f00000000;
	mov.b32 	%r278, 0;
$L__BB2_75:
	mul.wide.u32 	%rd29, %r278, 4;
	add.s64 	%rd30, %rd2, %rd29;
	ld.local.v4.f32 	{%f316, %f317, %f318, %f319}, [%rd30];
	sub.f32 	%f320, %f316, %f547;
	fma.rn.f32 	%f321, %f320, 0f3BBB989D, 0f3F000000;
	cvt.sat.f32.f32 	%f322, %f321;
	mov.f32 	%f323, 0f4B400001;
	mov.f32 	%f324, 0f437C0000;
	fma.rm.f32 	%f325, %f322, %f324, %f323;
	add.f32 	%f326, %f325, 0fCB40007F;
	neg.f32 	%f327, %f326;
	fma.rn.f32 	%f328, %f320, 0f3FB8AA3B, %f327;
	fma.rn.f32 	%f329, %f320, 0f32A57060, %f328;
	mov.b32 	%r218, %f325;
	shl.b32 	%r219, %r218, 23;
	mov.b32 	%f330, %r219;
	ex2.approx.ftz.f32 	%f331, %f329;
	mul.f32 	%f332, %f331, %f330;
	add.f32 	%f333, %f552, %f332;
	sub.f32 	%f334, %f317, %f547;
	fma.rn.f32 	%f335, %f334, 0f3BBB989D, 0f3F000000;
	cvt.sat.f32.f32 	%f336, %f335;
	fma.rm.f32 	%f337, %f336, %f324, %f323;
	add.f32 	%f338, %f337, 0fCB40007F;
	neg.f32 	%f339, %f338;
	fma.rn.f32 	%f340, %f334, 0f3FB8AA3B, %f339;
	fma.rn.f32 	%f341, %f334, 0f32A57060, %f340;
	mov.b32 	%r220, %f337;
	shl.b32 	%r221, %r220, 23;
	mov.b32 	%f342, %r221;
	ex2.approx.ftz.f32 	%f343, %f341;
	mul.f32 	%f344, %f343, %f342;
	add.f32 	%f345, %f333, %f344;
	sub.f32 	%f346, %f318, %f547;
	fma.rn.f32 	%f347, %f346, 0f3BBB989D, 0f3F000000;
	cvt.sat.f32.f32 	%f348, %f347;
	fma.rm.f32 	%f349, %f348, %f324, %f323;
	add.f32 	%f350, %f349, 0fCB40007F;
	neg.f32 	%f351, %f350;
	fma.rn.f32 	%f352, %f346, 0f3FB8AA3B, %f351;
	fma.rn.f32 	%f353, %f346, 0f32A57060, %f352;
	mov.b32 	%r222, %f349;
	shl.b32 	%r223, %r222, 23;
	mov.b32 	%f354, %r223;
	ex2.approx.ftz.f32 	%f355, %f353;
	mul.f32 	%f356, %f355, %f354;
	add.f32 	%f357, %f345, %f356;
	sub.f32 	%f358, %f319, %f547;
	fma.rn.f32 	%f359, %f358, 0f3BBB989D, 0f3F000000;
	cvt.sat.f32.f32 	%f360, %f359;
	fma.rm.f32 	%f361, %f360, %f324, %f323;
	add.f32 	%f362, %f361, 0fCB40007F;
	neg.f32 	%f363, %f362;
	fma.rn.f32 	%f364, %f358, 0f3FB8AA3B, %f363;
	fma.rn.f32 	%f365, %f358, 0f32A57060, %f364;
	mov.b32 	%r224, %f361;
	shl.b32 	%r225, %r224, 23;
	mov.b32 	%f366, %r225;
	ex2.approx.ftz.f32 	%f367, %f365;
	mul.f32 	%f368, %f367, %f366;
	st.local.v4.f32 	[%rd30], {%f332, %f344, %f356, %f368};
	add.f32 	%f552, %f357, %f368;
	add.s32 	%r278, %r278, 4;
	and.b32  	%r279, %r18, 124;
	setp.ne.s32 	%p108, %r278, %r279;
	@%p108 bra 	$L__BB2_75;
$L__BB2_76:
	and.b32  	%r226, %r18, 3;
	setp.eq.s32 	%p109, %r226, 0;
	@%p109 bra 	$L__BB2_80;
	mul.wide.u32 	%rd31, %r279, 4;
	add.s64 	%rd8, %rd2, %rd31;
	ld.local.f32 	%f369, [%rd8];
	sub.f32 	%f370, %f369, %f547;
	fma.rn.f32 	%f371, %f370, 0f3BBB989D, 0f3F000000;
	cvt.sat.f32.f32 	%f372, %f371;
	mov.f32 	%f373, 0f4B400001;
	mov.f32 	%f374, 0f437C0000;
	fma.rm.f32 	%f375, %f372, %f374, %f373;
	add.f32 	%f376, %f375, 0fCB40007F;
	neg.f32 	%f377, %f376;
	fma.rn.f32 	%f378, %f370, 0f3FB8AA3B, %f377;
	fma.rn.f32 	%f379, %f370, 0f32A57060, %f378;
	mov.b32 	%r227, %f375;
	shl.b32 	%r228, %r227, 23;
	mov.b32 	%f380, %r228;
	ex2.approx.ftz.f32 	%f381, %f379;
	mul.f32 	%f382, %f381, %f380;
	st.local.f32 	[%rd8], %f382;
	add.f32 	%f552, %f552, %f382;
	setp.eq.s32 	%p110, %r226, 1;
	@%p110 bra 	$L__BB2_80;
	ld.local.f32 	%f383, [%rd8+4];
	sub.f32 	%f384, %f383, %f547;
	fma.rn.f32 	%f385, %f384, 0f3BBB989D, 0f3F000000;
	cvt.sat.f32.f32 	%f386, %f385;
	mov.f32 	%f387, 0f4B400001;
	mov.f32 	%f388, 0f437C0000;
	fma.rm.f32 	%f389, %f386, %f388, %f387;
	add.f32 	%f390, %f389, 0fCB40007F;
	neg.f32 	%f391, %f390;
	fma.rn.f32 	%f392, %f384, 0f3FB8AA3B, %f391;
	fma.rn.f32 	%f393, %f384, 0f32A57060, %f392;
	mov.b32 	%r230, %f389;
	shl.b32 	%r231, %r230, 23;
	mov.b32 	%f394, %r231;
	ex2.approx.ftz.f32 	%f395, %f393;
	mul.f32 	%f396, %f395, %f394;
	st.local.f32 	[%rd8+4], %f396;
	add.f32 	%f552, %f552, %f396;
	setp.eq.s32 	%p111, %r226, 2;
	@%p111 bra 	$L__BB2_80;
	ld.local.f32 	%f397, [%rd8+8];
	sub.f32 	%f398, %f397, %f547;
	fma.rn.f32 	%f399, %f398, 0f3BBB989D, 0f3F000000;
	cvt.sat.f32.f32 	%f400, %f399;
	mov.f32 	%f401, 0f4B400001;
	mov.f32 	%f402, 0f437C0000;
	fma.rm.f32 	%f403, %f400, %f402, %f401;
	add.f32 	%f404, %f403, 0fCB40007F;
	neg.f32 	%f405, %f404;
	fma.rn.f32 	%f406, %f398, 0f3FB8AA3B, %f405;
	fma.rn.f32 	%f407, %f398, 0f32A57060, %f406;
	mov.b32 	%r233, %f403;
	shl.b32 	%r234, %r233, 23;
	mov.b32 	%f408, %r234;
	ex2.approx.ftz.f32 	%f409, %f407;
	mul.f32 	%f410, %f409, %f408;
	st.local.f32 	[%rd8+8], %f410;
	add.f32 	%f552, %f552, %f410;
$L__BB2_80:
	max.f32 	%f528, %f20, %f547;
	sub.f32 	%f411, %f20, %f528;
	fma.rn.f32 	%f412, %f411, 0f3BBB989D, 0f3F000000;
	cvt.sat.f32.f32 	%f413, %f412;
	mov.f32 	%f414, 0f4B400001;
	mov.f32 	%f415, 0f437C0000;
	fma.rm.f32 	%f416, %f413, %f415, %f414;
	add.f32 	%f417, %f416, 0fCB40007F;
	neg.f32 	%f418, %f417;
	fma.rn.f32 	%f419, %f411, 0f3FB8AA3B, %f418;
	fma.rn.f32 	%f420, %f411, 0f32A57060, %f419;
	mov.b32 	%r235, %f416;
	shl.b32 	%r236, %r235, 23;
	mov.b32 	%f421, %r236;
	ex2.approx.ftz.f32 	%f422, %f420;
	mul.f32 	%f423, %f422, %f421;
	sub.f32 	%f424, %f547, %f528;
	fma.rn.f32 	%f425, %f424, 0f3BBB989D, 0f3F000000;
	cvt.sat.f32.f32 	%f426, %f425;
	fma.rm.f32 	%f427, %f426, %f415, %f414;
	add.f32 	%f428, %f427, 0fCB40007F;
	neg.f32 	%f429, %f428;
	fma.rn.f32 	%f430, %f424, 0f3FB8AA3B, %f429;
	fma.rn.f32 	%f431, %f424, 0f32A57060, %f430;
	mov.b32 	%r237, %f427;
	shl.b32 	%r238, %r237, 23;
	mov.b32 	%f432, %r238;
	ex2.approx.ftz.f32 	%f433, %f431;
	mul.f32 	%f69, %f433, %f432;
	mul.f32 	%f603, %f423, %f603;
	mul.f32 	%f602, %f423, %f602;
	mul.f32 	%f601, %f423, %f601;
	mul.f32 	%f600, %f423, %f600;
	mul.f32 	%f434, %f552, %f69;
	fma.rn.f32 	%f529, %f529, %f423, %f434;
	@%p106 bra 	$L__BB2_88;
	setp.lt.s32 	%p113, %r271, 4;
	mov.b32 	%r280, 0;
	@%p113 bra 	$L__BB2_84;
	mov.b32 	%r283, 0;
$L__BB2_83:
	mul.wide.u32 	%rd32, %r283, 4;
	add.s64 	%rd33, %rd2, %rd32;
	ld.local.v4.f32 	{%f435, %f436, %f437, %f438}, [%rd33];
	mul.f32 	%f439, %f69, %f435;
	mul.f32 	%f440, %f69, %f436;
	mul.f32 	%f441, %f69, %f437;
	mul.f32 	%f442, %f69, %f438;
	st.local.v4.f32 	[%rd33], {%f439, %f440, %f441, %f442};
	add.s32 	%r283, %r283, 4;
	and.b32  	%r280, %r18, 124;
	setp.eq.s32 	%p114, %r283, %r280;
	@%p114 bra 	$L__BB2_84;
	bra.uni 	$L__BB2_83;
$L__BB2_84:
	and.b32  	%r42, %r18, 3;
	setp.eq.s32 	%p115, %r42, 0;
	@%p115 bra 	$L__BB2_88;
	mul.wide.u32 	%rd34, %r280, 4;
	add.s64 	%rd9, %rd2, %rd34;
	ld.local.f32 	%f443, [%rd9];
	mul.f32 	%f444, %f69, %f443;
	st.local.f32 	[%rd9], %f444;
	setp.eq.s32 	%p116, %r42, 1;
	@%p116 bra 	$L__BB2_88;
	ld.local.f32 	%f445, [%rd9+4];
	mul.f32 	%f446, %f69, %f445;
	st.local.f32 	[%rd9+4], %f446;
	setp.eq.s32 	%p117, %r42, 2;
	@%p117 bra 	$L__BB2_88;
	ld.local.f32 	%f447, [%rd9+8];
	mul.f32 	%f448, %f69, %f447;
	st.local.f32 	[%rd9+8], %f448;
$L__BB2_88:
	setp.lt.s32 	%p118, %r61, 32;
	setp.lt.s32 	%p119, %r20, 1;
	or.pred  	%p120, %p119, %p118;
	@%p120 bra 	$L__BB2_166;
	and.b32  	%r43, %r18, 3;
	setp.lt.s32 	%p121, %r271, 4;
	mov.b32 	%r282, 0;
	@%p121 bra 	$L__BB2_132;
	and.b32  	%r282, %r18, 124;
	mov.b32 	%r281, 0;
$L__BB2_91:
	setp.ge.s32 	%p122, %r3, %r61;
	mul.wide.u32 	%rd35, %r281, 4;
	add.s64 	%rd10, %rd2, %rd35;
	mad.lo.s32 	%r244, %r281, %r61, %r3;
	mov.u32 	%r245, smem;
	add.s32 	%r246, %r245, %r4;
	shl.b32 	%r247, %r244, 2;
	add.s32 	%r46, %r246, %r247;
	@%p122 bra 	$L__BB2_93;
	ld.local.f32 	%f449, [%rd10];
	ld.shared.f32 	%f450, [%r46];
	fma.rn.f32 	%f603, %f449, %f450, %f603;
$L__BB2_93:
	setp.eq.s32 	%p123, %r8, 0;
	@%p123 bra 	$L__BB2_101;
	setp.ge.s32 	%p124, %r10, %r61;
	@%p124 bra 	$L__BB2_96;
	ld.local.f32 	%f451, [%rd10];
	ld.shared.f32 	%f452, [%r46+128];
	fma.rn.f32 	%f602, %f451, %f452, %f602;
$L__BB2_96:
	setp.eq.s32 	%p125, %r9, 2;
	@%p125 bra 	$L__BB2_101;
	setp.ge.s32 	%p126, %r11, %r61;
	@%p126 bra 	$L__BB2_99;
	ld.local.f32 	%f453, [%rd10];
	ld.shared.f32 	%f454, [%r46+256];
	fma.rn.f32 	%f601, %f453, %f454, %f601;
$L__BB2_99:
	setp.ge.s32 	%p127, %r12, %r61;
	setp.eq.s32 	%p128, %r9, 3;
	or.pred  	%p129, %p128, %p127;
	@%p129 bra 	$L__BB2_101;
	ld.local.f32 	%f455, [%rd10];
	ld.shared.f32 	%f456, [%r46+384];
	fma.rn.f32 	%f600, %f455, %f456, %f600;
$L__BB2_101:
	setp.lt.s32 	%p130, %r3, %r61;
	shl.b32 	%r249, %r61, 2;
	add.s32 	%r50, %r46, %r249;
	@%p130 bra 	$L__BB2_102;
	bra.uni 	$L__BB2_103;
$L__BB2_102:
	ld.local.f32 	%f457, [%rd10+4];
	ld.shared.f32 	%f458, [%r50];
	fma.rn.f32 	%f603, %f457, %f458, %f603;
$L__BB2_103:
	@%p123 bra 	$L__BB2_111;
	setp.ge.s32 	%p132, %r10, %r61;
	@%p132 bra 	$L__BB2_106;
	ld.local.f32 	%f459, [%rd10+4];
	ld.shared.f32 	%f460, [%r50+128];
	fma.rn.f32 	%f602, %f459, %f460, %f602;
$L__BB2_106:
	setp.eq.s32 	%p133, %r9, 2;
	@%p133 bra 	$L__BB2_111;
	setp.ge.s32 	%p134, %r11, %r61;
	@%p134 bra 	$L__BB2_109;
	ld.local.f32 	%f461, [%rd10+4];
	ld.shared.f32 	%f462, [%r50+256];
	fma.rn.f32 	%f601, %f461, %f462, %f601;
$L__BB2_109:
	setp.ge.s32 	%p135, %r12, %r61;
	setp.eq.s32 	%p136, %r9, 3;
	or.pred  	%p137, %p136, %p135;
	@%p137 bra 	$L__BB2_111;
	ld.local.f32 	%f463, [%rd10+4];
	ld.shared.f32 	%f464, [%r50+384];
	fma.rn.f32 	%f600, %f463, %f464, %f600;
$L__BB2_111:
	add.s32 	%r47, %r50, %r249;
	@%p122 bra 	$L__BB2_113;
	ld.local.f32 	%f465, [%rd10+8];
	ld.shared.f32 	%f466, [%r47];
	fma.rn.f32 	%f603, %f465, %f466, %f603;
$L__BB2_113:
	@%p123 bra 	$L__BB2_121;
	setp.ge.s32 	%p140, %r10, %r61;
	@%p140 bra 	$L__BB2_116;
	ld.local.f32 	%f467, [%rd10+8];
	ld.shared.f32 	%f468, [%r47+128];
	fma.rn.f32 	%f602, %f467, %f468, %f602;
$L__BB2_116:
	setp.eq.s32 	%p141, %r9, 2;
	@%p141 bra 	$L__BB2_121;
	setp.ge.s32 	%p142, %r11, %r61;
	@%p142 bra 	$L__BB2_119;
	ld.local.f32 	%f469, [%rd10+8];
	ld.shared.f32 	%f470, [%r47+256];
	fma.rn.f32 	%f601, %f469, %f470, %f601;
$L__BB2_119:
	setp.ge.s32 	%p143, %r12, %r61;
	setp.eq.s32 	%p144, %r9, 3;
	or.pred  	%p145, %p144, %p143;
	@%p145 bra 	$L__BB2_121;
	ld.local.f32 	%f471, [%rd10+8];
	ld.shared.f32 	%f472, [%r47+384];
	fma.rn.f32 	%f600, %f471, %f472, %f600;
$L__BB2_121:
	add.s32 	%r48, %r47, %r249;
	@%p122 bra 	$L__BB2_123;
	ld.local.f32 	%f473, [%rd10+12];
	ld.shared.f32 	%f474, [%r48];
	fma.rn.f32 	%f603, %f473, %f474, %f603;
$L__BB2_123:
	@%p123 bra 	$L__BB2_131;
	setp.ge.s32 	%p148, %r10, %r61;
	@%p148 bra 	$L__BB2_126;
	ld.local.f32 	%f475, [%rd10+12];
	ld.shared.f32 	%f476, [%r48+128];
	fma.rn.f32 	%f602, %f475, %f476, %f602;
$L__BB2_126:
	setp.eq.s32 	%p149, %r9, 2;
	@%p149 bra 	$L__BB2_131;
	setp.ge.s32 	%p150, %r11, %r61;
	@%p150 bra 	$L__BB2_129;
	ld.local.f32 	%f477, [%rd10+12];
	ld.shared.f32 	%f478, [%r48+256];
	fma.rn.f32 	%f601, %f477, %f478, %f601;
$L__BB2_129:
	setp.ge.s32 	%p151, %r12, %r61;
	setp.eq.s32 	%p152, %r9, 3;
	or.pred  	%p153, %p152, %p151;
	@%p153 bra 	$L__BB2_131;
	ld.local.f32 	%f479, [%rd10+12];
	ld.shared.f32 	%f480, [%r48+384];
	fma.rn.f32 	%f600, %f479, %f480, %f600;
$L__BB2_131:
	add.s32 	%r281, %r281, 4;
	setp.eq.s32 	%p154, %r281, %r282;
	@%p154 bra 	$L__BB2_132;
	bra.uni 	$L__BB2_91;
$L__BB2_132:
	setp.eq.s32 	%p155, %r43, 0;
	@%p155 bra 	$L__BB2_166;
	setp.ge.s32 	%p156, %r3, %r61;
	mul.wide.u32 	%rd36, %r282, 4;
	add.s64 	%rd11, %rd2, %rd36;
	mad.lo.s32 	%r255, %r282, %r61, %r3;
	mov.u32 	%r256, smem;
	add.s32 	%r257, %r256, %r4;
	shl.b32 	%r258, %r255, 2;
	add.s32 	%r52, %r257, %r258;
	@%p156 bra 	$L__BB2_135;
	ld.local.f32 	%f481, [%rd11];
	ld.shared.f32 	%f482, [%r52];
	fma.rn.f32 	%f603, %f481, %f482, %f603;
$L__BB2_135:
	setp.eq.s32 	%p157, %r8, 0;
	@%p157 bra 	$L__BB2_143;
	setp.ge.s32 	%p158, %r10, %r61;
	@%p158 bra 	$L__BB2_138;
	ld.local.f32 	%f483, [%rd11];
	ld.shared.f32 	%f484, [%r52+128];
	fma.rn.f32 	%f602, %f483, %f484, %f602;
$L__BB2_138:
	setp.eq.s32 	%p159, %r9, 2;
	@%p159 bra 	$L__BB2_143;
	setp.ge.s32 	%p160, %r11, %r61;
	@%p160 bra 	$L__BB2_141;
	ld.local.f32 	%f485, [%rd11];
	ld.shared.f32 	%f486, [%r52+256];
	fma.rn.f32 	%f601, %f485, %f486, %f601;
$L__BB2_141:
	setp.ge.s32 	%p161, %r12, %r61;
	setp.eq.s32 	%p162, %r9, 3;
	or.pred  	%p163, %p162, %p161;
	@%p163 bra 	$L__BB2_143;
	ld.local.f32 	%f487, [%rd11];
	ld.shared.f32 	%f488, [%r52+384];
	fma.rn.f32 	%f600, %f487, %f488, %f600;
$L__BB2_143:
	setp.eq.s32 	%p164, %r43, 1;
	@%p164 bra 	$L__BB2_166;
	setp.ge.s32 	%p165, %r3, %r61;
	shl.b32 	%r260, %r61, 2;
	add.s32 	%r53, %r52, %r260;
	@%p165 bra 	$L__BB2_146;
	ld.local.f32 	%f489, [%rd11+4];
	ld.shared.f32 	%f490, [%r53];
	fma.rn.f32 	%f603, %f489, %f490, %f603;
$L__BB2_146:
	setp.eq.s32 	%p166, %r8, 0;
	@%p166 bra 	$L__BB2_154;
	setp.ge.s32 	%p167, %r10, %r61;
	@%p167 bra 	$L__BB2_149;
	ld.local.f32 	%f491, [%rd11+4];
	ld.shared.f32 	%f492, [%r53+128];
	fma.rn.f32 	%f602, %f491, %f492, %f602;
$L__BB2_149:
	setp.eq.s32 	%p168, %r9, 2;
	@%p168 bra 	$L__BB2_154;
	setp.ge.s32 	%p169, %r11, %r61;
	@%p169 bra 	$L__BB2_152;
	ld.local.f32 	%f493, [%rd11+4];
	ld.shared.f32 	%f494, [%r53+256];
	fma.rn.f32 	%f601, %f493, %f494, %f601;
$L__BB2_152:
	setp.ge.s32 	%p170, %r12, %r61;
	setp.eq.s32 	%p171, %r9, 3;
	or.pred  	%p172, %p171, %p170;
	@%p172 bra 	$L__BB2_154;
	ld.local.f32 	%f495, [%rd11+4];
	ld.shared.f32 	%f496, [%r53+384];
	fma.rn.f32 	%f600, %f495, %f496, %f600;
$L__BB2_154:
	setp.eq.s32 	%p173, %r43, 2;
	@%p173 bra 	$L__BB2_166;
	setp.ge.s32 	%p174, %r3, %r61;
	add.s32 	%r54, %r53, %r260;
	@%p174 bra 	$L__BB2_157;
	ld.local.f32 	%f497, [%rd11+8];
	ld.shared.f32 	%f498, [%r54];
	fma.rn.f32 	%f603, %f497, %f498, %f603;
$L__BB2_157:
	setp.eq.s32 	%p175, %r8, 0;
	@%p175 bra 	$L__BB2_166;
	setp.ge.s32 	%p176, %r10, %r61;
	@%p176 bra 	$L__BB2_160;
	ld.local.f32 	%f499, [%rd11+8];
	ld.shared.f32 	%f500, [%r54+128];
	fma.rn.f32 	%f602, %f499, %f500, %f602;
$L__BB2_160:
	setp.eq.s32 	%p177, %r9, 2;
	@%p177 bra 	$L__BB2_166;
	setp.ge.s32 	%p178, %r11, %r61;
	@%p178 bra 	$L__BB2_163;
	ld.local.f32 	%f501, [%rd11+8];
	ld.shared.f32 	%f502, [%r54+256];
	fma.rn.f32 	%f601, %f501, %f502, %f601;
$L__BB2_163:
	setp.eq.s32 	%p179, %r9, 3;
	@%p179 bra 	$L__BB2_166;
	setp.ge.s32 	%p180, %r12, %r61;
	@%p180 bra 	$L__BB2_166;
	ld.local.f32 	%f503, [%rd11+8];
	ld.shared.f32 	%f504, [%r54+384];
	fma.rn.f32 	%f600, %f503, %f504, %f600;
$L__BB2_166:
	bar.sync 	0;
	add.s32 	%r272, %r272, 1;
	add.s32 	%r271, %r271, -64;
	add.s32 	%r263, %r60, 63;
	shr.u32 	%r264, %r263, 6;
	setp.eq.s32 	%p181, %r272, %r264;
	@%p181 bra 	$L__BB2_29;
	bra.uni 	$L__BB2_12;

}


// ===== COMPILED SASS (sm_100) =====

	.target	sm_100

	.elftype	@"ET_EXEC"


//--------------------- .note.nv.tkinfo           --------------------------
	.section	.note.nv.tkinfo,"",@"SHT_NOTE"
	.sectionflags	@"SHF_NOTE_NV_TKINFO"
	.tkinfo
        /*0018*/ 	.word	0x00000002
        /*0030*/ 	.string	""
        /*0030*/ 	.string	"ptxas"
        /*0030*/ 	.string	"Cuda compilation tools, release 13.0, V13.0.88"
        /*0030*/ 	.string	"Build cuda_13.0.r13.0/compiler.36424714_0"
        /*0030*/ 	.string	"-arch sm_100 -m 64 "



//--------------------- .note.nv.cuinfo           --------------------------
	.section	.note.nv.cuinfo,"",@"SHT_NOTE"
	.sectionflags	@"SHF_NOTE_NV_CUINFO"
        /*0018*/ 	.short	0x0002
        /*001a*/ 	.short	0x0064
        /*001c*/ 	.short	0x0082
	.zero		2


//--------------------- .nv.info                  --------------------------
	.section	.nv.info,"",@"SHT_CUDA_INFO"
	.align	4


	//----- nvinfo : EIATTR_REGCOUNT
	.align		4
        /*0000*/ 	.byte	0x04, 0x2f
        /*0002*/ 	.short	(.L_1 - .L_0)
	.align		4
.L_0:
        /*0004*/ 	.word	index@(_Z30flash_attention_forward_kernelPKfS0_S0_Pfiifi)
        /*0008*/ 	.word	0x00000028


	//----- nvinfo : EIATTR_FRAME_SIZE
	.align		4
.L_1:
        /*000c*/ 	.byte	0x04, 0x11
        /*000e*/ 	.short	(.L_3 - .L_2)
	.align		4
.L_2:
        /*0010*/ 	.word	index@($__internal_2_$__cuda_sm3x_div_rn_noftz_f32_slowpath)
        /*0014*/ 	.word	0x00000100


	//----- nvinfo : EIATTR_FRAME_SIZE
	.align		4
.L_3:
        /*0018*/ 	.byte	0x04, 0x11
        /*001a*/ 	.short	(.L_5 - .L_4)
	.align		4
.L_4:
        /*001c*/ 	.word	index@(_Z30flash_attention_forward_kernelPKfS0_S0_Pfiifi)
        /*0020*/ 	.word	0x00000100


	//----- nvinfo : EIATTR_REGCOUNT
	.align		4
.L_5:
        /*0024*/ 	.byte	0x04, 0x2f
        /*0026*/ 	.short	(.L_7 - .L_6)
	.align		4
.L_6:
        /*0028*/ 	.word	index@(_Z36flash_attention_forward_small_kernelPKfS0_S0_Pfiifi)
        /*002c*/ 	.word	0x00000020


	//----- nvinfo : EIATTR_FRAME_SIZE
	.align		4
.L_7:
        /*0030*/ 	.byte	0x04, 0x11
        /*0032*/ 	.short	(.L_9 - .L_8)
	.align		4
.L_8:
        /*0034*/ 	.word	index@($__internal_1_$__cuda_sm3x_div_rn_noftz_f32_slowpath)
        /*0038*/ 	.word	0x00000180


	//----- nvinfo : EIATTR_FRAME_SIZE
	.align		4
.L_9:
        /*003c*/ 	.byte	0x04, 0x11
        /*003e*/ 	.short	(.L_11 - .L_10)
	.align		4
.L_10:
        /*0040*/ 	.word	index@(_Z36flash_attention_forward_small_kernelPKfS0_S0_Pfiifi)
        /*0044*/ 	.word	0x00000180


	//----- nvinfo : EIATTR_REGCOUNT
	.align		4
.L_11:
        /*0048*/ 	.byte	0x04, 0x2f
        /*004a*/ 	.short	(.L_13 - .L_12)
	.align		4
.L_12:
        /*004c*/ 	.word	index@(_Z29flash_attention_decode_kernelPKfS0_S0_Pfiif)
        /*0050*/ 	.word	0x00000028


	//----- nvinfo : EIATTR_FRAME_SIZE
	.align		4
.L_13:
        /*0054*/ 	.byte	0x04, 0x11
        /*0056*/ 	.short	(.L_15 - .L_14)
	.align		4
.L_14:
        /*0058*/ 	.word	index@($__internal_0_$__cuda_sm3x_div_rn_noftz_f32_slowpath)
        /*005c*/ 	.word	0x00000100


	//----- nvinfo : EIATTR_FRAME_SIZE
	.align		4
.L_15:
        /*0060*/ 	.byte	0x04, 0x11
        /*0062*/ 	.short	(.L_17 - .L_16)
	.align		4
.L_16:
        /*0064*/ 	.word	index@(_Z29flash_attention_decode_kernelPKfS0_S0_Pfiif)
        /*0068*/ 	.word	0x00000100


	//----- nvinfo : EIATTR_MIN_STACK_SIZE
	.align		4
.L_17:
        /*006c*/ 	.byte	0x04, 0x12
        /*006e*/ 	.short	(.L_19 - .L_18)
	.align		4
.L_18:
        /*0070*/ 	.word	index@(_Z29flash_attention_decode_kernelPKfS0_S0_Pfiif)
        /*0074*/ 	.word	0x00000100


	//----- nvinfo : EIATTR_MIN_STACK_SIZE
	.align		4
.L_19:
        /*0078*/ 	.byte	0x04, 0x12
        /*007a*/ 	.short	(.L_21 - .L_20)
	.align		4
.L_20:
        /*007c*/ 	.word	index@(_Z36flash_attention_forward_small_kernelPKfS0_S0_Pfiifi)
        /*0080*/ 	.word	0x00000180


	//----- nvinfo : EIATTR_MIN_STACK_SIZE
	.align		4
.L_21:
        /*0084*/ 	.byte	0x04, 0x12
        /*0086*/ 	.short	(.L_23 - .L_22)
	.align		4
.L_22:
        /*0088*/ 	.word	index@(_Z30flash_attention_forward_kernelPKfS0_S0_Pfiifi)
        /*008c*/ 	.word	0x00000100
.L_23:


//--------------------- .nv.compat                --------------------------
	.section	.nv.compat,"",@"SHT_CUDA_COMPAT_INFO"
	.align	4
        /*0000*/ 	.byte	0x02, 0x09, 0x00, 0x00, 0x02, 0x02, 0x01, 0x00, 0x02, 0x05, 0x05, 0x00, 0x03, 0x07, 0x01, 0x01
        /*0010*/ 	.byte	0x02, 0x03, 0x00, 0x00, 0x02, 0x06, 0x01, 0x00, 0x04, 0x0b, 0x08, 0x00, 0x01, 0x00, 0x00, 0x00
        /*0020*/ 	.byte	0x00, 0x00, 0x00, 0x00


//--------------------- .nv.info._Z29flash_attention_decode_kernelPKfS0_S0_Pfiif --------------------------
	.section	.nv.info._Z29flash_attention_decode_kernelPKfS0_S0_Pfiif,"",@"SHT_CUDA_INFO"
	.sectionflags	@""
	.align	4


	//----- nvinfo : EIATTR_CUDA_API_VERSION
	.align		4
        /*0000*/ 	.byte	0x04, 0x37
        /*0002*/ 	.short	(.L_25 - .L_24)
.L_24:
        /*0004*/ 	.word	0x00000082


	//----- nvinfo : EIATTR_KPARAM_INFO
	.align		4
.L_25:
        /*0008*/ 	.byte	0x04, 0x17
        /*000a*/ 	.short	(.L_27 - .L_26)
.L_26:
        /*000c*/ 	.word	0x00000000
        /*0010*/ 	.short	0x0006
        /*0012*/ 	.short	0x0028
        /*0014*/ 	.byte	0x00, 0xf0, 0x11, 0x00


	//----- nvinfo : EIATTR_KPARAM_INFO
	.align		4
.L_27:
        /*0018*/ 	.byte	0x04, 0x17
        /*001a*/ 	.short	(.L_29 - .L_28)
.L_28:
        /*001c*/ 	.word	0x00000000
        /*0020*/ 	.short	0x0005
        /*0022*/ 	.short	0x0024
        /*0024*/ 	.byte	0x00, 0xf0, 0x11, 0x00


	//----- nvinfo : EIATTR_KPARAM_INFO
	.align		4
.L_29:
        /*0028*/ 	.byte	0x04, 0x17
        /*002a*/ 	.short	(.L_31 - .L_30)
.L_30:
        /*002c*/ 	.word	0x00000000
        /*0030*/ 	.short	0x0004
        /*0032*/ 	.short	0x0020
        /*0034*/ 	.byte	0x00, 0xf0, 0x11, 0x00


	//----- nvinfo : EIATTR_KPARAM_INFO
	.align		4
.L_31:
        /*0038*/ 	.byte	0x04, 0x17
        /*003a*/ 	.short	(.L_33 - .L_32)
.L_32:
        /*003c*/ 	.word	0x00000000
        /*0040*/ 	.short	0x0003
        /*0042*/ 	.short	0x0018
        /*0044*/ 	.byte	0x00, 0xf5, 0x21, 0x00


	//----- nvinfo : EIATTR_KPARAM_INFO
	.align		4
.L_33:
        /*0048*/ 	.byte	0x04, 0x17
        /*004a*/ 	.short	(.L_35 - .L_34)
.L_34:
        /*004c*/ 	.word	0x00000000
        /*0050*/ 	.short	0x0002
        /*0052*/ 	.short	0x0010
        /*0054*/ 	.byte	0x00, 0xf5, 0x21, 0x00


	//----- nvinfo : EIATTR_KPARAM_INFO
	.align		4
.L_35:
        /*0058*/ 	.byte	0x04, 0x17
        /*005a*/ 	.short	(.L_37 - .L_36)
.L_36:
        /*005c*/ 	.word	0x00000000
        /*0060*/ 	.short	0x0001
        /*0062*/ 	.short	0x0008
        /*0064*/ 	.byte	0x00, 0xf5, 0x21, 0x00


	//----- nvinfo : EIATTR_KPARAM_INFO
	.align		4
.L_37:
        /*0068*/ 	.byte	0x04, 0x17
        /*006a*/ 	.short	(.L_39 - .L_38)
.L_38:
        /*006c*/ 	.word	0x00000000
        /*0070*/ 	.short	0x0000
        /*0072*/ 	.short	0x0000
        /*0074*/ 	.byte	0x00, 0xf5, 0x21, 0x00


	//----- nvinfo : EIATTR_SPARSE_MMA_MASK
	.align		4
.L_39:
        /*0078*/ 	.byte	0x03, 0x50
        /*007a*/ 	.short	0x0000


	//----- nvinfo : EIATTR_MAXREG_COUNT
	.align		4
        /*007c*/ 	.byte	0x03, 0x1b
        /*007e*/ 	.short	0x00ff


	//----- nvinfo : EIATTR_NUM_BARRIERS
	.align		4
        /*0080*/ 	.byte	0x02, 0x4c
        /*0082*/ 	.byte	0x01
	.zero		1


	//----- nvinfo : EIATTR_MERCURY_ISA_VERSION
	.align		4
        /*0084*/ 	.byte	0x03, 0x5f
        /*0086*/ 	.short	0x0101


	//----- nvinfo : EIATTR_COOP_GROUP_MASK_REGIDS
	.align		4
        /*0088*/ 	.byte	0x04, 0x29
        /*008a*/ 	.short	(.L_41 - .L_40)


	//   ....[0]....
.L_40:
        /*008c*/ 	.word	0xffffffff


	//   ....[1]....
        /*0090*/ 	.word	0xffffffff


	//   ....[2]....
        /*0094*/ 	.word	0xffffffff


	//   ....[3]....
        /*0098*/ 	.word	0xffffffff


	//   ....[4]....
        /*009c*/ 	.word	0xffffffff


	//   ....[5]....
        /*00a0*/ 	.word	0xffffffff


	//   ....[6]....
        /*00a4*/ 	.word	0xffffffff


	//   ....[7]....
        /*00a8*/ 	.word	0xffffffff


	//   ....[8]....
        /*00ac*/ 	.word	0xffffffff


	//   ....[9]....
        /*00b0*/ 	.word	0xffffffff


	//   ....[10]....
        /*00b4*/ 	.word	0xffffffff


	//   ....[11]....
        /*00b8*/ 	.word	0xffffffff


	//   ....[12]....
        /*00bc*/ 	.word	0xffffffff


	//   ....[13]....
        /*00c0*/ 	.word	0xffffffff


	//   ....[14]....
        /*00c4*/ 	.word	0xffffffff


	//   ....[15]....
        /*00c8*/ 	.word	0xffffffff


	//   ....[16]....
        /*00cc*/ 	.word	0xffffffff


	//   ....[17]....
        /*00d0*/ 	.word	0xffffffff


	//----- nvinfo : EIATTR_COOP_GROUP_INSTR_OFFSETS
	.align		4
.L_41:
        /*00d4*/ 	.byte	0x04, 0x28
        /*00d6*/ 	.short	(.L_43 - .L_42)


	//   ....[0]....
.L_42:
        /*00d8*/ 	.word	0x00001810


	//   ....[1]....
        /*00dc*/ 	.word	0x00001880


	//   ....[2]....
        /*00e0*/ 	.word	0x000018b0


	//   ....[3]....
        /*00e4*/ 	.word	0x000018d0


	//   ....[4]....
        /*00e8*/ 	.word	0x000018f0


	//   ....[5]....
        /*00ec*/ 	.word	0x00001910


	//   ....[6]....
        /*00f0*/ 	.word	0x00001a70


	//   ....[7]....
        /*00f4*/ 	.word	0x00001ab0


	//   ....[8]....
        /*00f8*/ 	.word	0x00001ad0


	//   ....[9]....
        /*00fc*/ 	.word	0x00001af0


	//   ....[10]....
        /*0100*/ 	.word	0x00001b10


	//   ....[11]....
        /*0104*/ 	.word	0x00001b30


	//   ....[12]....
        /*0108*/ 	.word	0x00001d70


	//   ....[13]....
        /*010c*/ 	.word	0x00001db0


	//   ....[14]....
        /*0110*/ 	.word	0x00001dd0


	//   ....[15]....
        /*0114*/ 	.word	0x00001df0


	//   ....[16]....
        /*0118*/ 	.word	0x00001e10


	//   ....[17]....
        /*011c*/ 	.word	0x00001e30


	//----- nvinfo : EIATTR_VRC_CTA_INIT_COUNT
	.align		4
.L_43:
        /*0120*/ 	.byte	0x02, 0x4a
	.zero		1
	.zero		1


	//----- nvinfo : EIATTR_EXIT_INSTR_OFFSETS
	.align		4
        /*0124*/ 	.byte	0x04, 0x1c
        /*0126*/ 	.short	(.L_45 - .L_44)


	//   ....[0]....
.L_44:
        /*0128*/ 	.word	0x00003a40


	//   ....[1]....
        /*012c*/ 	.word	0x00003c10


	//   ....[2]....
        /*0130*/ 	.word	0x00003e10


	//   ....[3]....
        /*0134*/ 	.word	0x00003fa0


	//   ....[4]....
        /*0138*/ 	.word	0x00003ff0


	//   ....[5]....
        /*013c*/ 	.word	0x00004100


	//----- nvinfo : EIATTR_CRS_STACK_SIZE
	.align		4
.L_45:
        /*0140*/ 	.byte	0x04, 0x1e
        /*0142*/ 	.short	(.L_47 - .L_46)
.L_46:
        /*0144*/ 	.word	0x00000000


	//----- nvinfo : EIATTR_CBANK_PARAM_SIZE
	.align		4
.L_47:
        /*0148*/ 	.byte	0x03, 0x19
        /*014a*/ 	.short	0x002c


	//----- nvinfo : EIATTR_PARAM_CBANK
	.align		4
        /*014c*/ 	.byte	0x04, 0x0a
        /*014e*/ 	.short	(.L_49 - .L_48)
	.align		4
.L_48:
        /*0150*/ 	.word	index@(.nv.constant0._Z29flash_attention_decode_kernelPKfS0_S0_Pfiif)
        /*0154*/ 	.short	0x0380
        /*0156*/ 	.short	0x002c


	//----- nvinfo : EIATTR_SW_WAR
	.align		4
.L_49:
        /*0158*/ 	.byte	0x04, 0x36
        /*015a*/ 	.short	(.L_51 - .L_50)
.L_50:
        /*015c*/ 	.word	0x00000008
.L_51:


//--------------------- .nv.info._Z36flash_attention_forward_small_kernelPKfS0_S0_Pfiifi --------------------------
	.section	.nv.info._Z36flash_attention_forward_small_kernelPKfS0_S0_Pfiifi,"",@"SHT_CUDA_INFO"
	.sectionflags	@""
	.align	4


	//----- nvinfo : EIATTR_CUDA_API_VERSION
	.align		4
        /*0000*/ 	.byte	0x04, 0x37
        /*0002*/ 	.short	(.L_53 - .L_52)
.L_52:
        /*0004*/ 	.word	0x00000082


	//----- nvinfo : EIATTR_KPARAM_INFO
	.align		4
.L_53:
        /*0008*/ 	.byte	0x04, 0x17
        /*000a*/ 	.short	(.L_55 - .L_54)
.L_54:
        /*000c*/ 	.word	0x00000000
        /*0010*/ 	.short	0x0007
        /*0012*/ 	.short	0x002c
        /*0014*/ 	.byte	0x00, 0xf0, 0x11, 0x00


	//----- nvinfo : EIATTR_KPARAM_INFO
	.align		4
.L_55:
        /*0018*/ 	.byte	0x04, 0x17
        /*001a*/ 	.short	(.L_57 - .L_56)
.L_56:
        /*001c*/ 	.word	0x00000000
        /*0020*/ 	.short	0x0006
        /*0022*/ 	.short	0x0028
        /*0024*/ 	.byte	0x00, 0xf0, 0x11, 0x00


	//----- nvinfo : EIATTR_KPARAM_INFO
	.align		4
.L_57:
        /*0028*/ 	.byte	0x04, 0x17
        /*002a*/ 	.short	(.L_59 - .L_58)
.L_58:
        /*002c*/ 	.word	0x00000000
        /*0030*/ 	.short	0x0005
        /*0032*/ 	.short	0x0024
        /*0034*/ 	.byte	0x00, 0xf0, 0x11, 0x00


	//----- nvinfo : EIATTR_KPARAM_INFO
	.align		4
.L_59:
        /*0038*/ 	.byte	0x04, 0x17
        /*003a*/ 	.short	(.L_61 - .L_60)
.L_60:
        /*003c*/ 	.word	0x00000000
        /*0040*/ 	.short	0x0004
        /*0042*/ 	.short	0x0020
        /*0044*/ 	.byte	0x00, 0xf0, 0x11, 0x00


	//----- nvinfo : EIATTR_KPARAM_INFO
	.align		4
.L_61:
        /*0048*/ 	.byte	0x04, 0x17
        /*004a*/ 	.short	(.L_63 - .L_62)
.L_62:
        /*004c*/ 	.word	0x00000000
        /*0050*/ 	.short	0x0003
        /*0052*/ 	.short	0x0018
        /*0054*/ 	.byte	0x00, 0xf5, 0x21, 0x00


	//----- nvinfo : EIATTR_KPARAM_INFO
	.align		4
.L_63:
        /*0058*/ 	.byte	0x04, 0x17
        /*005a*/ 	.short	(.L_65 - .L_64)
.L_64:
        /*005c*/ 	.word	0x00000000
        /*0060*/ 	.short	0x0002
        /*0062*/ 	.short	0x0010
        /*0064*/ 	.byte	0x00, 0xf5, 0x21, 0x00


	//----- nvinfo : EIATTR_KPARAM_INFO
	.align		4
.L_65:
        /*0068*/ 	.byte	0x04, 0x17
        /*006a*/ 	.short	(.L_67 - .L_66)
.L_66:
        /*006c*/ 	.word	0x00000000
        /*0070*/ 	.short	0x0001
        /*0072*/ 	.short	0x0008
        /*0074*/ 	.byte	0x00, 0xf5, 0x21, 0x00


	//----- nvinfo : EIATTR_KPARAM_INFO
	.align		4
.L_67:
        /*0078*/ 	.byte	0x04, 0x17
        /*007a*/ 	.short	(.L_69 - .L_68)
.L_68:
        /*007c*/ 	.word	0x00000000
        /*0080*/ 	.short	0x0000
        /*0082*/ 	.short	0x0000
        /*0084*/ 	.byte	0x00, 0xf5, 0x21, 0x00


	//----- nvinfo : EIATTR_SPARSE_MMA_MASK
	.align		4
.L_69:
        /*0088*/ 	.byte	0x03, 0x50
        /*008a*/ 	.short	0x0000


	//----- nvinfo : EIATTR_MAXREG_COUNT
	.align		4
        /*008c*/ 	.byte	0x03, 0x1b
        /*008e*/ 	.short	0x00ff


	//----- nvinfo : EIATTR_NUM_BARRIERS
	.align		4
        /*0090*/ 	.byte	0x02, 0x4c
        /*0092*/ 	.byte	0x01
	.zero		1


	//----- nvinfo : EIATTR_MERCURY_ISA_VERSION
	.align		4
        /*0094*/ 	.byte	0x03, 0x5f
        /*0096*/ 	.short	0x0101


	//----- nvinfo : EIATTR_VRC_CTA_INIT_COUNT
	.align		4
        /*0098*/ 	.byte	0x02, 0x4a
	.zero		1
	.zero		1


	//----- nvinfo : EIATTR_EXIT_INSTR_OFFSETS
	.align		4
        /*009c*/ 	.byte	0x04, 0x1c
        /*009e*/ 	.short	(.L_71 - .L_70)


	//   ....[0]....
.L_70:
        /*00a0*/ 	.word	0x00000070


	//   ....[1]....
        /*00a4*/ 	.word	0x00003e90


	//   ....[2]....
        /*00a8*/ 	.word	0x00004a30


	//   ....[3]....
        /*00ac*/ 	.word	0x00005000


	//   ....[4]....
        /*00b0*/ 	.word	0x00005350


	//   ....[5]....
        /*00b4*/ 	.word	0x000054f0


	//----- nvinfo : EIATTR_CRS_STACK_SIZE
	.align		4
.L_71:
        /*00b8*/ 	.byte	0x04, 0x1e
        /*00ba*/ 	.short	(.L_73 - .L_72)
.L_72:
        /*00bc*/ 	.word	0x00000000


	//----- nvinfo : EIATTR_CBANK_PARAM_SIZE
	.align		4
.L_73:
        /*00c0*/ 	.byte	0x03, 0x19
        /*00c2*/ 	.short	0x0030


	//----- nvinfo : EIATTR_PARAM_CBANK
	.align		4
        /*00c4*/ 	.byte	0x04, 0x0a
        /*00c6*/ 	.short	(.L_75 - .L_74)
	.align		4
.L_74:
        /*00c8*/ 	.word	index@(.nv.constant0._Z36flash_attention_forward_small_kernelPKfS0_S0_Pfiifi)
        /*00cc*/ 	.short	0x0380
        /*00ce*/ 	.short	0x0030


	//----- nvinfo : EIATTR_SW_WAR
	.align		4
.L_75:
        /*00d0*/ 	.byte	0x04, 0x36
        /*00d2*/ 	.short	(.L_77 - .L_76)
.L_76:
        /*00d4*/ 	.word	0x00000008
.L_77:


//--------------------- .nv.info._Z30flash_attention_forward_kernelPKfS0_S0_Pfiifi --------------------------
	.section	.nv.info._Z30flash_attention_forward_kernelPKfS0_S0_Pfiifi,"",@"SHT_CUDA_INFO"
	.sectionflags	@""
	.align	4


	//----- nvinfo : EIATTR_CUDA_API_VERSION
	.align		4
        /*0000*/ 	.byte	0x04, 0x37
        /*0002*/ 	.short	(.L_79 - .L_78)
.L_78:
        /*0004*/ 	.word	0x00000082


	//----- nvinfo : EIATTR_KPARAM_INFO
	.align		4
.L_79:
        /*0008*/ 	.byte	0x04, 0x17
        /*000a*/ 	.short	(.L_81 - .L_80)
.L_80:
        /*000c*/ 	.word	0x00000000
        /*0010*/ 	.short	0x0007
        /*0012*/ 	.short	0x002c
        /*0014*/ 	.byte	0x00, 0xf0, 0x11, 0x00


	//----- nvinfo : EIATTR_KPARAM_INFO
	.align		4
.L_81:
        /*0018*/ 	.byte	0x04, 0x17
        /*001a*/ 	.short	(.L_83 - .L_82)
.L_82:
        /*001c*/ 	.word	0x00000000
        /*0020*/ 	.short	0x0006
        /*0022*/ 	.short	0x0028
        /*0024*/ 	.byte	0x00, 0xf0, 0x11, 0x00


	//----- nvinfo : EIATTR_KPARAM_INFO
	.align		4
.L_83:
        /*0028*/ 	.byte	0x04, 0x17
        /*002a*/ 	.short	(.L_85 - .L_84)
.L_84:
        /*002c*/ 	.word	0x00000000
        /*0030*/ 	.short	0x0005
        /*0032*/ 	.short	0x0024
        /*0034*/ 	.byte	0x00, 0xf0, 0x11, 0x00


	//----- nvinfo : EIATTR_KPARAM_INFO
	.align		4
.L_85:
        /*0038*/ 	.byte	0x04, 0x17
        /*003a*/ 	.short	(.L_87 - .L_86)
.L_86:
        /*003c*/ 	.word	0x00000000
        /*0040*/ 	.short	0x0004
        /*0042*/ 	.short	0x0020
        /*0044*/ 	.byte	0x00, 0xf0, 0x11, 0x00


	//----- nvinfo : EIATTR_KPARAM_INFO
	.align		4
.L_87:
        /*0048*/ 	.byte	0x04, 0x17
        /*004a*/ 	.short	(.L_89 - .L_88)
.L_88:
        /*004c*/ 	.word	0x00000000
        /*0050*/ 	.short	0x0003
        /*0052*/ 	.short	0x0018
        /*0054*/ 	.byte	0x00, 0xf5, 0x21, 0x00


	//----- nvinfo : EIATTR_KPARAM_INFO
	.align		4
.L_89:
        /*0058*/ 	.byte	0x04, 0x17
        /*005a*/ 	.short	(.L_91 - .L_90)
.L_90:
        /*005c*/ 	.word	0x00000000
        /*0060*/ 	.short	0x0002
        /*0062*/ 	.short	0x0010
        /*0064*/ 	.byte	0x00, 0xf5, 0x21, 0x00


	//----- nvinfo : EIATTR_KPARAM_INFO
	.align		4
.L_91:
        /*0068*/ 	.byte	0x04, 0x17
        /*006a*/ 	.short	(.L_93 - .L_92)
.L_92:
        /*006c*/ 	.word	0x00000000
        /*0070*/ 	.short	0x0001
        /*0072*/ 	.short	0x0008
        /*0074*/ 	.byte	0x00, 0xf5, 0x21, 0x00


	//----- nvinfo : EIATTR_KPARAM_INFO
	.align		4
.L_93:
        /*0078*/ 	.byte	0x04, 0x17
        /*007a*/ 	.short	(.L_95 - .L_94)
.L_94:
        /*007c*/ 	.word	0x00000000
        /*0080*/ 	.short	0x0000
        /*0082*/ 	.short	0x0000
        /*0084*/ 	.byte	0x00, 0xf5, 0x21, 0x00


	//----- nvinfo : EIATTR_SPARSE_MMA_MASK
	.align		4
.L_95:
        /*0088*/ 	.byte	0x03, 0x50
        /*008a*/ 	.short	0x0000


	//----- nvinfo : EIATTR_MAXREG_COUNT
	.align		4
        /*008c*/ 	.byte	0x03, 0x1b
        /*008e*/ 	.short	0x00ff


	//----- nvinfo : EIATTR_NUM_BARRIERS
	.align		4
        /*0090*/ 	.byte	0x02, 0x4c
        /*0092*/ 	.byte	0x01
	.zero		1


	//----- nvinfo : EIATTR_MERCURY_ISA_VERSION
	.align		4
        /*0094*/ 	.byte	0x03, 0x5f
        /*0096*/ 	.short	0x0101


	//----- nvinfo : EIATTR_COOP_GROUP_MASK_REGIDS
	.align		4
        /*0098*/ 	.byte	0x04, 0x29
        /*009a*/ 	.short	(.L_97 - .L_96)


	//   ....[0]....
.L_96:
        /*009c*/ 	.word	0xffffffff


	//   ....[1]....
        /*00a0*/ 	.word	0xffffffff


	//   ....[2]....
        /*00a4*/ 	.word	0xffffffff


	//   ....[3]....
        /*00a8*/ 	.word	0xffffffff


	//   ....[4]....
        /*00ac*/ 	.word	0xffffffff


	//   ....[5]....
        /*00b0*/ 	.word	0xffffffff


	//   ....[6]....
        /*00b4*/ 	.word	0xffffffff


	//   ....[7]....
        /*00b8*/ 	.word	0xffffffff


	//   ....[8]....
        /*00bc*/ 	.word	0xffffffff


	//   ....[9]....
        /*00c0*/ 	.word	0xffffffff


	//   ....[10]....
        /*00c4*/ 	.word	0xffffffff


	//   ....[11]....
        /*00c8*/ 	.word	0xffffffff


	//   ....[12]....
        /*00cc*/ 	.word	0x0500001a


	//   ....[13]....
        /*00d0*/ 	.word	0x0500001a


	//   ....[14]....
        /*00d4*/ 	.word	0x0500001a


	//   ....[15]....
        /*00d8*/ 	.word	0x0500001a


	//   ....[16]....
        /*00dc*/ 	.word	0x0500001a


	//   ....[17]....
        /*00e0*/ 	.word	0x0500001a


	//   ....[18]....
        /*00e4*/ 	.word	0x0500001a


	//   ....[19]....
        /*00e8*/ 	.word	0x0500001a


	//   ....[20]....
        /*00ec*/ 	.word	0x0500001a


	//   ....[21]....
        /*00f0*/ 	.word	0x0500001a


	//   ....[22]....
        /*00f4*/ 	.word	0x0500001a


	//   ....[23]....
        /*00f8*/ 	.word	0x0500001a


	//----- nvinfo : EIATTR_COOP_GROUP_INSTR_OFFSETS
	.align		4
.L_97:
        /*00fc*/ 	.byte	0x04, 0x28
        /*00fe*/ 	.short	(.L_99 - .L_98)


	//   ....[0]....
.L_98:
        /*0100*/ 	.word	0x000026d0


	//   ....[1]....
        /*0104*/ 	.word	0x000026f0


	//   ....[2]....
        /*0108*/ 	.word	0x00002710


	//   ....[3]....
        /*010c*/ 	.word	0x00002730


	//   ....[4]....
        /*0110*/ 	.word	0x00002750


	//   ....[5]....
        /*0114*/ 	.word	0x00002770


	//   ....[6]....
        /*0118*/ 	.word	0x00002980


	//   ....[7]....
        /*011c*/ 	.word	0x000029a0


	//   ....[8]....
        /*0120*/ 	.word	0x000029c0


	//   ....[9]....
        /*0124*/ 	.word	0x000029e0


	//   ....[10]....
        /*0128*/ 	.word	0x00002a00


	//   ....[11]....
        /*012c*/ 	.word	0x00002a20


	//   ....[12]....
        /*0130*/ 	.word	0x0000e9a0


	//   ....[13]....
        /*0134*/ 	.word	0x0000ea30


	//   ....[14]....
        /*0138*/ 	.word	0x0000eaa0


	//   ....[15]....
        /*013c*/ 	.word	0x0000eb20


	//   ....[16]....
        /*0140*/ 	.word	0x0000eb90


	//   ....[17]....
        /*0144*/ 	.word	0x0000ec00


	//   ....[18]....
        /*0148*/ 	.word	0x0000ec90


	//   ....[19]....
        /*014c*/ 	.word	0x0000ed30


	//   ....[20]....
        /*0150*/ 	.word	0x0000eda0


	//   ....[21]....
        /*0154*/ 	.word	0x0000ee10


	//   ....[22]....
        /*0158*/ 	.word	0x0000ee90


	//   ....[23]....
        /*015c*/ 	.word	0x0000ef00


	//----- nvinfo : EIATTR_VRC_CTA_INIT_COUNT
	.align		4
.L_99:
        /*0160*/ 	.byte	0x02, 0x4a
	.zero		1
	.zero		1


	//----- nvinfo : EIATTR_EXIT_INSTR_OFFSETS
	.align		4
        /*0164*/ 	.byte	0x04, 0x1c
        /*0166*/ 	.short	(.L_101 - .L_100)


	//   ....[0]....
.L_100:
        /*0168*/ 	.word	0x00000070


	//   ....[1]....
        /*016c*/ 	.word	0x0000de70


	//   ....[2]....
        /*0170*/ 	.word	0x0000e2d0


	//   ....[3]....
        /*0174*/ 	.word	0x0000e930


	//----- nvinfo : EIATTR_CRS_STACK_SIZE
	.align		4
.L_101:
        /*0178*/ 	.byte	0x04, 0x1e
        /*017a*/ 	.short	(.L_103 - .L_102)
.L_102:
        /*017c*/ 	.word	0x00000000


	//----- nvinfo : EIATTR_CBANK_PARAM_SIZE
	.align		4
.L_103:
        /*0180*/ 	.byte	0x03, 0x19
        /*0182*/ 	.short	0x0030


	//----- nvinfo : EIATTR_PARAM_CBANK
	.align		4
        /*0184*/ 	.byte	0x04, 0x0a
        /*0186*/ 	.short	(.L_105 - .L_104)
	.align		4
.L_104:
        /*0188*/ 	.word	index@(.nv.constant0._Z30flash_attention_forward_kernelPKfS0_S0_Pfiifi)
        /*018c*/ 	.short	0x0380
        /*018e*/ 	.short	0x0030


	//----- nvinfo : EIATTR_SW_WAR
	.align		4
.L_105:
        /*0190*/ 	.byte	0x04, 0x36
        /*0192*/ 	.short	(.L_107 - .L_106)
.L_106:
        /*0194*/ 	.word	0x00000008
.L_107:


//--------------------- .nv.callgraph             --------------------------
	.section	.nv.callgraph,"",@"SHT_CUDA_CALLGRAPH"
	.align	4
	.sectionentsize	8
	.align		4
        /*0000*/ 	.word	0x00000000
	.align		4
        /*0004*/ 	.word	0xffffffff
	.align		4
        /*0008*/ 	.word	0x00000000
	.align		4
        /*000c*/ 	.word	0xfffffffe
	.align		4
        /*0010*/ 	.word	0x00000000
	.align		4
        /*0014*/ 	.word	0xfffffffd
	.align		4
        /*0018*/ 	.word	0x00000000
	.align		4
        /*001c*/ 	.word	0xfffffffc


//--------------------- .text._Z29flash_attention_decode_kernelPKfS0_S0_Pfiif --------------------------
	.section	.text._Z29flash_attention_decode_kernelPKfS0_S0_Pfiif,"ax",@progbits
	.align	128
        .global         _Z29flash_attention_decode_kernelPKfS0_S0_Pfiif
        .type           _Z29flash_attention_decode_kernelPKfS0_S0_Pfiif,@function
        .size           _Z29flash_attention_decode_kernelPKfS0_S0_Pfiif,(.L_x_591 - _Z29flash_attention_decode_kernelPKfS0_S0_Pfiif)
        .other          _Z29flash_attention_decode_kernelPKfS0_S0_Pfiif,@"STO_CUDA_ENTRY STV_DEFAULT"
_Z29flash_attention_decode_kernelPKfS0_S0_Pfiif:
.text._Z29flash_attention_decode_kernelPKfS0_S0_Pfiif:
[----:B------:R-:W0:Y:S01]  /*0000*/  LDC R1, c[0x0][0x37c] ;  /* 0x0000df00ff017b82 */ /* 0x000e220000000800 */
[----:B------:R-:W1:Y:S01]  /*0010*/  LDCU UR4, c[0x0][0x3a4] ;  /* 0x00007480ff0477ac */ /* 0x000e620008000800 */
[----:B------:R-:W2:Y:S01]  /*0020*/  S2R R4, SR_TID.X ;  /* 0x0000000000047919 */ /* 0x000ea20000002100 */
[----:B0-----:R-:W-:-:S05]  /*0030*/  VIADD R1, R1, 0xffffff00 ;  /* 0xffffff0001017836 */ /* 0x001fca0000000000 */
[----:B------:R-:W0:Y:S01]  /*0040*/  S2UR UR11, SR_CTAID.X ;  /* 0x00000000000b79c3 */ /* 0x000e220000002500 */
[----:B------:R-:W3:Y:S01]  /*0050*/  LDCU.64 UR12, c[0x0][0x358] ;  /* 0x00006b00ff0c77ac */ /* 0x000ee20008000a00 */
[----:B------:R-:W-:Y:S01]  /*0060*/  R2UR UR19, R1 ;  /* 0x00000000011372ca */ /* 0x000fe200000e0000 */
[----:B-1----:R-:W-:-:S05]  /*0070*/  IMAD.U32 R13, RZ, RZ, UR4 ;  /* 0x00000004ff0d7e24 */ /* 0x002fca000f8e00ff */
[C---:B------:R-:W-:Y:S02]  /*0080*/  R2UR UR4, R13.reuse ;  /* 0x000000000d0472ca */ /* 0x040fe400000e0000 */
[C---:B------:R-:W-:Y:S02]  /*0090*/  R2UR UR7, R13.reuse ;  /* 0x000000000d0772ca */ /* 0x040fe400000e0000 */
[----:B------:R-:W-:Y:S02]  /*00a0*/  ISETP.GE.AND P0, PT, R13, 0x20, PT ;  /* 0x000000200d00780c */ /* 0x000fe40003f06270 */
[----:B--2---:R-:W-:-:S07]  /*00b0*/  LOP3.LUT R4, R4, 0x1f, RZ, 0xc0, !PT ;  /* 0x0000001f04047812 */ /* 0x004fce00078ec0ff */
[----:B------:R-:W-:-:S04]  /*00c0*/  USHF.R.S32.HI UR4, URZ, 0x1f, UR4 ;  /* 0x0000001fff047899 */ /* 0x000fc80008011404 */
[----:B------:R-:W-:Y:S01]  /*00d0*/  ULEA.HI UR7, UR4, UR7, URZ, 0x5 ;  /* 0x0000000704077291 */ /* 0x000fe2000f8f28ff */
[----:B0--3--:R-:W-:Y:S11]  /*00e0*/  @!P0 BRA `(.L_x_0) ;  /* 0x0000000000688947 */ /* 0x009ff60003800000 */
[----:B------:R-:W0:Y:S01]  /*00f0*/  LDC.64 R6, c[0x0][0x380] ;  /* 0x0000e000ff067b82 */ /* 0x000e220000000a00 */
[----:B------:R-:W-:-:S04]  /*0100*/  IMAD R3, R13, UR11, R4 ;  /* 0x0000000b0d037c24 */ /* 0x000fc8000f8e0204 */
[----:B0-----:R-:W-:-:S05]  /*0110*/  IMAD.WIDE.U32 R6, R3, 0x4, R6 ;  /* 0x0000000403067825 */ /* 0x001fca00078e0006 */
[----:B------:R0:W5:Y:S01]  /*0120*/  LDG.E.CONSTANT R0, desc[UR12][R6.64] ;  /* 0x0000000c06007981 */ /* 0x000162000c1e9900 */
[----:B------:R-:W-:-:S04]  /*0130*/  ULEA.HI.SX32 UR4, UR7, 0xffffffff, 0x1b ;  /* 0xffffffff07047891 */ /* 0x000fc8000f8fdaff */
[----:B------:R-:W-:-:S09]  /*0140*/  UISETP.NE.AND UP0, UPT, UR4, URZ, UPT ;  /* 0x000000ff0400728c */ /* 0x000fd2000bf05270 */
[----:B0-----:R-:W-:Y:S05]  /*0150*/  BRA.U !UP0, `(.L_x_0) ;  /* 0x00000001084c7547 */ /* 0x001fea000b800000 */
[----:B------:R-:W-:Y:S01]  /*0160*/  LOP3.LUT R2, R4, 0x20, RZ, 0xfc, !PT ;  /* 0x0000002004027812 */ /* 0x000fe200078efcff */
[----:B------:R-:W-:Y:S01]  /*0170*/  UISETP.LT.U32.AND UP0, UPT, UR4, 0x3, UPT ;  /* 0x000000030400788c */ /* 0x000fe2000bf01070 */
[----:B------:R-:W-:Y:S02]  /*0180*/  BSSY.RECONVERGENT B0, `(.L_x_1) ;  /* 0x0000006000007945 */ /* 0x000fe40003800200 */
[----:B------:R-:W-:Y:S01]  /*0190*/  ISETP.GE.U32.AND P0, PT, R2, R13, PT ;  /* 0x0000000d0200720c */ /* 0x000fe20003f06070 */
[----:B------:R-:W-:-:S04]  /*01a0*/  USEL UR4, UR4, 0x3, UP0 ;  /* 0x0000000304047887 */ /* 0x000fc80008000000 */
[----:B------:R-:W-:-:S08]  /*01b0*/  UIADD3 UR4, UPT, UPT, UR4, 0x1, URZ ;  /* 0x0000000104047890 */ /* 0x000fd0000fffe0ff */
[----:B------:R-:W-:Y:S05]  /*01c0*/  @P0 BRA `(.L_x_2) ;  /* 0x0000000000040947 */ /* 0x000fea0003800000 */
[----:B------:R0:W5:Y:S02]  /*01d0*/  LDG.E.CONSTANT R2, desc[UR12][R6.64+0x80] ;  /* 0x0000800c06027981 */ /* 0x000164000c1e9900 */
.L_x_2:
[----:B------:R-:W-:Y:S05]  /*01e0*/  BSYNC.RECONVERGENT B0 ;  /* 0x0000000000007941 */ /* 0x000fea0003800200 */
.L_x_1:
[----:B------:R-:W-:-:S09]  /*01f0*/  UISETP.NE.AND UP0, UPT, UR4, 0x2, UPT ;  /* 0x000000020400788c */ /* 0x000fd2000bf05270 */
[----:B------:R-:W-:Y:S05]  /*0200*/  BRA.U !UP0, `(.L_x_0) ;  /* 0x0000000108207547 */ /* 0x000fea000b800000 */
[C---:B------:R-:W-:Y:S02]  /*0210*/  LOP3.LUT R10, R4.reuse, 0x60, RZ, 0xfc, !PT ;  /* 0x00000060040a7812 */ /* 0x040fe400078efcff */
[----:B------:R-:W-:Y:S02]  /*0220*/  LOP3.LUT R8, R4, 0x40, RZ, 0xfc, !PT ;  /* 0x0000004004087812 */ /* 0x000fe400078efcff */
[----:B------:R-:W-:Y:S02]  /*0230*/  MOV R5, UR4 ;  /* 0x0000000400057c02 */ /* 0x000fe40008000f00 */
[-C--:B------:R-:W-:Y:S02]  /*0240*/  ISETP.GE.U32.AND P0, PT, R10, R13.reuse, PT ;  /* 0x0000000d0a00720c */ /* 0x080fe40003f06070 */
[----:B------:R-:W-:Y:S02]  /*0250*/  ISETP.GE.U32.AND P1, PT, R8, R13, PT ;  /* 0x0000000d0800720c */ /* 0x000fe40003f26070 */
[----:B------:R-:W-:-:S11]  /*0260*/  ISETP.EQ.OR P0, PT, R5, 0x3, P0 ;  /* 0x000000030500780c */ /* 0x000fd60000702670 */
[----:B------:R1:W5:Y:S04]  /*0270*/  @!P1 LDG.E.CONSTANT R3, desc[UR12][R6.64+0x100] ;  /* 0x0001000c06039981 */ /* 0x000368000c1e9900 */
[----:B------:R1:W5:Y:S02]  /*0280*/  @!P0 LDG.E.CONSTANT R4, desc[UR12][R6.64+0x180] ;  /* 0x0001800c06048981 */ /* 0x000364000c1e9900 */
.L_x_0:
[----:B------:R-:W2:Y:S01]  /*0290*/  LDCU UR4, c[0x0][0x3a0] ;  /* 0x00007400ff0477ac */ /* 0x000ea20008000800 */
[----:B------:R-:W-:Y:S01]  /*02a0*/  IMAD.MOV.U32 R5, RZ, RZ, RZ ;  /* 0x000000ffff057224 */ /* 0x000fe200078e00ff */
[----:B01----:R-:W-:Y:S02]  /*02b0*/  CS2R R6, SRZ ;  /* 0x0000000000067805 */ /* 0x003fe4000001ff00 */
[----:B------:R-:W-:Y:S01]  /*02c0*/  CS2R R14, SRZ ;  /* 0x00000000000e7805 */ /* 0x000fe2000001ff00 */
[----:B--2---:R-:W-:-:S09]  /*02d0*/  UISETP.GE.AND UP0, UPT, UR4, 0x1, UPT ;  /* 0x000000010400788c */ /* 0x004fd2000bf06270 */
[----:B------:R-:W-:Y:S05]  /*02e0*/  BRA.U !UP0, `(.L_x_3) ;  /* 0x0000003508d07547 */ /* 0x000fea000b800000 */
[----:B------:R-:W-:Y:S01]  /*02f0*/  ULEA.HI.SX32 UR17, UR7, 0xffffffff, 0x1b ;  /* 0xffffffff07117891 */ /* 0x000fe2000f8fdaff */
[----:B------:R-:W-:Y:S02]  /*0300*/  HFMA2 R5, -RZ, RZ, 0, 0 ;  /* 0x00000000ff057431 */ /* 0x000fe400000001ff */
[----:B------:R-:W-:Y:S01]  /*0310*/  IMAD.MOV.U32 R16, RZ, RZ, -0x800001 ;  /* 0xff7fffffff107424 */ /* 0x000fe200078e00ff */
[----:B------:R-:W0:Y:S01]  /*0320*/  LDCU UR14, c[0x0][0x3a0] ;  /* 0x00007400ff0e77ac */ /* 0x000e220008000800 */
[----:B------:R-:W-:-:S04]  /*0330*/  UISETP.LT.U32.AND UP0, UPT, UR17, 0x3, UPT ;  /* 0x000000031100788c */ /* 0x000fc8000bf01070 */
[----:B------:R-:W-:-:S04]  /*0340*/  USEL UR4, UR17, 0x3, UP0 ;  /* 0x0000000311047887 */ /* 0x000fc80008000000 */
[----:B------:R-:W-:-:S03]  /*0350*/  UIADD3 UR9, UPT, UPT, UR4, 0x1, URZ ;  /* 0x0000000104097890 */ /* 0x000fc6000fffe0ff */
[----:B------:R-:W-:-:S09]  /*0360*/  UMOV UR4, URZ ;  /* 0x000000ff00047c82 */ /* 0x000fd20008000000 */
.L_x_61:
[----:B-1----:R-:W1:Y:S01]  /*0370*/  LDC.64 R12, c[0x0][0x3a0] ;  /* 0x0000e800ff0c7b82 */ /* 0x002e620000000a00 */
[----:B0-2---:R-:W2:Y:S01]  /*0380*/  S2R R9, SR_TID.X ;  /* 0x0000000000097919 */ /* 0x005ea20000002100 */
[----:B------:R-:W-:Y:S01]  /*0390*/  USHF.L.U32 UR10, UR4, 0x6, URZ ;  /* 0x00000006040a7899 */ /* 0x000fe200080006ff */
[----:B------:R-:W-:Y:S01]  /*03a0*/  BSSY.RECONVERGENT B0, `(.L_x_4) ;  /* 0x0000117000007945 */ /* 0x000fe20003800200 */
[----:B0-----:R-:W-:Y:S01]  /*03b0*/  UISETP.LT.AND UP0, UPT, UR14, 0x40, UPT ;  /* 0x000000400e00788c */ /* 0x001fe2000bf01270 */
[----:B------:R-:W0:Y:S03]  /*03c0*/  LDCU UR15, c[0x0][0x3a4] ;  /* 0x00007480ff0f77ac */ /* 0x000e260008000800 */
[----:B------:R-:W-:-:S04]  /*03d0*/  USEL UR5, UR14, 0x40, UP0 ;  /* 0x000000400e057887 */ /* 0x000fc80008000000 */
[----:B------:R-:W-:-:S04]  /*03e0*/  UISETP.LT.AND UP0, UPT, UR5, 0x1, UPT ;  /* 0x000000010500788c */ /* 0x000fc8000bf01270 */
[----:B------:R-:W-:Y:S01]  /*03f0*/  USEL UR8, UR5, 0x1, !UP0 ;  /* 0x0000000105087887 */ /* 0x000fe2000c000000 */
[----:B-1----:R-:W-:-:S05]  /*0400*/  VIADD R17, R12, -UR10 ;  /* 0x8000000a0c117c36 */ /* 0x002fca0008000000 */
[----:B---3--:R-:W-:-:S05]  /*0410*/  VIMNMX R8, PT, PT, R17, 0x40, PT ;  /* 0x0000004011087848 */ /* 0x008fca0003fe0100 */
[----:B------:R-:W-:-:S05]  /*0420*/  IMAD R8, R8, R13, RZ ;  /* 0x0000000d08087224 */ /* 0x000fca00078e02ff */
[----:B--2---:R-:W-:-:S13]  /*0430*/  ISETP.GE.AND P0, PT, R9, R8, PT ;  /* 0x000000080900720c */ /* 0x004fda0003f06270 */
[----:B0-----:R-:W-:Y:S05]  /*0440*/  @P0 BRA `(.L_x_5) ;  /* 0x0000001000300947 */ /* 0x001fea0003800000 */
[----:B------:R-:W0:Y:S01]  /*0450*/  S2R R11, SR_CTAID.X ;  /* 0x00000000000b7919 */ /* 0x000e220000002500 */
[----:B------:R-:W-:Y:S01]  /*0460*/  IMAD.IADD R10, R8, 0x1, -R9 ;  /* 0x00000001080a7824 */ /* 0x000fe200078e0a09 */
[----:B------:R-:W-:Y:S01]  /*0470*/  BSSY.RECONVERGENT B1, `(.L_x_6) ;  /* 0x0000090000017945 */ /* 0x000fe20003800200 */
[----:B------:R-:W-:-:S03]  /*0480*/  PLOP3.LUT P0, PT, PT, PT, PT, 0x80, 0x8 ;  /* 0x000000000008781c */ /* 0x000fc60003f0f070 */
[----:B------:R-:W-:Y:S01]  /*0490*/  ISETP.GT.AND P1, PT, R10, 0x180, PT ;  /* 0x000001800a00780c */ /* 0x000fe20003f24270 */
[----:B0-----:R-:W-:-:S12]  /*04a0*/  IMAD R12, R11, R12, UR10 ;  /* 0x0000000a0b0c7e24 */ /* 0x001fd8000f8e020c */
[----:B------:R-:W-:Y:S05]  /*04b0*/  @!P1 BRA `(.L_x_7) ;  /* 0x00000008002c9947 */ /* 0x000fea0003800000 */
[----:B------:R-:W-:Y:S02]  /*04c0*/  IABS R26, R13 ;  /* 0x0000000d001a7213 */ /* 0x000fe40000000000 */
[----:B------:R-:W-:Y:S02]  /*04d0*/  PLOP3.LUT P0, PT, PT, PT, PT, 0x8, 0x80 ;  /* 0x000000000080781c */ /* 0x000fe40003f0e170 */
[----:B------:R-:W0:Y:S08]  /*04e0*/  I2F.RP R13, R26 ;  /* 0x0000001a000d7306 */ /* 0x000e300000209400 */
[----:B0-----:R-:W0:Y:S02]  /*04f0*/  MUFU.RCP R13, R13 ;  /* 0x0000000d000d7308 */ /* 0x001e240000001000 */
[----:B0-----:R-:W-:-:S06]  /*0500*/  IADD3 R10, PT, PT, R13, 0xffffffe, RZ ;  /* 0x0ffffffe0d0a7810 */ /* 0x001fcc0007ffe0ff */
[----:B------:R0:W1:Y:S02]  /*0510*/  F2I.FTZ.U32.TRUNC.NTZ R11, R10 ;  /* 0x0000000a000b7305 */ /* 0x000064000021f000 */
[----:B0-----:R-:W-:Y:S02]  /*0520*/  IMAD.MOV.U32 R10, RZ, RZ, RZ ;  /* 0x000000ffff0a7224 */ /* 0x001fe400078e00ff */
[----:B-1----:R-:W-:-:S04]  /*0530*/  IMAD.MOV R27, RZ, RZ, -R11 ;  /* 0x000000ffff1b7224 */ /* 0x002fc800078e0a0b */
[----:B------:R-:W-:-:S04]  /*0540*/  IMAD R27, R27, R26, RZ ;  /* 0x0000001a1b1b7224 */ /* 0x000fc800078e02ff */
[----:B------:R-:W-:-:S07]  /*0550*/  IMAD.HI.U32 R27, R11, R27, R10 ;  /* 0x0000001b0b1b7227 */ /* 0x000fce00078e000a */
.L_x_8:
[----:B------:R-:W-:Y:S01]  /*0560*/  MOV R13, UR15 ;  /* 0x0000000f000d7c02 */ /* 0x000fe20008000f00 */
[C---:B0-----:R-:W-:Y:S01]  /*0570*/  VIADD R28, R9.reuse, 0x80 ;  /* 0x00000080091c7836 */ /* 0x041fe20000000000 */
[----:B------:R-:W-:Y:S01]  /*0580*/  IABS R19, R9 ;  /* 0x0000000900137213 */ /* 0x000fe20000000000 */
[C---:B------:R-:W-:Y:S01]  /*0590*/  VIADD R29, R9.reuse, 0x180 ;  /* 0x00000180091d7836 */ /* 0x040fe20000000000 */
[----:B------:R-:W-:Y:S02]  /*05a0*/  IABS R22, R13 ;  /* 0x0000000d00167213 */ /* 0x000fe40000000000 */
[----:B------:R-:W-:Y:S01]  /*05b0*/  IADD3 R30, PT, PT, R9, 0x100, RZ ;  /* 0x00000100091e7810 */ /* 0x000fe20007ffe0ff */
[----:B------:R-:W-:Y:S01]  /*05c0*/  IMAD.HI.U32 R20, R27, R19, RZ ;  /* 0x000000131b147227 */ /* 0x000fe200078e00ff */
[----:B------:R-:W0:Y:S01]  /*05d0*/  I2F.RP R18, R22 ;  /* 0x0000001600127306 */ /* 0x000e220000209400 */
[----:B------:R-:W-:Y:S02]  /*05e0*/  IABS R25, R29 ;  /* 0x0000001d00197213 */ /* 0x000fe40000000000 */
[----:B------:R-:W-:-:S02]  /*05f0*/  IABS R23, R30 ;  /* 0x0000001e00177213 */ /* 0x000fc40000000000 */
[----:B------:R-:W-:-:S05]  /*0600*/  IADD3 R10, PT, PT, -R20, RZ, RZ ;  /* 0x000000ff140a7210 */ /* 0x000fca0007ffe1ff */
[----:B------:R-:W-:Y:S02]  /*0610*/  IMAD R19, R22, R10, R19 ;  /* 0x0000000a16137224 */ /* 0x000fe400078e0213 */
[----:B------:R-:W-:Y:S01]  /*0620*/  IMAD.MOV.U32 R10, RZ, RZ, RZ ;  /* 0x000000ffff0a7224 */ /* 0x000fe200078e00ff */
[----:B0-----:R-:W0:Y:S02]  /*0630*/  MUFU.RCP R18, R18 ;  /* 0x0000001200127308 */ /* 0x001e240000001000 */
[----:B------:R-:W-:-:S13]  /*0640*/  ISETP.GT.U32.AND P4, PT, R26, R19, PT ;  /* 0x000000131a00720c */ /* 0x000fda0003f84070 */
[----:B------:R-:W-:Y:S02]  /*0650*/  @!P4 IADD3 R19, PT, PT, R19, -R22, RZ ;  /* 0x800000161313c210 */ /* 0x000fe40007ffe0ff */
[----:B------:R-:W-:Y:S01]  /*0660*/  @!P4 IADD3 R20, PT, PT, R20, 0x1, RZ ;  /* 0x000000011414c810 */ /* 0x000fe20007ffe0ff */
[----:B0-----:R-:W-:Y:S01]  /*0670*/  VIADD R11, R18, 0xffffffe ;  /* 0x0ffffffe120b7836 */ /* 0x001fe20000000000 */
[----:B------:R-:W-:Y:S02]  /*0680*/  IABS R18, R28 ;  /* 0x0000001c00127213 */ /* 0x000fe40000000000 */
[----:B------:R-:W-:Y:S01]  /*0690*/  ISETP.GE.U32.AND P5, PT, R19, R26, PT ;  /* 0x0000001a1300720c */ /* 0x000fe20003fa6070 */
[----:B------:R-:W-:Y:S02]  /*06a0*/  IMAD.MOV.U32 R26, RZ, RZ, R22 ;  /* 0x000000ffff1a7224 */ /* 0x000fe400078e0016 */
[----:B------:R-:W0:Y:S10]  /*06b0*/  F2I.FTZ.U32.TRUNC.NTZ R11, R11 ;  /* 0x0000000b000b7305 */ /* 0x000e34000021f000 */
[----:B------:R-:W-:-:S02]  /*06c0*/  @P5 VIADD R20, R20, 0x1 ;  /* 0x0000000114145836 */ /* 0x000fc40000000000 */
[----:B0-----:R-:W-:-:S04]  /*06d0*/  IMAD.MOV R27, RZ, RZ, -R11 ;  /* 0x000000ffff1b7224 */ /* 0x001fc800078e0a0b */
[----:B------:R-:W-:-:S04]  /*06e0*/  IMAD R27, R27, R22, RZ ;  /* 0x000000161b1b7224 */ /* 0x000fc800078e02ff */
[----:B------:R-:W-:-:S04]  /*06f0*/  IMAD.HI.U32 R27, R11, R27, R10 ;  /* 0x0000001b0b1b7227 */ /* 0x000fc800078e000a */
[----:B------:R-:W-:Y:S02]  /*0700*/  IMAD.MOV.U32 R11, RZ, RZ, R18 ;  /* 0x000000ffff0b7224 */ /* 0x000fe400078e0012 */
[----:B------:R-:W-:-:S04]  /*0710*/  IMAD.HI.U32 R18, R27, R23, RZ ;  /* 0x000000171b127227 */ /* 0x000fc800078e00ff */
[----:B------:R-:W-:-:S04]  /*0720*/  IMAD.HI.U32 R21, R27, R11, RZ ;  /* 0x0000000b1b157227 */ /* 0x000fc800078e00ff */
[----:B------:R-:W-:Y:S02]  /*0730*/  IMAD.MOV R10, RZ, RZ, -R21 ;  /* 0x000000ffff0a7224 */ /* 0x000fe400078e0a15 */
[----:B------:R-:W-:-:S04]  /*0740*/  IMAD.HI.U32 R19, R27, R25, RZ ;  /* 0x000000191b137227 */ /* 0x000fc800078e00ff */
[----:B------:R-:W-:Y:S01]  /*0750*/  IMAD R11, R22, R10, R11 ;  /* 0x0000000a160b7224 */ /* 0x000fe200078e020b */
[----:B------:R-:W-:-:S04]  /*0760*/  IADD3 R10, PT, PT, -R18, RZ, RZ ;  /* 0x000000ff120a7210 */ /* 0x000fc80007ffe1ff */
[----:B------:R-:W-:Y:S01]  /*0770*/  ISETP.GT.U32.AND P6, PT, R26, R11, PT ;  /* 0x0000000b1a00720c */ /* 0x000fe20003fc4070 */
[----:B------:R-:W-:Y:S02]  /*0780*/  IMAD R23, R22, R10, R23 ;  /* 0x0000000a16177224 */ /* 0x000fe400078e0217 */
[----:B------:R-:W-:-:S03]  /*0790*/  IMAD.MOV R10, RZ, RZ, -R19 ;  /* 0x000000ffff0a7224 */ /* 0x000fc600078e0a13 */
[----:B------:R-:W-:Y:S01]  /*07a0*/  ISETP.GT.U32.AND P1, PT, R26, R23, PT ;  /* 0x000000171a00720c */ /* 0x000fe20003f24070 */
[----:B------:R-:W-:Y:S01]  /*07b0*/  IMAD R25, R22, R10, R25 ;  /* 0x0000000a16197224 */ /* 0x000fe200078e0219 */
[----:B------:R-:W-:-:S04]  /*07c0*/  LOP3.LUT R10, R9, R13, RZ, 0x3c, !PT ;  /* 0x0000000d090a7212 */ /* 0x000fc800078e3cff */
[----:B------:R-:W-:Y:S01]  /*07d0*/  ISETP.GT.U32.AND P2, PT, R26, R25, PT ;  /* 0x000000191a00720c */ /* 0x000fe20003f44070 */
[--C-:B------:R-:W-:Y:S01]  /*07e0*/  @!P6 IMAD.IADD R11, R11, 0x1, -R22.reuse ;  /* 0x000000010b0be824 */ /* 0x100fe200078e0a16 */
[----:B------:R-:W-:Y:S02]  /*07f0*/  ISETP.GE.AND P4, PT, R10, RZ, PT ;  /* 0x000000ff0a00720c */ /* 0x000fe40003f86270 */
[----:B------:R-:W-:Y:S02]  /*0800*/  @!P6 IADD3 R21, PT, PT, R21, 0x1, RZ ;  /* 0x000000011515e810 */ /* 0x000fe40007ffe0ff */
[----:B------:R-:W-:Y:S01]  /*0810*/  ISETP.GE.U32.AND P3, PT, R11, R26, PT ;  /* 0x0000001a0b00720c */ /* 0x000fe20003f66070 */
[----:B------:R-:W-:Y:S01]  /*0820*/  @!P1 IMAD.IADD R23, R23, 0x1, -R22 ;  /* 0x0000000117179824 */ /* 0x000fe200078e0a16 */
[----:B------:R-:W-:Y:S01]  /*0830*/  LOP3.LUT R10, R28, R13, RZ, 0x3c, !PT ;  /* 0x0000000d1c0a7212 */ /* 0x000fe200078e3cff */
[----:B------:R-:W-:Y:S01]  /*0840*/  IMAD.MOV.U32 R11, RZ, RZ, R20 ;  /* 0x000000ffff0b7224 */ /* 0x000fe200078e0014 */
[----:B------:R-:W-:-:S02]  /*0850*/  @!P1 IADD3 R18, PT, PT, R18, 0x1, RZ ;  /* 0x0000000112129810 */ /* 0x000fc40007ffe0ff */
[-C--:B------:R-:W-:Y:S01]  /*0860*/  ISETP.GE.U32.AND P5, PT, R23, R26.reuse, PT ;  /* 0x0000001a1700720c */ /* 0x080fe20003fa6070 */
[----:B------:R-:W-:Y:S01]  /*0870*/  @!P2 IMAD.IADD R25, R25, 0x1, -R22 ;  /* 0x000000011919a824 */ /* 0x000fe200078e0a16 */
[----:B------:R-:W-:Y:S01]  /*0880*/  ISETP.GE.AND P6, PT, R10, RZ, PT ;  /* 0x000000ff0a00720c */ /* 0x000fe20003fc6270 */
[----:B------:R-:W-:Y:S01]  /*0890*/  @!P4 IMAD.MOV R11, RZ, RZ, -R11 ;  /* 0x000000ffff0bc224 */ /* 0x000fe200078e0a0b */
[-C--:B------:R-:W-:Y:S01]  /*08a0*/  LOP3.LUT R10, R30, R13.reuse, RZ, 0x3c, !PT ;  /* 0x0000000d1e0a7212 */ /* 0x080fe200078e3cff */
[----:B------:R-:W-:Y:S01]  /*08b0*/  @!P2 VIADD R19, R19, 0x1 ;  /* 0x000000011313a836 */ /* 0x000fe20000000000 */
[----:B------:R-:W-:Y:S01]  /*08c0*/  ISETP.NE.AND P1, PT, R13, RZ, PT ;  /* 0x000000ff0d00720c */ /* 0x000fe20003f25270 */
[----:B------:R-:W-:Y:S01]  /*08d0*/  @P3 VIADD R21, R21, 0x1 ;  /* 0x0000000115153836 */ /* 0x000fe20000000000 */
[----:B------:R-:W-:Y:S02]  /*08e0*/  ISETP.GE.U32.AND P3, PT, R25, R26, PT ;  /* 0x0000001a1900720c */ /* 0x000fe40003f66070 */
[-C--:B------:R-:W-:Y:S01]  /*08f0*/  LOP3.LUT R20, RZ, R13.reuse, RZ, 0x33, !PT ;  /* 0x0000000dff147212 */ /* 0x080fe200078e33ff */
[----:B------:R-:W0:Y:S01]  /*0900*/  LDC.64 R24, c[0x0][0x390] ;  /* 0x0000e400ff187b82 */ /* 0x000e220000000a00 */
[----:B------:R-:W-:-:S02]  /*0910*/  LOP3.LUT R22, R29, R13, RZ, 0x3c, !PT ;  /* 0x0000000d1d167212 */ /* 0x000fc400078e3cff */
[----:B------:R-:W-:Y:S01]  /*0920*/  ISETP.GE.AND P4, PT, R10, RZ, PT ;  /* 0x000000ff0a00720c */ /* 0x000fe20003f86270 */
[----:B------:R-:W-:Y:S01]  /*0930*/  @!P6 IMAD.MOV R21, RZ, RZ, -R21 ;  /* 0x000000ffff15e224 */ /* 0x000fe200078e0a15 */
[----:B------:R-:W-:Y:S02]  /*0940*/  @P5 IADD3 R18, PT, PT, R18, 0x1, RZ ;  /* 0x0000000112125810 */ /* 0x000fe40007ffe0ff */
[----:B------:R-:W-:Y:S02]  /*0950*/  ISETP.GE.AND P5, PT, R22, RZ, PT ;  /* 0x000000ff1600720c */ /* 0x000fe40003fa6270 */
[C---:B------:R-:W-:Y:S01]  /*0960*/  SEL R23, R20.reuse, R11, !P1 ;  /* 0x0000000b14177207 */ /* 0x040fe20004800000 */
[----:B------:R-:W-:Y:S01]  /*0970*/  IMAD.MOV.U32 R31, RZ, RZ, R18 ;  /* 0x000000ffff1f7224 */ /* 0x000fe200078e0012 */
[----:B------:R-:W1:Y:S01]  /*0980*/  LDC.64 R10, c[0x0][0x388] ;  /* 0x0000e200ff0a7b82 */ /* 0x000e620000000a00 */
[----:B------:R-:W-:Y:S02]  /*0990*/  @P3 IADD3 R19, PT, PT, R19, 0x1, RZ ;  /* 0x0000000113133810 */ /* 0x000fe40007ffe0ff */
[--C-:B------:R-:W-:Y:S01]  /*09a0*/  IMAD.MOV R22, RZ, RZ, -R23.reuse ;  /* 0x000000ffff167224 */ /* 0x100fe200078e0a17 */
[----:B------:R-:W-:Y:S01]  /*09b0*/  SEL R21, R20, R21, !P1 ;  /* 0x0000001514157207 */ /* 0x000fe20004800000 */
[----:B------:R-:W-:Y:S01]  /*09c0*/  IMAD.IADD R23, R12, 0x1, R23 ;  /* 0x000000010c177824 */ /* 0x000fe200078e0217 */
[----:B------:R-:W-:Y:S01]  /*09d0*/  MOV R33, R19 ;  /* 0x0000001300217202 */ /* 0x000fe20000000f00 */
[----:B------:R-:W-:-:S02]  /*09e0*/  IMAD R18, R13, R22, R9 ;  /* 0x000000160d127224 */ /* 0x000fc400078e0209 */
[----:B------:R-:W-:Y:S01]  /*09f0*/  @!P4 IMAD.MOV R31, RZ, RZ, -R31 ;  /* 0x000000ffff1fc224 */ /* 0x000fe200078e0a1f */
[----:B------:R-:W-:Y:S01]  /*0a00*/  @!P5 IADD3 R33, PT, PT, -R33, RZ, RZ ;  /* 0x000000ff2121d210 */ /* 0x000fe20007ffe1ff */
[----:B------:R-:W-:Y:S02]  /*0a10*/  IMAD R19, R23, R13, R18 ;  /* 0x0000000d17137224 */ /* 0x000fe400078e0212 */
[----:B------:R-:W-:Y:S01]  /*0a20*/  IMAD.MOV R22, RZ, RZ, -R21 ;  /* 0x000000ffff167224 */ /* 0x000fe200078e0a15 */
[C---:B------:R-:W-:Y:S02]  /*0a30*/  SEL R23, R20.reuse, R31, !P1 ;  /* 0x0000001f14177207 */ /* 0x040fe40004800000 */
[----:B------:R-:W-:Y:S01]  /*0a40*/  SEL R31, R20, R33, !P1 ;  /* 0x00000021141f7207 */ /* 0x000fe20004800000 */
[----:B------:R-:W-:Y:S01]  /*0a50*/  IMAD R22, R13, R22, R28 ;  /* 0x000000160d167224 */ /* 0x000fe200078e021c */
[C---:B------:R-:W-:Y:S01]  /*0a60*/  IADD3 R21, PT, PT, R12.reuse, R21, RZ ;  /* 0x000000150c157210 */ /* 0x040fe20007ffe0ff */
[--C-:B------:R-:W-:Y:S01]  /*0a70*/  IMAD.MOV R18, RZ, RZ, -R23.reuse ;  /* 0x000000ffff127224 */ /* 0x100fe200078e0a17 */
[----:B------:R-:W-:Y:S01]  /*0a80*/  IADD3 R34, PT, PT, -R31, RZ, RZ ;  /* 0x000000ff1f227210 */ /* 0x000fe20007ffe1ff */
[C---:B------:R-:W-:Y:S01]  /*0a90*/  IMAD.IADD R35, R12.reuse, 0x1, R23 ;  /* 0x000000010c237824 */ /* 0x040fe200078e0217 */
[----:B------:R-:W-:Y:S01]  /*0aa0*/  IADD3 R31, PT, PT, R12, R31, RZ ;  /* 0x0000001f0c1f7210 */ /* 0x000fe20007ffe0ff */
[----:B------:R-:W-:-:S02]  /*0ab0*/  IMAD R22, R21, R13, R22 ;  /* 0x0000000d15167224 */ /* 0x000fc400078e0216 */
[C---:B------:R-:W-:Y:S02]  /*0ac0*/  IMAD R18, R13.reuse, R18, R30 ;  /* 0x000000120d127224 */ /* 0x040fe400078e021e */
[----:B------:R-:W-:Y:S02]  /*0ad0*/  IMAD R34, R13, R34, R29 ;  /* 0x000000220d227224 */ /* 0x000fe400078e021d */
[----:B-1----:R-:W-:-:S04]  /*0ae0*/  IMAD.WIDE R32, R22, 0x4, R10 ;  /* 0x0000000416207825 */ /* 0x002fc800078e020a */
[----:B------:R-:W-:Y:S02]  /*0af0*/  IMAD R35, R35, R13, R18 ;  /* 0x0000000d23237224 */ /* 0x000fe400078e0212 */
[C---:B------:R-:W-:Y:S01]  /*0b00*/  IMAD.WIDE R20, R19.reuse, 0x4, R10 ;  /* 0x0000000413147825 */ /* 0x040fe200078e020a */
[----:B------:R-:W2:Y:S03]  /*0b10*/  LDG.E.CONSTANT R32, desc[UR12][R32.64] ;  /* 0x0000000c20207981 */ /* 0x000ea6000c1e9900 */
[----:B0-----:R-:W-:-:S04]  /*0b20*/  IMAD.WIDE R18, R19, 0x4, R24 ;  /* 0x0000000413127825 */ /* 0x001fc800078e0218 */
[----:B------:R-:W-:Y:S02]  /*0b30*/  IMAD R34, R31, R13, R34 ;  /* 0x0000000d1f227224 */ /* 0x000fe400078e0222 */
[----:B------:R-:W-:Y:S01]  /*0b40*/  IMAD.WIDE R22, R22, 0x4, R24 ;  /* 0x0000000416167825 */ /* 0x000fe200078e0218 */
[----:B------:R0:W3:Y:S04]  /*0b50*/  LDG.E.CONSTANT R31, desc[UR12][R20.64] ;  /* 0x0000000c141f7981 */ /* 0x0000e8000c1e9900 */
[----:B------:R1:W4:Y:S04]  /*0b60*/  LDG.E.CONSTANT R33, desc[UR12][R18.64] ;  /* 0x0000000c12217981 */ /* 0x000328000c1e9900 */
[----:B------:R-:W2:Y:S01]  /*0b70*/  LDG.E.CONSTANT R22, desc[UR12][R22.64] ;  /* 0x0000000c16167981 */ /* 0x000ea2000c1e9900 */
[----:B0-----:R-:W-:-:S04]  /*0b80*/  IMAD.WIDE R20, R35, 0x4, R10 ;  /* 0x0000000423147825 */ /* 0x001fc800078e020a */
[----:B------:R-:W-:-:S04]  /*0b90*/  IMAD.WIDE R10, R34, 0x4, R10 ;  /* 0x00000004220a7825 */ /* 0x000fc800078e020a */
[--C-:B-1----:R-:W-:Y:S02]  /*0ba0*/  IMAD.WIDE R18, R35, 0x4, R24.reuse ;  /* 0x0000000423127825 */ /* 0x102fe400078e0218 */
[----:B------:R-:W2:Y:S02]  /*0bb0*/  LDG.E.CONSTANT R10, desc[UR12][R10.64] ;  /* 0x0000000c0a0a7981 */ /* 0x000ea4000c1e9900 */
[----:B------:R-:W-:Y:S02]  /*0bc0*/  IMAD.WIDE R24, R34, 0x4, R24 ;  /* 0x0000000422187825 */ /* 0x000fe400078e0218 */
[----:B------:R-:W2:Y:S04]  /*0bd0*/  LDG.E.CONSTANT R34, desc[UR12][R20.64] ;  /* 0x0000000c14227981 */ /* 0x000ea8000c1e9900 */
[----:B------:R0:W2:Y:S04]  /*0be0*/  LDG.E.CONSTANT R35, desc[UR12][R18.64] ;  /* 0x0000000c12237981 */ /* 0x0000a8000c1e9900 */
[----:B------:R-:W2:Y:S01]  /*0bf0*/  LDG.E.CONSTANT R24, desc[UR12][R24.64] ;  /* 0x0000000c18187981 */ /* 0x000ea2000c1e9900 */
[----:B------:R-:W1:Y:S01]  /*0c00*/  S2UR UR6, SR_CgaCtaId ;  /* 0x00000000000679c3 */ /* 0x000e620000008800 */
[----:B------:R-:W-:-:S02]  /*0c10*/  UMOV UR5, 0x400 ;  /* 0x0000040000057882 */ /* 0x000fc40000000000 */
[----:B-1----:R-:W-:-:S06]  /*0c20*/  ULEA UR5, UR6, UR5, 0x18 ;  /* 0x0000000506057291 */ /* 0x002fcc000f8ec0ff */
[----:B------:R-:W-:Y:S02]  /*0c30*/  LEA R37, R9, UR5, 0x2 ;  /* 0x0000000509257c11 */ /* 0x000fe4000f8e10ff */
[----:B------:R-:W-:Y:S02]  /*0c40*/  LEA R36, R28, UR5, 0x2 ;  /* 0x000000051c247c11 */ /* 0x000fe4000f8e10ff */
[----:B------:R-:W-:Y:S01]  /*0c50*/  LEA R30, R30, UR5, 0x2 ;  /* 0x000000051e1e7c11 */ /* 0x000fe2000f8e10ff */
[----:B------:R-:W-:Y:S01]  /*0c60*/  IMAD R28, R13, 0x100, R37 ;  /* 0x000001000d1c7824 */ /* 0x000fe200078e0225 */
[----:B0-----:R-:W-:Y:S02]  /*0c70*/  LEA R18, R29, UR5, 0x2 ;  /* 0x000000051d127c11 */ /* 0x001fe4000f8e10ff */
[C---:B------:R-:W-:Y:S01]  /*0c80*/  LEA R11, R13.reuse, R36, 0x8 ;  /* 0x000000240d0b7211 */ /* 0x040fe200078e40ff */
[C---:B------:R-:W-:Y:S01]  /*0c90*/  IMAD R30, R13.reuse, 0x100, R30 ;  /* 0x000001000d1e7824 */ /* 0x040fe200078e021e */
[----:B------:R-:W-:Y:S01]  /*0ca0*/  LEA R19, R13, R18, 0x8 ;  /* 0x000000120d137211 */ /* 0x000fe200078e40ff */
[----:B------:R-:W-:Y:S01]  /*0cb0*/  VIADD R18, R8, 0xfffffe80 ;  /* 0xfffffe8008127836 */ /* 0x000fe20000000000 */
[----:B------:R-:W-:-:S04]  /*0cc0*/  IADD3 R9, PT, PT, R9, 0x200, RZ ;  /* 0x0000020009097810 */ /* 0x000fc80007ffe0ff */
[----:B------:R-:W-:Y:S01]  /*0cd0*/  ISETP.GE.AND P1, PT, R9, R18, PT ;  /* 0x000000120900720c */ /* 0x000fe20003f26270 */
[----:B---3--:R0:W-:Y:S04]  /*0ce0*/  STS [R37], R31 ;  /* 0x0000001f25007388 */ /* 0x0081e80000000800 */
[----:B----4-:R0:W-:Y:S04]  /*0cf0*/  STS [R28], R33 ;  /* 0x000000211c007388 */ /* 0x0101e80000000800 */
[----:B--2---:R0:W-:Y:S04]  /*0d00*/  STS [R37+0x200], R32 ;  /* 0x0002002025007388 */ /* 0x0041e80000000800 */
[----:B------:R0:W-:Y:S04]  /*0d10*/  STS [R11], R22 ;  /* 0x000000160b007388 */ /* 0x0001e80000000800 */
[----:B------:R0:W-:Y:S04]  /*0d20*/  STS [R37+0x400], R34 ;  /* 0x0004002225007388 */ /* 0x0001e80000000800 */
[----:B------:R0:W-:Y:S04]  /*0d30*/  STS [R30], R35 ;  /* 0x000000231e007388 */ /* 0x0001e80000000800 */
[----:B------:R0:W-:Y:S04]  /*0d40*/  STS [R37+0x600], R10 ;  /* 0x0006000a25007388 */ /* 0x0001e80000000800 */
[----:B------:R0:W-:Y:S01]  /*0d50*/  STS [R19], R24 ;  /* 0x0000001813007388 */ /* 0x0001e20000000800 */
[----:B------:R-:W-:Y:S05]  /*0d60*/  @!P1 BRA `(.L_x_8) ;  /* 0xfffffff400fc9947 */ /* 0x000fea000383ffff */
.L_x_7:
[----:B------:R-:W-:Y:S05]  /*0d70*/  BSYNC.RECONVERGENT B1 ;  /* 0x0000000000017941 */ /* 0x000fea0003800200 */
.L_x_6:
[----:B0-----:R-:W-:Y:S01]  /*0d80*/  IMAD.IADD R10, R8, 0x1, -R9 ;  /* 0x00000001080a7824 */ /* 0x001fe200078e0a09 */
[----:B------:R-:W-:Y:S04]  /*0d90*/  BSSY.RECONVERGENT B1, `(.L_x_9) ;  /* 0x000004c000017945 */ /* 0x000fe80003800200 */
[----:B------:R-:W-:-:S13]  /*0da0*/  ISETP.GT.AND P1, PT, R10, 0x80, PT ;  /* 0x000000800a00780c */ /* 0x000fda0003f24270 */
[----:B------:R-:W-:Y:S05]  /*0db0*/  @!P1 BRA `(.L_x_10) ;  /* 0x0000000400249947 */ /* 0x000fea0003800000 */
[----:B------:R-:W-:Y:S02]  /*0dc0*/  IABS R21, R13 ;  /* 0x0000000d00157213 */ /* 0x000fe40000000000 */
[----:B------:R-:W-:Y:S02]  /*0dd0*/  IABS R22, R9 ;  /* 0x0000000900167213 */ /* 0x000fe40000000000 */
[----:B------:R-:W0:Y:S01]  /*0de0*/  I2F.RP R18, R21 ;  /* 0x0000001500127306 */ /* 0x000e220000209400 */
[----:B------:R-:W-:Y:S02]  /*0df0*/  IADD3 R24, PT, PT, R9, 0x80, RZ ;  /* 0x0000008009187810 */ /* 0x000fe40007ffe0ff */
[----:B------:R-:W-:Y:S02]  /*0e00*/  LOP3.LUT R25, RZ, R13, RZ, 0x33, !PT ;  /* 0x0000000dff197212 */ /* 0x000fe400078e33ff */
[----:B------:R-:W-:-:S03]  /*0e10*/  IABS R23, R24 ;  /* 0x0000001800177213 */ /* 0x000fc60000000000 */
[----:B0-----:R-:W0:Y:S02]  /*0e20*/  MUFU.RCP R18, R18 ;  /* 0x0000001200127308 */ /* 0x001e240000001000 */
[----:B0-----:R-:W-:-:S06]  /*0e30*/  IADD3 R10, PT, PT, R18, 0xffffffe, RZ ;  /* 0x0ffffffe120a7810 */ /* 0x001fcc0007ffe0ff */
[----:B------:R0:W1:Y:S02]  /*0e40*/  F2I.FTZ.U32.TRUNC.NTZ R11, R10 ;  /* 0x0000000a000b7305 */ /* 0x000064000021f000 */
[----:B0-----:R-:W-:Y:S02]  /*0e50*/  IMAD.MOV.U32 R10, RZ, RZ, RZ ;  /* 0x000000ffff0a7224 */ /* 0x001fe400078e00ff */
[----:B-1----:R-:W-:-:S04]  /*0e60*/  IMAD.MOV R20, RZ, RZ, -R11 ;  /* 0x000000ffff147224 */ /* 0x002fc800078e0a0b */
[----:B------:R-:W-:-:S04]  /*0e70*/  IMAD R19, R20, R21, RZ ;  /* 0x0000001514137224 */ /* 0x000fc800078e02ff */
[----:B------:R-:W-:Y:S01]  /*0e80*/  IMAD.HI.U32 R20, R11, R19, R10 ;  /* 0x000000130b147227 */ /* 0x000fe200078e000a */
[----:B------:R-:W-:-:S03]  /*0e90*/  MOV R11, R22 ;  /* 0x00000016000b7202 */ /* 0x000fc60000000f00 */
[----:B------:R-:W-:Y:S02]  /*0ea0*/  IMAD.MOV.U32 R19, RZ, RZ, R23 ;  /* 0x000000ffff137224 */ /* 0x000fe400078e0017 */
[----:B------:R-:W-:-:S04]  /*0eb0*/  IMAD.HI.U32 R10, R20, R11, RZ ;  /* 0x0000000b140a7227 */ /* 0x000fc800078e00ff */
[----:B------:R-:W-:Y:S01]  /*0ec0*/  IMAD.HI.U32 R20, R20, R19, RZ ;  /* 0x0000001314147227 */ /* 0x000fe200078e00ff */
[----:B------:R-:W-:-:S03]  /*0ed0*/  IADD3 R18, PT, PT, -R10, RZ, RZ ;  /* 0x000000ff0a127210 */ /* 0x000fc60007ffe1ff */
[----:B------:R-:W-:Y:S02]  /*0ee0*/  IMAD.MOV R22, RZ, RZ, -R20 ;  /* 0x000000ffff167224 */ /* 0x000fe400078e0a14 */
[C---:B------:R-:W-:Y:S02]  /*0ef0*/  IMAD R11, R21.reuse, R18, R11 ;  /* 0x00000012150b7224 */ /* 0x040fe400078e020b */
[C---:B------:R-:W-:Y:S02]  /*0f00*/  IMAD R18, R21.reuse, R22, R19 ;  /* 0x0000001615127224 */ /* 0x040fe400078e0213 */
[----:B------:R-:W0:Y:S01]  /*0f10*/  LDC.64 R22, c[0x0][0x388] ;  /* 0x0000e200ff167b82 */ /* 0x000e220000000a00 */
[C---:B------:R-:W-:Y:S02]  /*0f20*/  ISETP.GT.U32.AND P2, PT, R21.reuse, R11, PT ;  /* 0x0000000b1500720c */ /* 0x040fe40003f44070 */
[----:B------:R-:W-:-:S11]  /*0f30*/  ISETP.GT.U32.AND P4, PT, R21, R18, PT ;  /* 0x000000121500720c */ /* 0x000fd60003f84070 */
[-C--:B------:R-:W-:Y:S02]  /*0f40*/  @!P2 IADD3 R11, PT, PT, R11, -R21.reuse, RZ ;  /* 0x800000150b0ba210 */ /* 0x080fe40007ffe0ff */
[----:B------:R-:W-:Y:S01]  /*0f50*/  @!P4 IMAD.IADD R18, R18, 0x1, -R21 ;  /* 0x000000011212c824 */ /* 0x000fe200078e0a15 */
[----:B------:R-:W-:Y:S01]  /*0f60*/  @!P2 IADD3 R10, PT, PT, R10, 0x1, RZ ;  /* 0x000000010a0aa810 */ /* 0x000fe20007ffe0ff */
[----:B------:R-:W-:Y:S01]  /*0f70*/  @!P4 VIADD R20, R20, 0x1 ;  /* 0x000000011414c836 */ /* 0x000fe20000000000 */
[----:B------:R-:W-:Y:S02]  /*0f80*/  ISETP.GE.U32.AND P0, PT, R11, R21, PT ;  /* 0x000000150b00720c */ /* 0x000fe40003f06070 */
[----:B------:R-:W-:Y:S02]  /*0f90*/  LOP3.LUT R11, R9, R13, RZ, 0x3c, !PT ;  /* 0x0000000d090b7212 */ /* 0x000fe400078e3cff */
[----:B------:R-:W-:Y:S02]  /*0fa0*/  ISETP.GE.U32.AND P1, PT, R18, R21, PT ;  /* 0x000000151200720c */ /* 0x000fe40003f26070 */
[----:B------:R-:W-:-:S02]  /*0fb0*/  LOP3.LUT R18, R24, R13, RZ, 0x3c, !PT ;  /* 0x0000000d18127212 */ /* 0x000fc400078e3cff */
[----:B------:R-:W-:Y:S02]  /*0fc0*/  ISETP.GE.AND P3, PT, R11, RZ, PT ;  /* 0x000000ff0b00720c */ /* 0x000fe40003f66270 */
[----:B------:R-:W-:Y:S02]  /*0fd0*/  ISETP.GE.AND P2, PT, R18, RZ, PT ;  /* 0x000000ff1200720c */ /* 0x000fe40003f46270 */
[----:B------:R-:W1:Y:S01]  /*0fe0*/  LDC.64 R18, c[0x0][0x390] ;  /* 0x0000e400ff127b82 */ /* 0x000e620000000a00 */
[----:B------:R-:W-:Y:S02]  /*0ff0*/  @P0 IADD3 R10, PT, PT, R10, 0x1, RZ ;  /* 0x000000010a0a0810 */ /* 0x000fe40007ffe0ff */
[----:B------:R-:W-:Y:S02]  /*1000*/  ISETP.NE.AND P4, PT, R13, RZ, PT ;  /* 0x000000ff0d00720c */ /* 0x000fe40003f85270 */
[----:B------:R-:W-:Y:S01]  /*1010*/  MOV R21, R10 ;  /* 0x0000000a00157202 */ /* 0x000fe20000000f00 */
[----:B------:R-:W-:-:S02]  /*1020*/  @P1 VIADD R20, R20, 0x1 ;  /* 0x0000000114141836 */ /* 0x000fc40000000000 */
[----:B------:R-:W2:Y:S02]  /*1030*/  LDC.64 R10, c[0x0][0x388] ;  /* 0x0000e200ff0a7b82 */ /* 0x000ea40000000a00 */
[----:B------:R-:W-:Y:S01]  /*1040*/  @!P3 IMAD.MOV R21, RZ, RZ, -R21 ;  /* 0x000000ffff15b224 */ /* 0x000fe200078e0a15 */
[----:B------:R-:W-:-:S04]  /*1050*/  @!P2 IADD3 R20, PT, PT, -R20, RZ, RZ ;  /* 0x000000ff1414a210 */ /* 0x000fc80007ffe1ff */
[C---:B------:R-:W-:Y:S02]  /*1060*/  SEL R21, R25.reuse, R21, !P4 ;  /* 0x0000001519157207 */ /* 0x040fe40006000000 */
[----:B------:R-:W-:-:S03]  /*1070*/  SEL R25, R25, R20, !P4 ;  /* 0x0000001419197207 */ /* 0x000fc60006000000 */
[--C-:B------:R-:W-:Y:S01]  /*1080*/  IMAD.MOV R20, RZ, RZ, -R21.reuse ;  /* 0x000000ffff147224 */ /* 0x100fe200078e0a15 */
[----:B------:R-:W-:Y:S01]  /*1090*/  IADD3 R26, PT, PT, -R25, RZ, RZ ;  /* 0x000000ff191a7210 */ /* 0x000fe20007ffe1ff */
[C---:B------:R-:W-:Y:S01]  /*10a0*/  IMAD.IADD R21, R12.reuse, 0x1, R21 ;  /* 0x000000010c157824 */ /* 0x040fe200078e0215 */
[----:B------:R-:W-:Y:S01]  /*10b0*/  IADD3 R25, PT, PT, R12, R25, RZ ;  /* 0x000000190c197210 */ /* 0x000fe20007ffe0ff */
[C---:B------:R-:W-:Y:S02]  /*10c0*/  IMAD R20, R13.reuse, R20, R9 ;  /* 0x000000140d147224 */ /* 0x040fe400078e0209 */
[----:B------:R-:W-:Y:S02]  /*10d0*/  IMAD R26, R13, R26, R24 ;  /* 0x0000001a0d1a7224 */ /* 0x000fe400078e0218 */
[-C--:B------:R-:W-:Y:S02]  /*10e0*/  IMAD R21, R21, R13.reuse, R20 ;  /* 0x0000000d15157224 */ /* 0x080fe400078e0214 */
[----:B------:R-:W-:-:S02]  /*10f0*/  IMAD R25, R25, R13, R26 ;  /* 0x0000000d19197224 */ /* 0x000fc400078e021a */
[----:B0-----:R-:W-:-:S04]  /*1100*/  IMAD.WIDE R22, R21, 0x4, R22 ;  /* 0x0000000415167825 */ /* 0x001fc800078e0216 */
[----:B-1----:R-:W-:Y:S02]  /*1110*/  IMAD.WIDE R20, R21, 0x4, R18 ;  /* 0x0000000415147825 */ /* 0x002fe400078e0212 */
[----:B------:R-:W3:Y:S02]  /*1120*/  LDG.E.CONSTANT R22, desc[UR12][R22.64] ;  /* 0x0000000c16167981 */ /* 0x000ee4000c1e9900 */
[C---:B--2---:R-:W-:Y:S02]  /*1130*/  IMAD.WIDE R10, R25.reuse, 0x4, R10 ;  /* 0x00000004190a7825 */ /* 0x044fe400078e020a */
[----:B------:R-:W2:Y:S02]  /*1140*/  LDG.E.CONSTANT R20, desc[UR12][R20.64] ;  /* 0x0000000c14147981 */ /* 0x000ea4000c1e9900 */
[----:B------:R-:W-:Y:S02]  /*1150*/  IMAD.WIDE R18, R25, 0x4, R18 ;  /* 0x0000000419127825 */ /* 0x000fe400078e0212 */
[----:B------:R-:W4:Y:S04]  /*1160*/  LDG.E.CONSTANT R10, desc[UR12][R10.64] ;  /* 0x0000000c0a0a7981 */ /* 0x000f28000c1e9900 */
[----:B------:R-:W4:Y:S01]  /*1170*/  LDG.E.CONSTANT R18, desc[UR12][R18.64] ;  /* 0x0000000c12127981 */ /* 0x000f22000c1e9900 */
[----:B------:R-:W0:Y:S01]  /*1180*/  S2UR UR6, SR_CgaCtaId ;  /* 0x00000000000679c3 */ /* 0x000e220000008800 */
[----:B------:R-:W-:-:S02]  /*1190*/  UMOV UR5, 0x400 ;  /* 0x0000040000057882 */ /* 0x000fc40000000000 */
[----:B0-----:R-:W-:-:S06]  /*11a0*/  ULEA UR5, UR6, UR5, 0x18 ;  /* 0x0000000506057291 */ /* 0x001fcc000f8ec0ff */
[----:B------:R-:W-:Y:S02]  /*11b0*/  LEA R25, R9, UR5, 0x2 ;  /* 0x0000000509197c11 */ /* 0x000fe4000f8e10ff */
[----:B------:R-:W-:-:S03]  /*11c0*/  LEA R26, R24, UR5, 0x2 ;  /* 0x00000005181a7c11 */ /* 0x000fc6000f8e10ff */
[C---:B------:R-:W-:Y:S01]  /*11d0*/  IMAD R27, R13.reuse, 0x100, R25 ;  /* 0x000001000d1b7824 */ /* 0x040fe200078e0219 */
[----:B------:R-:W-:Y:S01]  /*11e0*/  LEA R29, R13, R26, 0x8 ;  /* 0x0000001a0d1d7211 */ /* 0x000fe200078e40ff */
[----:B------:R-:W-:Y:S01]  /*11f0*/  VIADD R9, R24, 0x80 ;  /* 0x0000008018097836 */ /* 0x000fe20000000000 */
[----:B------:R-:W-:Y:S01]  /*1200*/  PLOP3.LUT P0, PT, PT, PT, PT, 0x8, 0x80 ;  /* 0x000000000080781c */ /* 0x000fe20003f0e170 */
[----:B---3--:R0:W-:Y:S04]  /*1210*/  STS [R25], R22 ;  /* 0x0000001619007388 */ /* 0x0081e80000000800 */
[----:B--2---:R0:W-:Y:S04]  /*1220*/  STS [R27], R20 ;  /* 0x000000141b007388 */ /* 0x0041e80000000800 */
[----:B----4-:R0:W-:Y:S04]  /*1230*/  STS [R25+0x200], R10 ;  /* 0x0002000a19007388 */ /* 0x0101e80000000800 */
[----:B------:R0:W-:Y:S02]  /*1240*/  STS [R29], R18 ;  /* 0x000000121d007388 */ /* 0x0001e40000000800 */
.L_x_10:
[----:B------:R-:W-:Y:S05]  /*1250*/  BSYNC.RECONVERGENT B1 ;  /* 0x0000000000017941 */ /* 0x000fea0003800200 */
.L_x_9:
[----:B------:R-:W-:-:S13]  /*1260*/  ISETP.LT.OR P0, PT, R9, R8, P0 ;  /* 0x000000080900720c */ /* 0x000fda0000701670 */
[----:B------:R-:W-:Y:S05]  /*1270*/  @!P0 BRA `(.L_x_5) ;  /* 0x0000000000a48947 */ /* 0x000fea0003800000 */
[----:B------:R-:W-:Y:S01]  /*1280*/  IABS R19, R13 ;  /* 0x0000000d00137213 */ /* 0x000fe20000000000 */
[----:B0-----:R-:W-:-:S03]  /*1290*/  HFMA2 R10, -RZ, RZ, 0, 0 ;  /* 0x00000000ff0a7431 */ /* 0x001fc600000001ff */
[----:B------:R-:W0:Y:S08]  /*12a0*/  I2F.RP R18, R19 ;  /* 0x0000001300127306 */ /* 0x000e300000209400 */
[----:B0-----:R-:W0:Y:S02]  /*12b0*/  MUFU.RCP R18, R18 ;  /* 0x0000001200127308 */ /* 0x001e240000001000 */
[----:B0-----:R-:W-:-:S06]  /*12c0*/  IADD3 R20, PT, PT, R18, 0xffffffe, RZ ;  /* 0x0ffffffe12147810 */ /* 0x001fcc0007ffe0ff */
[----:B------:R-:W0:Y:S02]  /*12d0*/  F2I.FTZ.U32.TRUNC.NTZ R11, R20 ;  /* 0x00000014000b7305 */ /* 0x000e24000021f000 */
[----:B0-----:R-:W-:-:S04]  /*12e0*/  IMAD.MOV R8, RZ, RZ, -R11 ;  /* 0x000000ffff087224 */ /* 0x001fc800078e0a0b */
[----:B------:R-:W-:Y:S01]  /*12f0*/  IMAD R21, R8, R19, RZ ;  /* 0x0000001308157224 */ /* 0x000fe200078e02ff */
[----:B------:R-:W-:-:S03]  /*1300*/  IABS R8, R9 ;  /* 0x0000000900087213 */ /* 0x000fc60000000000 */
[----:B------:R-:W-:-:S04]  /*1310*/  IMAD.HI.U32 R21, R11, R21, R10 ;  /* 0x000000150b157227 */ /* 0x000fc800078e000a */
[----:B------:R-:W-:-:S04]  /*1320*/  IMAD.MOV.U32 R10, RZ, RZ, R8 ;  /* 0x000000ffff0a7224 */ /* 0x000fc800078e0008 */
[----:B------:R-:W-:-:S05]  /*1330*/  IMAD.HI.U32 R8, R21, R10, RZ ;  /* 0x0000000a15087227 */ /* 0x000fca00078e00ff */
[----:B------:R-:W-:-:S05]  /*1340*/  IADD3 R11, PT, PT, -R8, RZ, RZ ;  /* 0x000000ff080b7210 */ /* 0x000fca0007ffe1ff */
[----:B------:R-:W-:-:S05]  /*1350*/  IMAD R10, R19, R11, R10 ;  /* 0x0000000b130a7224 */ /* 0x000fca00078e020a */
[----:B------:R-:W-:-:S13]  /*1360*/  ISETP.GT.U32.AND P1, PT, R19, R10, PT ;  /* 0x0000000a1300720c */ /* 0x000fda0003f24070 */
[----:B------:R-:W-:Y:S01]  /*1370*/  @!P1 IMAD.IADD R10, R10, 0x1, -R19 ;  /* 0x000000010a0a9824 */ /* 0x000fe200078e0a13 */
[----:B------:R-:W-:Y:S02]  /*1380*/  @!P1 IADD3 R8, PT, PT, R8, 0x1, RZ ;  /* 0x0000000108089810 */ /* 0x000fe40007ffe0ff */
[----:B------:R-:W-:Y:S02]  /*1390*/  ISETP.NE.AND P1, PT, R13, RZ, PT ;  /* 0x000000ff0d00720c */ /* 0x000fe40003f25270 */
[----:B------:R-:W-:Y:S02]  /*13a0*/  ISETP.GE.U32.AND P0, PT, R10, R19, PT ;  /* 0x000000130a00720c */ /* 0x000fe40003f06070 */
[----:B------:R-:W-:Y:S01]  /*13b0*/  LOP3.LUT R10, R9, R13, RZ, 0x3c, !PT ;  /* 0x0000000d090a7212 */ /* 0x000fe200078e3cff */
[----:B------:R-:W0:Y:S03]  /*13c0*/  LDC.64 R18, c[0x0][0x388] ;  /* 0x0000e200ff127b82 */ /* 0x000e260000000a00 */
[----:B------:R-:W-:-:S05]  /*13d0*/  ISETP.GE.AND P2, PT, R10, RZ, PT ;  /* 0x000000ff0a00720c */ /* 0x000fca0003f46270 */
[----:B------:R-:W1:Y:S02]  /*13e0*/  LDC.64 R10, c[0x0][0x390] ;  /* 0x0000e400ff0a7b82 */ /* 0x000e640000000a00 */
[----:B------:R-:W-:-:S06]  /*13f0*/  @P0 VIADD R8, R8, 0x1 ;  /* 0x0000000108080836 */ /* 0x000fcc0000000000 */
[----:B------:R-:W-:Y:S02]  /*1400*/  @!P2 IADD3 R8, PT, PT, -R8, RZ, RZ ;  /* 0x000000ff0808a210 */ /* 0x000fe40007ffe1ff */
[----:B------:R-:W-:-:S04]  /*1410*/  @!P1 LOP3.LUT R8, RZ, R13, RZ, 0x33, !PT ;  /* 0x0000000dff089212 */ /* 0x000fc800078e33ff */
[----:B------:R-:W-:Y:S01]  /*1420*/  IADD3 R12, PT, PT, R12, R8, RZ ;  /* 0x000000080c0c7210 */ /* 0x000fe20007ffe0ff */
[----:B------:R-:W-:-:S04]  /*1430*/  IMAD.MOV R20, RZ, RZ, -R8 ;  /* 0x000000ffff147224 */ /* 0x000fc800078e0a08 */
[----:B------:R-:W-:-:S04]  /*1440*/  IMAD R8, R13, R20, R9 ;  /* 0x000000140d087224 */ /* 0x000fc800078e0209 */
[----:B------:R-:W-:-:S04]  /*1450*/  IMAD R21, R12, R13, R8 ;  /* 0x0000000d0c157224 */ /* 0x000fc800078e0208 */
[----:B0-----:R-:W-:-:S04]  /*1460*/  IMAD.WIDE R18, R21, 0x4, R18 ;  /* 0x0000000415127825 */ /* 0x001fc800078e0212 */
[----:B-1----:R-:W-:Y:S02]  /*1470*/  IMAD.WIDE R10, R21, 0x4, R10 ;  /* 0x00000004150a7825 */ /* 0x002fe400078e020a */
[----:B------:R-:W2:Y:S04]  /*1480*/  LDG.E.CONSTANT R18, desc[UR12][R18.64] ;  /* 0x0000000c12127981 */ /* 0x000ea8000c1e9900 */
[----:B------:R-:W3:Y:S01]  /*1490*/  LDG.E.CONSTANT R10, desc[UR12][R10.64] ;  /* 0x0000000c0a0a7981 */ /* 0x000ee2000c1e9900 */
[----:B------:R-:W0:Y:S01]  /*14a0*/  S2UR UR6, SR_CgaCtaId ;  /* 0x00000000000679c3 */ /* 0x000e220000008800 */
[----:B------:R-:W-:Y:S02]  /*14b0*/  UMOV UR5, 0x400 ;  /* 0x0000040000057882 */ /* 0x000fe40000000000 */
[----:B0-----:R-:W-:-:S06]  /*14c0*/  ULEA UR5, UR6, UR5, 0x18 ;  /* 0x0000000506057291 */ /* 0x001fcc000f8ec0ff */
[----:B------:R-:W-:-:S05]  /*14d0*/  LEA R9, R9, UR5, 0x2 ;  /* 0x0000000509097c11 */ /* 0x000fca000f8e10ff */
[----:B------:R-:W-:Y:S01]  /*14e0*/  IMAD R21, R13, 0x100, R9 ;  /* 0x000001000d157824 */ /* 0x000fe200078e0209 */
[----:B--2---:R1:W-:Y:S04]  /*14f0*/  STS [R9], R18 ;  /* 0x0000001209007388 */ /* 0x0043e80000000800 */
[----:B---3--:R1:W-:Y:S02]  /*1500*/  STS [R21], R10 ;  /* 0x0000000a15007388 */ /* 0x0083e40000000800 */
.L_x_5:
[----:B------:R-:W-:Y:S05]  /*1510*/  BSYNC.RECONVERGENT B0 ;  /* 0x0000000000007941 */ /* 0x000fea0003800200 */
.L_x_4:
[----:B------:R-:W2:Y:S01]  /*1520*/  S2R R12, SR_TID.X ;  /* 0x00000000000c7919 */ /* 0x000ea20000002100 */
[----:B------:R-:W-:Y:S01]  /*1530*/  BAR.SYNC.DEFER_BLOCKING 0x0 ;  /* 0x0000000000007b1d */ /* 0x000fe20000010000 */
[----:B------:R-:W-:Y:S02]  /*1540*/  ISETP.GE.AND P0, PT, R17, 0x1, PT ;  /* 0x000000011100780c */ /* 0x000fe40003f06270 */
[----:B------:R-:W-:Y:S02]  /*1550*/  MOV R19, 0xff7fffff ;  /* 0xff7fffff00137802 */ /* 0x000fe40000000f00 */
[----:B--2---:R-:W-:-:S09]  /*1560*/  LOP3.LUT R12, R12, 0x1f, RZ, 0xc0, !PT ;  /* 0x0000001f0c0c7812 */ /* 0x004fd200078ec0ff */
[----:B------:R-:W-:Y:S05]  /*1570*/  @!P0 BRA `(.L_x_11) ;  /* 0x0000000800d08947 */ /* 0x000fea0003800000 */
[----:B------:R-:W-:Y:S01]  /*1580*/  ISETP.GE.AND P0, PT, R13, 0x20, PT ;  /* 0x000000200d00780c */ /* 0x000fe20003f06270 */
[----:B------:R-:W-:-:S12]  /*1590*/  BSSY.RECONVERGENT B0, `(.L_x_11) ;  /* 0x00000b2000007945 */ /* 0x000fd80003800200 */
[----:B------:R-:W-:Y:S05]  /*15a0*/  @!P0 BRA `(.L_x_12) ;  /* 0x0000000800348947 */ /* 0x000fea0003800000 */
[----:B------:R-:W-:Y:S01]  /*15b0*/  UISETP.GE.AND UP0, UPT, UR14, 0x2, UPT ;  /* 0x000000020e00788c */ /* 0x000fe2000bf06270 */
[----:B------:R-:W-:Y:S01]  /*15c0*/  IMAD.MOV.U32 R19, RZ, RZ, -0x800001 ;  /* 0xff7fffffff137424 */ /* 0x000fe200078e00ff */
[----:B------:R-:W-:-:S07]  /*15d0*/  UMOV UR5, URZ ;  /* 0x000000ff00057c82 */ /* 0x000fce0008000000 */
[----:B------:R-:W-:Y:S05]  /*15e0*/  BRA.U !UP0, `(.L_x_13) ;  /* 0x0000000508647547 */ /* 0x000fea000b800000 */
[----:B------:R-:W2:Y:S01]  /*15f0*/  S2UR UR10, SR_CgaCtaId ;  /* 0x00000000000a79c3 */ /* 0x000ea20000008800 */
[----:B------:R-:W-:Y:S01]  /*1600*/  UMOV UR6, 0x400 ;  /* 0x0000040000067882 */ /* 0x000fe20000000000 */
[----:B------:R-:W-:Y:S01]  /*1610*/  ISETP.GE.AND P1, PT, R12, R13, PT ;  /* 0x0000000d0c00720c */ /* 0x000fe20003f26270 */
[----:B------:R-:W3:Y:S01]  /*1620*/  LDCU UR18, c[0x0][0x3a4] ;  /* 0x00007480ff1277ac */ /* 0x000ee20008000800 */
[----:B------:R-:W-:Y:S01]  /*1630*/  MOV R19, 0xff7fffff ;  /* 0xff7fffff00137802 */ /* 0x000fe20000000f00 */
[----:B------:R-:W4:Y:S01]  /*1640*/  LDCU UR16, c[0x0][0x3a8] ;  /* 0x00007500ff1077ac */ /* 0x000f220008000800 */
[----:B------:R-:W-:Y:S02]  /*1650*/  ULOP3.LUT UR5, UR8, 0x7e, URZ, 0xc0, !UPT ;  /* 0x0000007e08057892 */ /* 0x000fe4000f8ec0ff */
[----:B------:R-:W-:Y:S02]  /*1660*/  UISETP.NE.AND UP1, UPT, UR17, URZ, UPT ;  /* 0x000000ff1100728c */ /* 0x000fe4000bf25270 */
[----:B--2---:R-:W-:-:S03]  /*1670*/  ULEA UR10, UR10, UR6, 0x18 ;  /* 0x000000060a0a7291 */ /* 0x004fc6000f8ec0ff */
[----:B---34-:R-:W-:-:S09]  /*1680*/  UMOV UR6, URZ ;  /* 0x000000ff00067c82 */ /* 0x018fd20008000000 */
.L_x_16:
[----:B------:R-:W-:Y:S02]  /*1690*/  IMAD.U32 R13, RZ, RZ, UR18 ;  /* 0x00000012ff0d7e24 */ /* 0x000fe4000f8e00ff */
[----:B-12---:R-:W-:Y:S02]  /*16a0*/  HFMA2 R9, -RZ, RZ, 0, 0 ;  /* 0x00000000ff097431 */ /* 0x006fe400000001ff */
[----:B------:R-:W-:-:S05]  /*16b0*/  IMAD R8, R13, UR6, R12 ;  /* 0x000000060d087c24 */ /* 0x000fca000f8e020c */
[----:B0-----:R-:W-:-:S05]  /*16c0*/  LEA R20, R8, UR10, 0x2 ;  /* 0x0000000a08147c11 */ /* 0x001fca000f8e10ff */
[----:B------:R-:W0:Y:S02]  /*16d0*/  @!P1 LDS R11, [R20] ;  /* 0x00000000140b9984 */ /* 0x000e240000000800 */
[----:B0----5:R-:W-:Y:S01]  /*16e0*/  @!P1 FFMA R9, R0, R11, RZ ;  /* 0x0000000b00099223 */ /* 0x021fe200000000ff */
[----:B------:R-:W-:Y:S06]  /*16f0*/  BRA.U !UP1, `(.L_x_14) ;  /* 0x0000000109447547 */ /* 0x000fec000b800000 */
[----:B------:R-:W-:Y:S01]  /*1700*/  LOP3.LUT R8, R12, 0x20, RZ, 0xfc, !PT ;  /* 0x000000200c087812 */ /* 0x000fe200078efcff */
[----:B------:R-:W-:-:S03]  /*1710*/  IMAD.U32 R10, RZ, RZ, UR9 ;  /* 0x00000009ff0a7e24 */ /* 0x000fc6000f8e00ff */
[----:B------:R-:W-:Y:S02]  /*1720*/  ISETP.GE.AND P0, PT, R8, R13, PT ;  /* 0x0000000d0800720c */ /* 0x000fe40003f06270 */
[----:B------:R-:W-:-:S11]  /*1730*/  ISETP.NE.AND P2, PT, R10, 0x2, PT ;  /* 0x000000020a00780c */ /* 0x000fd60003f45270 */
[----:B------:R-:W0:Y:S02]  /*1740*/  @!P0 LDS R8, [R20+0x80] ;  /* 0x0000800014088984 */ /* 0x000e240000000800 */
[----:B0-----:R-:W-:Y:S01]  /*1750*/  @!P0 FFMA R9, R2, R8, R9 ;  /* 0x0000000802098223 */ /* 0x001fe20000000009 */
[----:B------:R-:W-:Y:S06]  /*1760*/  @!P2 BRA `(.L_x_14) ;  /* 0x000000000028a947 */ /* 0x000fec0003800000 */
[C---:B------:R-:W-:Y:S02]  /*1770*/  LOP3.LUT R8, R12.reuse, 0x40, RZ, 0xfc, !PT ;  /* 0x000000400c087812 */ /* 0x040fe400078efcff */
[----:B------:R-:W-:Y:S02]  /*1780*/  LOP3.LUT R10, R12, 0x60, RZ, 0xfc, !PT ;  /* 0x000000600c0a7812 */ /* 0x000fe400078efcff */
[----:B------:R-:W-:Y:S02]  /*1790*/  MOV R11, UR9 ;  /* 0x00000009000b7c02 */ /* 0x000fe40008000f00 */
[-C--:B------:R-:W-:Y:S02]  /*17a0*/  ISETP.GE.AND P2, PT, R8, R13.reuse, PT ;  /* 0x0000000d0800720c */ /* 0x080fe40003f46270 */
[----:B------:R-:W-:-:S04]  /*17b0*/  ISETP.GE.AND P0, PT, R10, R13, PT ;  /* 0x0000000d0a00720c */ /* 0x000fc80003f06270 */
[----:B------:R-:W-:-:S07]  /*17c0*/  ISETP.EQ.OR P0, PT, R11, 0x3, P0 ;  /* 0x000000030b00780c */ /* 0x000fce0000702670 */
[----:B------:R-:W0:Y:S06]  /*17d0*/  @!P2 LDS R8, [R20+0x100] ;  /* 0x000100001408a984 */ /* 0x000e2c0000000800 */
[----:B------:R-:W1:Y:S01]  /*17e0*/  @!P0 LDS R10, [R20+0x180] ;  /* 0x00018000140a8984 */ /* 0x000e620000000800 */
[----:B0-----:R-:W-:-:S04]  /*17f0*/  @!P2 FFMA R9, R3, R8, R9 ;  /* 0x000000080309a223 */ /* 0x001fc80000000009 */
[----:B-1----:R-:W-:-:S07]  /*1800*/  @!P0 FFMA R9, R4, R10, R9 ;  /* 0x0000000a04098223 */ /* 0x002fce0000000009 */
.L_x_14:
[----:B------:R-:W0:Y:S01]  /*1810*/  SHFL.DOWN PT, R8, R9, 0x10, 0x1f ;  /* 0x0a001f0009087f89 */ /* 0x000e2200000e0000 */
[----:B------:R-:W-:Y:S01]  /*1820*/  ISETP.GE.AND P0, PT, R12, R13, PT ;  /* 0x0000000d0c00720c */ /* 0x000fe20003f06270 */
[----:B------:R-:W-:Y:S01]  /*1830*/  IMAD R20, R13, 0x4, R20 ;  /* 0x000000040d147824 */ /* 0x000fe200078e0214 */
[----:B------:R-:W-:-:S11]  /*1840*/  ULEA UR15, UR6, UR19, 0x2 ;  /* 0x00000013060f7291 */ /* 0x000fd6000f8e10ff */
[----:B------:R-:W-:Y:S01]  /*1850*/  @!P0 LDS R23, [R20] ;  /* 0x0000000014178984 */ /* 0x000fe20000000800 */
[----:B0-----:R-:W-:Y:S01]  /*1860*/  FADD R8, R8, R9 ;  /* 0x0000000908087221 */ /* 0x001fe20000000000 */
[----:B------:R-:W-:-:S04]  /*1870*/  MOV R9, RZ ;  /* 0x000000ff00097202 */ /* 0x000fc80000000f00 */
[----:B------:R-:W0:Y:S02]  /*1880*/  SHFL.DOWN PT, R11, R8, 0x8, 0x1f ;  /* 0x09001f00080b7f89 */ /* 0x000e2400000e0000 */
[----:B0-----:R-:W-:Y:S01]  /*1890*/  FADD R11, R8, R11 ;  /* 0x0000000b080b7221 */ /* 0x001fe20000000000 */
[----:B------:R-:W-:-:S04]  /*18a0*/  @!P0 FFMA R9, R0, R23, RZ ;  /* 0x0000001700098223 */ /* 0x000fc800000000ff */
[----:B------:R-:W0:Y:S02]  /*18b0*/  SHFL.DOWN PT, R10, R11, 0x4, 0x1f ;  /* 0x08801f000b0a7f89 */ /* 0x000e2400000e0000 */
[----:B0-----:R-:W-:-:S05]  /*18c0*/  FADD R10, R11, R10 ;  /* 0x0000000a0b0a7221 */ /* 0x001fca0000000000 */
[----:B------:R-:W0:Y:S02]  /*18d0*/  SHFL.DOWN PT, R21, R10, 0x2, 0x1f ;  /* 0x08401f000a157f89 */ /* 0x000e2400000e0000 */
[----:B0-----:R-:W-:-:S05]  /*18e0*/  FADD R21, R10, R21 ;  /* 0x000000150a157221 */ /* 0x001fca0000000000 */
[----:B------:R-:W0:Y:S02]  /*18f0*/  SHFL.DOWN PT, R18, R21, 0x1, 0x1f ;  /* 0x08201f0015127f89 */ /* 0x000e2400000e0000 */
[----:B0-----:R-:W-:-:S06]  /*1900*/  FADD R18, R21, R18 ;  /* 0x0000001215127221 */ /* 0x001fcc0000000000 */
[----:B------:R-:W0:Y:S02]  /*1910*/  SHFL.IDX PT, R18, R18, RZ, 0x1f ;  /* 0x00001fff12127589 */ /* 0x000e2400000e0000 */
[----:B0-----:R-:W-:-:S05]  /*1920*/  FMUL R8, R18, UR16 ;  /* 0x0000001012087c20 */ /* 0x001fca0008400000 */
[----:B------:R0:W-:Y:S01]  /*1930*/  STL [UR15], R8 ;  /* 0x00000008ff007987 */ /* 0x0001e2000810080f */
[----:B------:R-:W-:Y:S01]  /*1940*/  FMNMX R22, R8, R19, !PT ;  /* 0x0000001308167209 */ /* 0x000fe20007800000 */
[----:B------:R-:W-:Y:S06]  /*1950*/  BRA.U !UP1, `(.L_x_15) ;  /* 0x0000000109447547 */ /* 0x000fec000b800000 */
[----:B0-----:R-:W-:Y:S01]  /*1960*/  LOP3.LUT R8, R12, 0x20, RZ, 0xfc, !PT ;  /* 0x000000200c087812 */ /* 0x001fe200078efcff */
        /* <DEDUP_REMOVED lines=10> */
[----:B------:R-:W-:Y:S02]  /*1a10*/  ISETP.GE.AND P2, PT, R10, R13, PT ;  /* 0x0000000d0a00720c */ /* 0x000fe40003f46270 */
[----:B------:R-:W-:-:S11]  /*1a20*/  ISETP.EQ.OR P0, PT, R11, 0x3, P0 ;  /* 0x000000030b00780c */ /* 0x000fd60000702670 */
[----:B------:R-:W0:Y:S04]  /*1a30*/  @!P2 LDS R8, [R20+0x100] ;  /* 0x000100001408a984 */ /* 0x000e280000000800 */
[----:B------:R-:W1:Y:S01]  /*1a40*/  @!P0 LDS R10, [R20+0x180] ;  /* 0x00018000140a8984 */ /* 0x000e620000000800 */
[----:B0-----:R-:W-:-:S04]  /*1a50*/  @!P2 FFMA R9, R3, R8, R9 ;  /* 0x000000080309a223 */ /* 0x001fc80000000009 */
[----:B-1----:R-:W-:-:S07]  /*1a60*/  @!P0 FFMA R9, R4, R10, R9 ;  /* 0x0000000a04098223 */ /* 0x002fce0000000009 */
.L_x_15:
[----:B0-----:R-:W0:Y:S01]  /*1a70*/  SHFL.DOWN PT, R8, R9, 0x10, 0x1f ;  /* 0x0a001f0009087f89 */ /* 0x001e2200000e0000 */
[----:B------:R-:W-:-:S04]  /*1a80*/  UIADD3 UR6, UPT, UPT, UR6, 0x2, URZ ;  /* 0x0000000206067890 */ /* 0x000fc8000fffe0ff */
[----:B------:R-:W-:Y:S01]  /*1a90*/  UISETP.NE.AND UP0, UPT, UR6, UR5, UPT ;  /* 0x000000050600728c */ /* 0x000fe2000bf05270 */
[----:B0-----:R-:W-:-:S05]  /*1aa0*/  FADD R8, R8, R9 ;  /* 0x0000000908087221 */ /* 0x001fca0000000000 */
[----:B------:R-:W0:Y:S02]  /*1ab0*/  SHFL.DOWN PT, R11, R8, 0x8, 0x1f ;  /* 0x09001f00080b7f89 */ /* 0x000e2400000e0000 */
[----:B0-----:R-:W-:-:S05]  /*1ac0*/  FADD R11, R8, R11 ;  /* 0x0000000b080b7221 */ /* 0x001fca0000000000 */
        /* <DEDUP_REMOVED lines=8> */
[----:B------:R2:W-:Y:S01]  /*1b50*/  STL [UR15+0x4], R9 ;  /* 0x00000409ff007987 */ /* 0x0005e2000810080f */
[----:B------:R-:W-:Y:S01]  /*1b60*/  FMNMX R19, R22, R9, !PT ;  /* 0x0000000916137209 */ /* 0x000fe20007800000 */
[----:B------:R-:W-:Y:S06]  /*1b70*/  BRA.U UP0, `(.L_x_16) ;  /* 0xfffffff900c47547 */ /* 0x000fec000b83ffff */
.L_x_13:
[----:B------:R-:W-:-:S04]  /*1b80*/  ULOP3.LUT UR6, UR8, 0x1, URZ, 0xc0, !UPT ;  /* 0x0000000108067892 */ /* 0x000fc8000f8ec0ff */
[----:B------:R-:W-:-:S09]  /*1b90*/  UISETP.NE.U32.AND UP0, UPT, UR6, 0x1, UPT ;  /* 0x000000010600788c */ /* 0x000fd2000bf05070 */
[----:B------:R-:W-:Y:S05]  /*1ba0*/  BRA.U UP0, `(.L_x_17) ;  /* 0x0000000500407547 */ /* 0x000fea000b800000 */
[----:B------:R-:W3:Y:S01]  /*1bb0*/  S2UR UR10, SR_CgaCtaId ;  /* 0x00000000000a79c3 */ /* 0x000ee20000008800 */
[----:B------:R-:W-:Y:S01]  /*1bc0*/  ISETP.GE.AND P0, PT, R12, R13, PT ;  /* 0x0000000d0c00720c */ /* 0x000fe20003f06270 */
[----:B------:R-:W-:Y:S01]  /*1bd0*/  UMOV UR6, 0x400 ;  /* 0x0000040000067882 */ /* 0x000fe20000000000 */
[----:B------:R-:W-:Y:S01]  /*1be0*/  IMAD R8, R13, UR5, R12 ;  /* 0x000000050d087c24 */ /* 0x000fe2000f8e020c */
[----:B------:R-:W-:Y:S01]  /*1bf0*/  UISETP.NE.AND UP0, UPT, UR17, URZ, UPT ;  /* 0x000000ff1100728c */ /* 0x000fe2000bf05270 */
[----:B-12---:R-:W-:Y:S01]  /*1c00*/  IMAD.MOV.U32 R9, RZ, RZ, RZ ;  /* 0x000000ffff097224 */ /* 0x006fe200078e00ff */
[----:B---3--:R-:W-:-:S06]  /*1c10*/  ULEA UR6, UR10, UR6, 0x18 ;  /* 0x000000060a067291 */ /* 0x008fcc000f8ec0ff */
[----:B0-----:R-:W-:-:S05]  /*1c20*/  LEA R18, R8, UR6, 0x2 ;  /* 0x0000000608127c11 */ /* 0x001fca000f8e10ff */
[----:B------:R-:W0:Y:S02]  /*1c30*/  @!P0 LDS R11, [R18] ;  /* 0x00000000120b8984 */ /* 0x000e240000000800 */
[----:B0----5:R-:W-:Y:S01]  /*1c40*/  @!P0 FFMA R9, R0, R11, RZ ;  /* 0x0000000b00098223 */ /* 0x021fe200000000ff */
[----:B------:R-:W-:Y:S06]  /*1c50*/  BRA.U !UP0, `(.L_x_18) ;  /* 0x0000000108447547 */ /* 0x000fec000b800000 */
[----:B------:R-:W-:Y:S02]  /*1c60*/  LOP3.LUT R8, R12, 0x20, RZ, 0xfc, !PT ;  /* 0x000000200c087812 */ /* 0x000fe400078efcff */
[----:B------:R-:W-:Y:S02]  /*1c70*/  MOV R10, UR9 ;  /* 0x00000009000a7c02 */ /* 0x000fe40008000f00 */
[----:B------:R-:W-:Y:S02]  /*1c80*/  ISETP.GE.AND P0, PT, R8, R13, PT ;  /* 0x0000000d0800720c */ /* 0x000fe40003f06270 */
[----:B------:R-:W-:-:S11]  /*1c90*/  ISETP.NE.AND P1, PT, R10, 0x2, PT ;  /* 0x000000020a00780c */ /* 0x000fd60003f25270 */
[----:B------:R-:W0:Y:S02]  /*1ca0*/  @!P0 LDS R8, [R18+0x80] ;  /* 0x0000800012088984 */ /* 0x000e240000000800 */
[----:B0-----:R-:W-:Y:S01]  /*1cb0*/  @!P0 FFMA R9, R2, R8, R9 ;  /* 0x0000000802098223 */ /* 0x001fe20000000009 */
[----:B------:R-:W-:Y:S06]  /*1cc0*/  @!P1 BRA `(.L_x_18) ;  /* 0x0000000000289947 */ /* 0x000fec0003800000 */
[C---:B------:R-:W-:Y:S01]  /*1cd0*/  LOP3.LUT R8, R12.reuse, 0x40, RZ, 0xfc, !PT ;  /* 0x000000400c087812 */ /* 0x040fe200078efcff */
[----:B------:R-:W-:Y:S01]  /*1ce0*/  IMAD.U32 R11, RZ, RZ, UR9 ;  /* 0x00000009ff0b7e24 */ /* 0x000fe2000f8e00ff */
[----:B------:R-:W-:Y:S02]  /*1cf0*/  LOP3.LUT R10, R12, 0x60, RZ, 0xfc, !PT ;  /* 0x000000600c0a7812 */ /* 0x000fe400078efcff */
[-C--:B------:R-:W-:Y:S02]  /*1d00*/  ISETP.GE.AND P1, PT, R8, R13.reuse, PT ;  /* 0x0000000d0800720c */ /* 0x080fe40003f26270 */
[----:B------:R-:W-:-:S04]  /*1d10*/  ISETP.GE.AND P0, PT, R10, R13, PT ;  /* 0x0000000d0a00720c */ /* 0x000fc80003f06270 */
[----:B------:R-:W-:-:S07]  /*1d20*/  ISETP.EQ.OR P0, PT, R11, 0x3, P0 ;  /* 0x000000030b00780c */ /* 0x000fce0000702670 */
[----:B------:R-:W0:Y:S06]  /*1d30*/  @!P1 LDS R8, [R18+0x100] ;  /* 0x0001000012089984 */ /* 0x000e2c0000000800 */
[----:B------:R-:W1:Y:S01]  /*1d40*/  @!P0 LDS R10, [R18+0x180] ;  /* 0x00018000120a8984 */ /* 0x000e620000000800 */
[----:B0-----:R-:W-:-:S04]  /*1d50*/  @!P1 FFMA R9, R3, R8, R9 ;  /* 0x0000000803099223 */ /* 0x001fc80000000009 */
[----:B-1----:R-:W-:-:S07]  /*1d60*/  @!P0 FFMA R9, R4, R10, R9 ;  /* 0x0000000a04098223 */ /* 0x002fce0000000009 */
.L_x_18:
[----:B------:R-:W0:Y:S01]  /*1d70*/  SHFL.DOWN PT, R8, R9, 0x10, 0x1f ;  /* 0x0a001f0009087f89 */ /* 0x000e2200000e0000 */
[----:B------:R-:W1:Y:S01]  /*1d80*/  LDCU UR6, c[0x0][0x3a8] ;  /* 0x00007500ff0677ac */ /* 0x000e620008000800 */
[----:B------:R-:W-:Y:S01]  /*1d90*/  ULEA UR5, UR5, UR19, 0x2 ;  /* 0x0000001305057291 */ /* 0x000fe2000f8e10ff */
        /* <DEDUP_REMOVED lines=9> */
[----:B------:R-:W1:Y:S02]  /*1e30*/  SHFL.IDX PT, R18, R18, RZ, 0x1f ;  /* 0x00001fff12127589 */ /* 0x000e6400000e0000 */
[----:B-1----:R-:W-:-:S05]  /*1e40*/  FMUL R8, R18, UR6 ;  /* 0x0000000612087c20 */ /* 0x002fca0008400000 */
[----:B------:R3:W-:Y:S01]  /*1e50*/  STL [UR5], R8 ;  /* 0x00000008ff007987 */ /* 0x0007e20008100805 */
[----:B------:R-:W-:Y:S01]  /*1e60*/  FMNMX R19, R19, R8, !PT ;  /* 0x0000000813137209 */ /* 0x000fe20007800000 */
[----:B------:R-:W-:Y:S06]  /*1e70*/  BRA `(.L_x_17) ;  /* 0x00000000008c7947 */ /* 0x000fec0003800000 */
.L_x_12:
[----:B------:R-:W-:Y:S01]  /*1e80*/  UISETP.GE.AND UP1, UPT, UR14, 0x4, UPT ;  /* 0x000000040e00788c */ /* 0x000fe2000bf26270 */
[----:B------:R-:W-:Y:S01]  /*1e90*/  MOV R19, 0xff7fffff ;  /* 0xff7fffff00137802 */ /* 0x000fe20000000f00 */
[----:B------:R-:W-:Y:S01]  /*1ea0*/  ULOP3.LUT UR15, UR8, 0x3, URZ, 0xc0, !UPT ;  /* 0x00000003080f7892 */ /* 0x000fe2000f8ec0ff */
[----:B------:R-:W-:-:S03]  /*1eb0*/  UMOV UR5, URZ ;  /* 0x000000ff00057c82 */ /* 0x000fc60008000000 */
[----:B------:R-:W-:-:S03]  /*1ec0*/  UISETP.NE.AND UP0, UPT, UR15, URZ, UPT ;  /* 0x000000ff0f00728c */ /* 0x000fc6000bf05270 */
[----:B------:R-:W-:Y:S08]  /*1ed0*/  BRA.U !UP1, `(.L_x_19) ;  /* 0x00000001093c7547 */ /* 0x000ff0000b800000 */
[----:B------:R-:W2:Y:S01]  /*1ee0*/  LDCU UR6, c[0x0][0x3a8] ;  /* 0x00007500ff0677ac */ /* 0x000ea20008000800 */
[----:B------:R-:W-:Y:S01]  /*1ef0*/  IMAD.MOV.U32 R19, RZ, RZ, -0x800001 ;  /* 0xff7fffffff137424 */ /* 0x000fe200078e00ff */
[----:B------:R-:W-:Y:S01]  /*1f00*/  ULOP3.LUT UR5, UR8, 0x7c, URZ, 0xc0, !UPT ;  /* 0x0000007c08057892 */ /* 0x000fe2000f8ec0ff */
[----:B--2---:R-:W-:Y:S01]  /*1f10*/  FMUL R8, RZ, UR6 ;  /* 0x00000006ff087c20 */ /* 0x004fe20008400000 */
[----:B------:R-:W-:-:S10]  /*1f20*/  UMOV UR6, URZ ;  /* 0x000000ff00067c82 */ /* 0x000fd40008000000 */
.L_x_20:
[----:B------:R-:W-:Y:S01]  /*1f30*/  ULEA UR10, UR6, UR19, 0x2 ;  /* 0x00000013060a7291 */ /* 0x000fe2000f8e10ff */
[-C--:B-12---:R-:W-:Y:S01]  /*1f40*/  MOV R9, R8.reuse ;  /* 0x0000000800097202 */ /* 0x086fe20000000f00 */
[--C-:B0-----:R-:W-:Y:S01]  /*1f50*/  IMAD.MOV.U32 R10, RZ, RZ, R8.reuse ;  /* 0x000000ffff0a7224 */ /* 0x101fe200078e0008 */
[-C--:B------:R-:W-:Y:S01]  /*1f60*/  MOV R11, R8.reuse ;  /* 0x00000008000b7202 */ /* 0x080fe20000000f00 */
[----:B------:R-:W-:Y:S01]  /*1f70*/  UIADD3 UR6, UPT, UPT, UR6, 0x4, URZ ;  /* 0x0000000406067890 */ /* 0x000fe2000fffe0ff */
[----:B------:R-:W-:-:S03]  /*1f80*/  FMNMX3 R19, R19, R8, R8, !PT ;  /* 0x0000000813137276 */ /* 0x000fc60007800008 */
[----:B------:R-:W-:Y:S01]  /*1f90*/  UISETP.NE.AND UP1, UPT, UR6, UR5, UPT ;  /* 0x000000050600728c */ /* 0x000fe2000bf25270 */
[----:B------:R2:W-:Y:S01]  /*1fa0*/  STL.128 [UR10], R8 ;  /* 0x00000008ff007987 */ /* 0x0005e20008100c0a */
[----:B------:R-:W-:-:S07]  /*1fb0*/  FMNMX3 R19, R19, R8, R8, !PT ;  /* 0x0000000813137276 */ /* 0x000fce0007800008 */
[----:B------:R-:W-:Y:S05]  /*1fc0*/  BRA.U UP1, `(.L_x_20) ;  /* 0xfffffffd01d87547 */ /* 0x000fea000b83ffff */
.L_x_19:
[----:B------:R-:W-:Y:S05]  /*1fd0*/  BRA.U !UP0, `(.L_x_17) ;  /* 0x0000000108347547 */ /* 0x000fea000b800000 */
[----:B------:R-:W2:Y:S01]  /*1fe0*/  LDCU UR6, c[0x0][0x3a8] ;  /* 0x00007500ff0677ac */ /* 0x000ea20008000800 */
[----:B------:R-:W-:Y:S02]  /*1ff0*/  ULEA UR5, UR5, UR19, 0x2 ;  /* 0x0000001305057291 */ /* 0x000fe4000f8e10ff */
[----:B------:R-:W-:Y:S01]  /*2000*/  UISETP.NE.AND UP0, UPT, UR15, 0x1, UPT ;  /* 0x000000010f00788c */ /* 0x000fe2000bf05270 */
[----:B--2---:R-:W-:-:S06]  /*2010*/  FMUL R8, RZ, UR6 ;  /* 0x00000006ff087c20 */ /* 0x004fcc0008400000 */
[----:B------:R4:W-:Y:S01]  /*2020*/  STL [UR5], R8 ;  /* 0x00000008ff007987 */ /* 0x0009e20008100805 */
[----:B------:R-:W-:Y:S01]  /*2030*/  FMNMX R19, R19, R8, !PT ;  /* 0x0000000813137209 */ /* 0x000fe20007800000 */
[----:B------:R-:W-:Y:S06]  /*2040*/  BRA.U !UP0, `(.L_x_17) ;  /* 0x0000000108187547 */ /* 0x000fec000b800000 */
[----:B------:R-:W-:Y:S01]  /*2050*/  UISETP.NE.AND UP0, UPT, UR15, 0x2, UPT ;  /* 0x000000020f00788c */ /* 0x000fe2000bf05270 */
[----:B------:R2:W-:Y:S01]  /*2060*/  STL [UR5+0x4], R8 ;  /* 0x00000408ff007987 */ /* 0x0005e20008100805 */
[----:B------:R-:W-:-:S04]  /*2070*/  FMNMX R19, R19, R8, !PT ;  /* 0x0000000813137209 */ /* 0x000fc80007800000 */
[----:B------:R-:W-:-:S13]  /*2080*/  PLOP3.LUT P0, PT, PT, PT, UP0, 0x80, 0x8 ;  /* 0x000000000008781c */ /* 0x000fda0003f0f008 */
[----:B------:R2:W-:Y:S01]  /*2090*/  @P0 STL [UR5+0x8], R8 ;  /* 0x00000808ff000987 */ /* 0x0005e20008100805 */
[----:B------:R-:W-:-:S07]  /*20a0*/  @P0 FMNMX R19, R19, R8, !PT ;  /* 0x0000000813130209 */ /* 0x000fce0007800000 */
.L_x_17:
[----:B------:R-:W-:Y:S05]  /*20b0*/  BSYNC.RECONVERGENT B0 ;  /* 0x0000000000007941 */ /* 0x000fea0003800200 */
.L_x_11:
[----:B------:R-:W-:Y:S01]  /*20c0*/  ISETP.GE.AND P0, PT, R17, 0x1, PT ;  /* 0x000000011100780c */ /* 0x000fe20003f06270 */
[----:B-1----:R-:W-:-:S12]  /*20d0*/  IMAD.MOV.U32 R21, RZ, RZ, RZ ;  /* 0x000000ffff157224 */ /* 0x002fd800078e00ff */
[----:B------:R-:W-:Y:S05]  /*20e0*/  @!P0 BRA `(.L_x_21) ;  /* 0x0000000400948947 */ /* 0x000fea0003800000 */
[----:B------:R-:W-:Y:S01]  /*20f0*/  UISETP.GE.AND UP0, UPT, UR14, 0x4, UPT ;  /* 0x000000040e00788c */ /* 0x000fe2000bf06270 */
[----:B------:R-:W-:Y:S01]  /*2100*/  HFMA2 R21, -RZ, RZ, 0, 0 ;  /* 0x00000000ff157431 */ /* 0x000fe200000001ff */
[----:B------:R-:W-:-:S07]  /*2110*/  UMOV UR5, URZ ;  /* 0x000000ff00057c82 */ /* 0x000fce0008000000 */
[----:B------:R-:W-:Y:S05]  /*2120*/  BRA.U !UP0, `(.L_x_22) ;  /* 0x0000000108d07547 */ /* 0x000fea000b800000 */
[----:B------:R-:W-:Y:S01]  /*2130*/  IMAD.MOV.U32 R21, RZ, RZ, RZ ;  /* 0x000000ffff157224 */ /* 0x000fe200078e00ff */
[----:B------:R-:W-:-:S06]  /*2140*/  UMOV UR5, URZ ;  /* 0x000000ff00057c82 */ /* 0x000fcc0008000000 */
.L_x_23:
[----:B------:R-:W-:-:S09]  /*2150*/  ULEA UR6, UR5, UR19, 0x2 ;  /* 0x0000001305067291 */ /* 0x000fd2000f8e10ff */
[----:B0-234-:R-:W2:Y:S01]  /*2160*/  LDL.128 R8, [UR6] ;  /* 0x00000006ff087983 */ /* 0x01dea20008100c00 */
[----:B------:R-:W-:Y:S02]  /*2170*/  HFMA2 R29, -RZ, RZ, 0.96630859375, -0.0022525787353515625 ;  /* 0x3bbb989dff1d7431 */ /* 0x000fe400000001ff */
[----:B------:R-:W-:Y:S01]  /*2180*/  IMAD.MOV.U32 R18, RZ, RZ, 0x437c0000 ;  /* 0x437c0000ff127424 */ /* 0x000fe200078e00ff */
[----:B------:R-:W-:Y:S01]  /*2190*/  UIADD3 UR5, UPT, UPT, UR5, 0x4, URZ ;  /* 0x0000000405057890 */ /* 0x000fe2000fffe0ff */
[--C-:B--2---:R-:W-:Y:S01]  /*21a0*/  FADD R20, R8, -R19.reuse ;  /* 0x8000001308147221 */ /* 0x104fe20000000000 */
[--C-:B------:R-:W-:Y:S01]  /*21b0*/  FADD R24, R9, -R19.reuse ;  /* 0x8000001309187221 */ /* 0x100fe20000000000 */
[--C-:B------:R-:W-:Y:S01]  /*21c0*/  FADD R10, R10, -R19.reuse ;  /* 0x800000130a0a7221 */ /* 0x100fe20000000000 */
[----:B------:R-:W-:Y:S01]  /*21d0*/  FADD R22, R11, -R19 ;  /* 0x800000130b167221 */ /* 0x000fe20000000000 */
[-C--:B------:R-:W-:Y:S01]  /*21e0*/  FFMA.SAT R23, R20, R29.reuse, 0.5 ;  /* 0x3f00000014177423 */ /* 0x080fe2000000201d */
[-C--:B------:R-:W-:Y:S01]  /*21f0*/  FFMA.SAT R9, R24, R29.reuse, 0.5 ;  /* 0x3f00000018097423 */ /* 0x080fe2000000201d */
[----:B------:R-:W-:-:S02]  /*2200*/  FFMA.SAT R27, R10, R29, 0.5 ;  /* 0x3f0000000a1b7423 */ /* 0x000fc4000000201d */
[-C--:B------:R-:W-:Y:S01]  /*2210*/  FFMA.RM R8, R23, R18.reuse, 12582913 ;  /* 0x4b40000117087423 */ /* 0x080fe20000004012 */
[-C--:B------:R-:W-:Y:S01]  /*2220*/  FFMA.RM R9, R9, R18.reuse, 12582913 ;  /* 0x4b40000109097423 */ /* 0x080fe20000004012 */
[-C--:B------:R-:W-:Y:S01]  /*2230*/  FFMA.RM R11, R27, R18.reuse, 12582913 ;  /* 0x4b4000011b0b7423 */ /* 0x080fe20000004012 */
[----:B------:R-:W-:Y:S01]  /*2240*/  FFMA.SAT R27, R22, R29, 0.5 ;  /* 0x3f000000161b7423 */ /* 0x000fe2000000201d */
[----:B------:R-:W-:Y:S01]  /*2250*/  FADD R23, R8, -12583039 ;  /* 0xcb40007f08177421 */ /* 0x000fe20000000000 */
[C---:B------:R-:W-:Y:S01]  /*2260*/  FADD R25, R9.reuse, -12583039 ;  /* 0xcb40007f09197421 */ /* 0x040fe20000000000 */
[----:B------:R-:W-:Y:S02]  /*2270*/  IMAD.SHL.U32 R9, R9, 0x800000, RZ ;  /* 0x0080000009097824 */ /* 0x000fe400078e00ff */
[----:B------:R-:W-:Y:S01]  /*2280*/  FFMA.RM R26, R27, R18, 12582913 ;  /* 0x4b4000011b1a7423 */ /* 0x000fe20000004012 */
[----:B------:R-:W-:Y:S01]  /*2290*/  FFMA R23, R20, 1.4426950216293334961, -R23 ;  /* 0x3fb8aa3b14177823 */ /* 0x000fe20000000817 */
[----:B------:R-:W-:-:S02]  /*22a0*/  FFMA R25, R24, 1.4426950216293334961, -R25 ;  /* 0x3fb8aa3b18197823 */ /* 0x000fc40000000819 */
[----:B------:R-:W-:Y:S01]  /*22b0*/  FADD R27, R26, -12583039 ;  /* 0xcb40007f1a1b7421 */ /* 0x000fe20000000000 */
[----:B------:R-:W-:Y:S01]  /*22c0*/  FFMA R20, R20, 1.925963033500011079e-08, R23 ;  /* 0x32a5706014147823 */ /* 0x000fe20000000017 */
[----:B------:R-:W-:Y:S01]  /*22d0*/  FADD R23, R11, -12583039 ;  /* 0xcb40007f0b177421 */ /* 0x000fe20000000000 */
[----:B------:R-:W-:-:S03]  /*22e0*/  FFMA R25, R24, 1.925963033500011079e-08, R25 ;  /* 0x32a5706018197823 */ /* 0x000fc60000000019 */
[C---:B------:R-:W-:Y:S01]  /*22f0*/  FFMA R23, R10.reuse, 1.4426950216293334961, -R23 ;  /* 0x3fb8aa3b0a177823 */ /* 0x040fe20000000817 */
[----:B------:R-:W0:Y:S03]  /*2300*/  MUFU.EX2 R20, R20 ;  /* 0x0000001400147308 */ /* 0x000e260000000800 */
[----:B------:R-:W-:Y:S01]  /*2310*/  FFMA R24, R10, 1.925963033500011079e-08, R23 ;  /* 0x32a570600a187823 */ /* 0x000fe20000000017 */
[----:B------:R-:W-:Y:S01]  /*2320*/  FFMA R23, R22, 1.4426950216293334961, -R27 ;  /* 0x3fb8aa3b16177823 */ /* 0x000fe2000000081b */
[----:B------:R-:W-:Y:S01]  /*2330*/  SHF.L.U32 R10, R11, 0x17, RZ ;  /* 0x000000170b0a7819 */ /* 0x000fe200000006ff */
[----:B------:R-:W-:Y:S02]  /*2340*/  IMAD.SHL.U32 R11, R26, 0x800000, RZ ;  /* 0x008000001a0b7824 */ /* 0x000fe400078e00ff */
[----:B------:R-:W-:Y:S01]  /*2350*/  FFMA R22, R22, 1.925963033500011079e-08, R23 ;  /* 0x32a5706016167823 */ /* 0x000fe20000000017 */
[----:B------:R-:W1:Y:S01]  /*2360*/  MUFU.EX2 R18, R25 ;  /* 0x0000001900127308 */ /* 0x000e620000000800 */
[----:B------:R-:W-:-:S07]  /*2370*/  SHF.L.U32 R23, R8, 0x17, RZ ;  /* 0x0000001708177819 */ /* 0x000fce00000006ff */
[----:B------:R-:W2:Y:S01]  /*2380*/  MUFU.EX2 R27, R24 ;  /* 0x00000018001b7308 */ /* 0x000ea20000000800 */
[----:B0-----:R-:W-:-:S07]  /*2390*/  FMUL R8, R23, R20 ;  /* 0x0000001417087220 */ /* 0x001fce0000400000 */
[----:B------:R-:W0:Y:S01]  /*23a0*/  MUFU.EX2 R22, R22 ;  /* 0x0000001600167308 */ /* 0x000e220000000800 */
[----:B-1----:R-:W-:Y:S01]  /*23b0*/  FMUL R9, R9, R18 ;  /* 0x0000001209097220 */ /* 0x002fe20000400000 */
[----:B------:R-:W-:-:S04]  /*23c0*/  FADD R18, R8, R21 ;  /* 0x0000001508127221 */ /* 0x000fc80000000000 */
[----:B------:R-:W-:Y:S01]  /*23d0*/  FADD R21, R18, R9 ;  /* 0x0000000912157221 */ /* 0x000fe20000000000 */
[----:B--2---:R-:W-:-:S04]  /*23e0*/  FMUL R10, R10, R27 ;  /* 0x0000001b0a0a7220 */ /* 0x004fc80000400000 */
[----:B------:R-:W-:Y:S01]  /*23f0*/  FADD R18, R21, R10 ;  /* 0x0000000a15127221 */ /* 0x000fe20000000000 */
[----:B0-----:R-:W-:-:S04]  /*2400*/  FMUL R11, R11, R22 ;  /* 0x000000160b0b7220 */ /* 0x001fc80000400000 */
[----:B------:R-:W-:Y:S01]  /*2410*/  FADD R21, R18, R11 ;  /* 0x0000000b12157221 */ /* 0x000fe20000000000 */
[----:B------:R1:W-:Y:S01]  /*2420*/  STL.128 [UR6], R8 ;  /* 0x00000008ff007987 */ /* 0x0003e20008100c06 */
[----:B------:R-:W-:-:S04]  /*2430*/  ULOP3.LUT UR6, UR8, 0x7c, URZ, 0xc0, !UPT ;  /* 0x0000007c08067892 */ /* 0x000fc8000f8ec0ff */
[----:B------:R-:W-:-:S09]  /*2440*/  UISETP.NE.AND UP0, UPT, UR5, UR6, UPT ;  /* 0x000000060500728c */ /* 0x000fd2000bf05270 */
[----:B-1----:R-:W-:Y:S05]  /*2450*/  BRA.U UP0, `(.L_x_23) ;  /* 0xfffffffd003c7547 */ /* 0x002fea000b83ffff */
[----:B------:R-:W-:-:S05]  /*2460*/  UMOV UR5, UR6 ;  /* 0x0000000600057c82 */ /* 0x000fca0008000000 */
.L_x_22:
[----:B------:R-:W-:-:S09]  /*2470*/  ULOP3.LUT UP0, UR6, UR8, 0x3, URZ, 0xc0, !UPT ;  /* 0x0000000308067892 */ /* 0x000fd2000f80c0ff */
[----:B------:R-:W-:Y:S05]  /*2480*/  BRA.U !UP0, `(.L_x_21) ;  /* 0x0000000108ac7547 */ /* 0x000fea000b800000 */
[----:B------:R-:W-:-:S09]  /*2490*/  ULEA UR5, UR5, UR19, 0x2 ;  /* 0x0000001305057291 */ /* 0x000fd2000f8e10ff */
[----:B--234-:R-:W0:Y:S01]  /*24a0*/  LDL R8, [UR5] ;  /* 0x00000005ff087983 */ /* 0x01ce220008100800 */
[----:B------:R-:W-:Y:S01]  /*24b0*/  MOV R9, 0x3bbb989d ;  /* 0x3bbb989d00097802 */ /* 0x000fe20000000f00 */
[----:B------:R-:W-:Y:S01]  /*24c0*/  UISETP.NE.AND UP0, UPT, UR6, 0x1, UPT ;  /* 0x000000010600788c */ /* 0x000fe2000bf05270 */
[----:B0-----:R-:W-:Y:S01]  /*24d0*/  FADD R10, R8, -R19 ;  /* 0x80000013080a7221 */ /* 0x001fe20000000000 */
[----:B------:R-:W-:-:S03]  /*24e0*/  IMAD.MOV.U32 R8, RZ, RZ, 0x437c0000 ;  /* 0x437c0000ff087424 */ /* 0x000fc600078e00ff */
[----:B------:R-:W-:-:S04]  /*24f0*/  FFMA.SAT R11, R10, R9, 0.5 ;  /* 0x3f0000000a0b7423 */ /* 0x000fc80000002009 */
[----:B------:R-:W-:-:S04]  /*2500*/  FFMA.RM R11, R11, R8, 12582913 ;  /* 0x4b4000010b0b7423 */ /* 0x000fc80000004008 */
[C---:B------:R-:W-:Y:S01]  /*2510*/  FADD R23, R11.reuse, -12583039 ;  /* 0xcb40007f0b177421 */ /* 0x040fe20000000000 */
[----:B------:R-:W-:-:S03]  /*2520*/  SHF.L.U32 R11, R11, 0x17, RZ ;  /* 0x000000170b0b7819 */ /* 0x000fc600000006ff */
[----:B------:R-:W-:-:S04]  /*2530*/  FFMA R23, R10, 1.4426950216293334961, -R23 ;  /* 0x3fb8aa3b0a177823 */ /* 0x000fc80000000817 */
[----:B------:R-:W-:-:S04]  /*2540*/  FFMA R23, R10, 1.925963033500011079e-08, R23 ;  /* 0x32a570600a177823 */ /* 0x000fc80000000017 */
[----:B------:R-:W0:Y:S02]  /*2550*/  MUFU.EX2 R10, R23 ;  /* 0x00000017000a7308 */ /* 0x000e240000000800 */
[----:B0-----:R-:W-:-:S04]  /*2560*/  FMUL R10, R11, R10 ;  /* 0x0000000a0b0a7220 */ /* 0x001fc80000400000 */
[----:B------:R-:W-:Y:S01]  /*2570*/  FADD R21, R21, R10 ;  /* 0x0000000a15157221 */ /* 0x000fe20000000000 */
[----:B------:R1:W-:Y:S01]  /*2580*/  STL [UR5], R10 ;  /* 0x0000000aff007987 */ /* 0x0003e20008100805 */
[----:B------:R-:W-:Y:S05]  /*2590*/  BRA.U !UP0, `(.L_x_21) ;  /* 0x0000000108687547 */ /* 0x000fea000b800000 */
[----:B-1----:R-:W2:Y:S01]  /*25a0*/  LDL R10, [UR5+0x4] ;  /* 0x00000405ff0a7983 */ /* 0x002ea20008100800 */
[----:B------:R-:W-:Y:S01]  /*25b0*/  UISETP.NE.AND UP0, UPT, UR6, 0x2, UPT ;  /* 0x000000020600788c */ /* 0x000fe2000bf05270 */
[----:B--2---:R-:W-:-:S04]  /*25c0*/  FADD R10, -R19, R10 ;  /* 0x0000000a130a7221 */ /* 0x004fc80000000100 */
[----:B------:R-:W-:-:S04]  /*25d0*/  FFMA.SAT R11, R10, R9, 0.5 ;  /* 0x3f0000000a0b7423 */ /* 0x000fc80000002009 */
[----:B------:R-:W-:-:S04]  /*25e0*/  FFMA.RM R11, R11, R8, 12582913 ;  /* 0x4b4000010b0b7423 */ /* 0x000fc80000004008 */
[C---:B------:R-:W-:Y:S01]  /*25f0*/  FADD R23, R11.reuse, -12583039 ;  /* 0xcb40007f0b177421 */ /* 0x040fe20000000000 */
[----:B------:R-:W-:-:S03]  /*2600*/  IMAD.SHL.U32 R11, R11, 0x800000, RZ ;  /* 0x008000000b0b7824 */ /* 0x000fc600078e00ff */
[----:B------:R-:W-:-:S04]  /*2610*/  FFMA R23, R10, 1.4426950216293334961, -R23 ;  /* 0x3fb8aa3b0a177823 */ /* 0x000fc80000000817 */
[----:B------:R-:W-:-:S04]  /*2620*/  FFMA R23, R10, 1.925963033500011079e-08, R23 ;  /* 0x32a570600a177823 */ /* 0x000fc80000000017 */
[----:B------:R-:W0:Y:S02]  /*2630*/  MUFU.EX2 R10, R23 ;  /* 0x00000017000a7308 */ /* 0x000e240000000800 */
[----:B0-----:R-:W-:-:S04]  /*2640*/  FMUL R10, R11, R10 ;  /* 0x0000000a0b0a7220 */ /* 0x001fc80000400000 */
[----:B------:R-:W-:Y:S01]  /*2650*/  FADD R21, R21, R10 ;  /* 0x0000000a15157221 */ /* 0x000fe20000000000 */
[----:B------:R0:W-:Y:S01]  /*2660*/  STL [UR5+0x4], R10 ;  /* 0x0000040aff007987 */ /* 0x0001e20008100805 */
[----:B------:R-:W-:Y:S05]  /*2670*/  BRA.U !UP0, `(.L_x_21) ;  /* 0x0000000108307547 */ /* 0x000fea000b800000 */
[----:B0-----:R-:W2:Y:S02]  /*2680*/  LDL R10, [UR5+0x8] ;  /* 0x00000805ff0a7983 */ /* 0x001ea40008100800 */
[----:B--2---:R-:W-:-:S04]  /*2690*/  FADD R10, -R19, R10 ;  /* 0x0000000a130a7221 */ /* 0x004fc80000000100 */
        /* <DEDUP_REMOVED lines=9> */
[----:B------:R0:W-:Y:S06]  /*2730*/  STL [UR5+0x8], R8 ;  /* 0x00000808ff007987 */ /* 0x0001ec0008100805 */
.L_x_21:
[----:B0-234-:R-:W-:Y:S01]  /*2740*/  FMNMX R8, R19, R16, !PT ;  /* 0x0000001013087209 */ /* 0x01dfe20007800000 */
[----:B------:R-:W-:Y:S02]  /*2750*/  HFMA2 R23, -RZ, RZ, 3.7421875, 0 ;  /* 0x437c0000ff177431 */ /* 0x000fe400000001ff */
[----:B------:R-:W-:Y:S02]  /*2760*/  IMAD.MOV.U32 R18, RZ, RZ, 0x3bbb989d ;  /* 0x3bbb989dff127424 */ /* 0x000fe400078e00ff */
[C---:B------:R-:W-:Y:S01]  /*2770*/  FADD R19, -R8.reuse, R19 ;  /* 0x0000001308137221 */ /* 0x040fe20000000100 */
[----:B------:R-:W-:-:S03]  /*2780*/  FADD R9, -R8, R16 ;  /* 0x0000001008097221 */ /* 0x000fc60000000100 */
[----:B-1----:R-:W-:-:S04]  /*2790*/  FFMA.SAT R10, R19, R18, 0.5 ;  /* 0x3f000000130a7423 */ /* 0x002fc80000002012 */
[----:B------:R-:W-:Y:S01]  /*27a0*/  FFMA.RM R11, R10, R23, 12582913 ;  /* 0x4b4000010a0b7423 */ /* 0x000fe20000004017 */
[----:B------:R-:W-:-:S03]  /*27b0*/  FFMA.SAT R10, R9, R18, 0.5 ;  /* 0x3f000000090a7423 */ /* 0x000fc60000002012 */
[C---:B------:R-:W-:Y:S01]  /*27c0*/  FADD R16, R11.reuse, -12583039 ;  /* 0xcb40007f0b107421 */ /* 0x040fe20000000000 */
[----:B------:R-:W-:Y:S01]  /*27d0*/  FFMA.RM R10, R10, R23, 12582913 ;  /* 0x4b4000010a0a7423 */ /* 0x000fe20000004017 */
[----:B------:R-:W-:Y:S02]  /*27e0*/  IMAD.SHL.U32 R11, R11, 0x800000, RZ ;  /* 0x008000000b0b7824 */ /* 0x000fe400078e00ff */
[C---:B------:R-:W-:Y:S01]  /*27f0*/  FFMA R18, R19.reuse, 1.4426950216293334961, -R16 ;  /* 0x3fb8aa3b13127823 */ /* 0x040fe20000000810 */
[C---:B------:R-:W-:Y:S01]  /*2800*/  FADD R16, R10.reuse, -12583039 ;  /* 0xcb40007f0a107421 */ /* 0x040fe20000000000 */
[----:B------:R-:W-:Y:S02]  /*2810*/  SHF.L.U32 R10, R10, 0x17, RZ ;  /* 0x000000170a0a7819 */ /* 0x000fe400000006ff */
[----:B------:R-:W-:Y:S01]  /*2820*/  FFMA R18, R19, 1.925963033500011079e-08, R18 ;  /* 0x32a5706013127823 */ /* 0x000fe20000000012 */
[----:B------:R-:W-:-:S04]  /*2830*/  FFMA R16, R9, 1.4426950216293334961, -R16 ;  /* 0x3fb8aa3b09107823 */ /* 0x000fc80000000810 */
[----:B------:R-:W-:Y:S01]  /*2840*/  FFMA R16, R9, 1.925963033500011079e-08, R16 ;  /* 0x32a5706009107823 */ /* 0x000fe20000000010 */
[----:B------:R-:W0:Y:S08]  /*2850*/  MUFU.EX2 R18, R18 ;  /* 0x0000001200127308 */ /* 0x000e300000000800 */
[----:B------:R1:W2:Y:S01]  /*2860*/  MUFU.EX2 R9, R16 ;  /* 0x0000001000097308 */ /* 0x0002a20000000800 */
[----:B0-----:R-:W-:Y:S01]  /*2870*/  FMUL R19, R11, R18 ;  /* 0x000000120b137220 */ /* 0x001fe20000400000 */
[----:B-1----:R-:W-:-:S03]  /*2880*/  IMAD.MOV.U32 R16, RZ, RZ, R8 ;  /* 0x000000ffff107224 */ /* 0x002fc600078e0008 */
[----:B------:R-:W-:Y:S01]  /*2890*/  FMUL R21, R19, R21 ;  /* 0x0000001513157220 */ /* 0x000fe20000400000 */
[----:B--2---:R-:W-:-:S04]  /*28a0*/  FMUL R10, R10, R9 ;  /* 0x000000090a0a7220 */ /* 0x004fc80000400000 */
[C---:B------:R-:W-:Y:S01]  /*28b0*/  FMUL R14, R10.reuse, R14 ;  /* 0x0000000e0a0e7220 */ /* 0x040fe20000400000 */
[C---:B------:R-:W-:Y:S01]  /*28c0*/  FMUL R7, R10.reuse, R7 ;  /* 0x000000070a077220 */ /* 0x040fe20000400000 */
[C---:B------:R-:W-:Y:S01]  /*28d0*/  FMUL R6, R10.reuse, R6 ;  /* 0x000000060a067220 */ /* 0x040fe20000400000 */
[C---:B------:R-:W-:Y:S01]  /*28e0*/  FMUL R5, R10.reuse, R5 ;  /* 0x000000050a057220 */ /* 0x040fe20000400000 */
[----:B------:R-:W-:Y:S01]  /*28f0*/  FFMA R15, R10, R15, R21 ;  /* 0x0000000f0a0f7223 */ /* 0x000fe20000000015 */
[----:B------:R-:W-:Y:S06]  /*2900*/  @!P0 BRA `(.L_x_24) ;  /* 0x0000000000808947 */ /* 0x000fec0003800000 */
[----:B------:R-:W-:Y:S01]  /*2910*/  UISETP.GE.AND UP0, UPT, UR14, 0x4, UPT ;  /* 0x000000040e00788c */ /* 0x000fe2000bf06270 */
[----:B------:R-:W-:-:S08]  /*2920*/  UMOV UR5, URZ ;  /* 0x000000ff00057c82 */ /* 0x000fd00008000000 */
[----:B------:R-:W-:Y:S05]  /*2930*/  BRA.U !UP0, `(.L_x_25) ;  /* 0x0000000108347547 */ /* 0x000fea000b800000 */
[----:B------:R-:W-:Y:S01]  /*2940*/  ULOP3.LUT UR6, UR8, 0x7c, URZ, 0xc0, !UPT ;  /* 0x0000007c08067892 */ /* 0x000fe2000f8ec0ff */
[----:B------:R-:W-:-:S11]  /*2950*/  UMOV UR5, URZ ;  /* 0x000000ff00057c82 */ /* 0x000fd60008000000 */
.L_x_26:
[----:B------:R-:W-:-:S09]  /*2960*/  ULEA UR10, UR5, UR19, 0x2 ;  /* 0x00000013050a7291 */ /* 0x000fd2000f8e10ff */
[----:B0-----:R-:W2:Y:S01]  /*2970*/  LDL.128 R8, [UR10] ;  /* 0x0000000aff087983 */ /* 0x001ea20008100c00 */
[----:B------:R-:W-:-:S04]  /*2980*/  UIADD3 UR5, UPT, UPT, UR5, 0x4, URZ ;  /* 0x0000000405057890 */ /* 0x000fc8000fffe0ff */
[----:B------:R-:W-:Y:S01]  /*2990*/  UISETP.NE.AND UP0, UPT, UR5, UR6, UPT ;  /* 0x000000060500728c */ /* 0x000fe2000bf05270 */
[C---:B--2---:R-:W-:Y:S01]  /*29a0*/  FMUL R8, R19.reuse, R8 ;  /* 0x0000000813087220 */ /* 0x044fe20000400000 */
[C---:B------:R-:W-:Y:S01]  /*29b0*/  FMUL R9, R19.reuse, R9 ;  /* 0x0000000913097220 */ /* 0x040fe20000400000 */
[C---:B------:R-:W-:Y:S01]  /*29c0*/  FMUL R10, R19.reuse, R10 ;  /* 0x0000000a130a7220 */ /* 0x040fe20000400000 */
[----:B------:R-:W-:-:S05]  /*29d0*/  FMUL R11, R19, R11 ;  /* 0x0000000b130b7220 */ /* 0x000fca0000400000 */
[----:B------:R0:W-:Y:S01]  /*29e0*/  STL.128 [UR10], R8 ;  /* 0x00000008ff007987 */ /* 0x0001e20008100c0a */
[----:B------:R-:W-:Y:S05]  /*29f0*/  BRA.U UP0, `(.L_x_26) ;  /* 0xfffffffd00d87547 */ /* 0x000fea000b83ffff */
[----:B------:R-:W-:-:S05]  /*2a00*/  UMOV UR5, UR6 ;  /* 0x0000000600057c82 */ /* 0x000fca0008000000 */
.L_x_25:
[----:B------:R-:W-:-:S09]  /*2a10*/  ULOP3.LUT UP0, UR6, UR8, 0x3, URZ, 0xc0, !UPT ;  /* 0x0000000308067892 */ /* 0x000fd2000f80c0ff */
[----:B------:R-:W-:Y:S05]  /*2a20*/  BRA.U !UP0, `(.L_x_24) ;  /* 0x0000000108387547 */ /* 0x000fea000b800000 */
[----:B------:R-:W-:-:S09]  /*2a30*/  ULEA UR5, UR5, UR19, 0x2 ;  /* 0x0000001305057291 */ /* 0x000fd2000f8e10ff */
[----:B0-----:R-:W2:Y:S01]  /*2a40*/  LDL R8, [UR5] ;  /* 0x00000005ff087983 */ /* 0x001ea20008100800 */
[----:B------:R-:W-:Y:S01]  /*2a50*/  UISETP.NE.AND UP0, UPT, UR6, 0x1, UPT ;  /* 0x000000010600788c */ /* 0x000fe2000bf05270 */
[----:B--2---:R-:W-:-:S05]  /*2a60*/  FMUL R8, R19, R8 ;  /* 0x0000000813087220 */ /* 0x004fca0000400000 */
[----:B------:R1:W-:Y:S03]  /*2a70*/  STL [UR5], R8 ;  /* 0x00000008ff007987 */ /* 0x0003e60008100805 */
[----:B------:R-:W-:Y:S05]  /*2a80*/  BRA.U !UP0, `(.L_x_24) ;  /* 0x0000000108207547 */ /* 0x000fea000b800000 */
[----:B-1----:R-:W2:Y:S01]  /*2a90*/  LDL R8, [UR5+0x4] ;  /* 0x00000405ff087983 */ /* 0x002ea20008100800 */
[----:B------:R-:W-:Y:S01]  /*2aa0*/  UISETP.NE.AND UP0, UPT, UR6, 0x2, UPT ;  /* 0x000000020600788c */ /* 0x000fe2000bf05270 */
[----:B--2---:R-:W-:-:S05]  /*2ab0*/  FMUL R8, R19, R8 ;  /* 0x0000000813087220 */ /* 0x004fca0000400000 */
[----:B------:R2:W-:Y:S03]  /*2ac0*/  STL [UR5+0x4], R8 ;  /* 0x00000408ff007987 */ /* 0x0005e60008100805 */
[----:B------:R-:W-:Y:S05]  /*2ad0*/  BRA.U !UP0, `(.L_x_24) ;  /* 0x00000001080c7547 */ /* 0x000fea000b800000 */
[----:B--2---:R-:W2:Y:S02]  /*2ae0*/  LDL R8, [UR5+0x8] ;  /* 0x00000805ff087983 */ /* 0x004ea40008100800 */
[----:B--2---:R-:W-:-:S05]  /*2af0*/  FMUL R8, R19, R8 ;  /* 0x0000000813087220 */ /* 0x004fca0000400000 */
[----:B------:R3:W-:Y:S02]  /*2b00*/  STL [UR5+0x8], R8 ;  /* 0x00000808ff007987 */ /* 0x0007e40008100805 */
.L_x_24:
[----:B------:R-:W-:Y:S01]  /*2b10*/  ISETP.GE.AND P0, PT, R13, 0x20, PT ;  /* 0x000000200d00780c */ /* 0x000fe20003f06270 */
[----:B------:R-:W4:Y:S01]  /*2b20*/  LDCU UR10, c[0x0][0x3a4] ;  /* 0x00007480ff0a77ac */ /* 0x000f220008000800 */
[----:B------:R-:W-:Y:S02]  /*2b30*/  BSSY.RECONVERGENT B0, `(.L_x_27) ;  /* 0x00000e7000007945 */ /* 0x000fe40003800200 */
[----:B------:R-:W-:-:S13]  /*2b40*/  ISETP.LT.OR P0, PT, R17, 0x1, !P0 ;  /* 0x000000011100780c */ /* 0x000fda0004701670 */
[----:B------:R-:W-:Y:S05]  /*2b50*/  @P0 BRA `(.L_x_28) ;  /* 0x0000000c00900947 */ /* 0x000fea0003800000 */
[----:B------:R-:W-:Y:S01]  /*2b60*/  UISETP.GE.AND UP0, UPT, UR14, 0x4, UPT ;  /* 0x000000040e00788c */ /* 0x000fe2000bf06270 */
[----:B0-----:R-:W-:Y:S01]  /*2b70*/  MOV R11, UR8 ;  /* 0x00000008000b7c02 */ /* 0x001fe20008000f00 */
[----:B------:R-:W-:Y:S01]  /*2b80*/  IMAD.MOV.U32 R9, RZ, RZ, RZ ;  /* 0x000000ffff097224 */ /* 0x000fe200078e00ff */
[C---:B-123--:R-:W-:Y:S02]  /*2b90*/  LOP3.LUT R8, R12.reuse, 0x40, RZ, 0xfc, !PT ;  /* 0x000000400c087812 */ /* 0x04efe400078efcff */
[C---:B------:R-:W-:Y:S02]  /*2ba0*/  LOP3.LUT R10, R12.reuse, 0x20, RZ, 0xfc, !PT ;  /* 0x000000200c0a7812 */ /* 0x040fe400078efcff */
[----:B------:R-:W-:Y:S02]  /*2bb0*/  LOP3.LUT R18, R12, 0x60, RZ, 0xfc, !PT ;  /* 0x000000600c127812 */ /* 0x000fe400078efcff */
[----:B------:R-:W-:Y:S01]  /*2bc0*/  LOP3.LUT R11, R11, 0x3, RZ, 0xc0, !PT ;  /* 0x000000030b0b7812 */ /* 0x000fe200078ec0ff */
[----:B------:R-:W-:Y:S06]  /*2bd0*/  BRA.U !UP0, `(.L_x_29) ;  /* 0x0000000508f47547 */ /* 0x000fec000b800000 */
[----:B------:R-:W0:Y:S01]  /*2be0*/  S2UR UR6, SR_CgaCtaId ;  /* 0x00000000000679c3 */ /* 0x000e220000008800 */
[----:B------:R-:W-:Y:S01]  /*2bf0*/  UMOV UR5, 0x400 ;  /* 0x0000040000057882 */ /* 0x000fe20000000000 */
[----:B------:R-:W-:Y:S01]  /*2c00*/  HFMA2 R20, -RZ, RZ, 0, 0 ;  /* 0x00000000ff147431 */ /* 0x000fe200000001ff */
[----:B------:R-:W-:Y:S01]  /*2c10*/  ISETP.GE.AND P1, PT, R12, R13, PT ;  /* 0x0000000d0c00720c */ /* 0x000fe20003f26270 */
[----:B0-----:R-:W-:Y:S02]  /*2c20*/  ULEA UR5, UR6, UR5, 0x18 ;  /* 0x0000000506057291 */ /* 0x001fe4000f8ec0ff */
[----:B------:R-:W-:-:S04]  /*2c30*/  ULOP3.LUT UR6, UR8, 0x7c, URZ, 0xc0, !UPT ;  /* 0x0000007c08067892 */ /* 0x000fc8000f8ec0ff */
[----:B------:R-:W-:Y:S02]  /*2c40*/  LEA R17, R13, UR5, 0x8 ;  /* 0x000000050d117c11 */ /* 0x000fe4000f8e40ff */
[----:B------:R-:W-:-:S07]  /*2c50*/  IMAD.U32 R9, RZ, RZ, UR6 ;  /* 0x00000006ff097e24 */ /* 0x000fce000f8e00ff */
.L_x_48:
[----:B------:R-:W-:-:S05]  /*2c60*/  LEA R19, R20, UR19, 0x2 ;  /* 0x0000001314137c11 */ /* 0x000fca000f8e10ff */
[----:B------:R-:W2:Y:S01]  /*2c70*/  @!P1 LDL R21, [R19] ;  /* 0x0000000013159983 */ /* 0x000ea20000100800 */
[----:B----4-:R-:W-:Y:S02]  /*2c80*/  MOV R13, UR10 ;  /* 0x0000000a000d7c02 */ /* 0x010fe40008000f00 */
[----:B------:R-:W-:-:S03]  /*2c90*/  ISETP.NE.AND P2, PT, RZ, UR17, PT ;  /* 0x00000011ff007c0c */ /* 0x000fc6000bf45270 */
[C---:B------:R-:W-:Y:S01]  /*2ca0*/  IMAD R22, R20.reuse, R13, R12 ;  /* 0x0000000d14167224 */ /* 0x040fe200078e020c */
[----:B------:R-:W-:-:S03]  /*2cb0*/  IADD3 R20, PT, PT, R20, 0x4, RZ ;  /* 0x0000000414147810 */ /* 0x000fc60007ffe0ff */
[----:B------:R-:W-:Y:S01]  /*2cc0*/  IMAD R24, R22, 0x4, R17 ;  /* 0x0000000416187824 */ /* 0x000fe200078e0211 */
[----:B------:R-:W-:-:S04]  /*2cd0*/  ISETP.NE.AND P3, PT, R20, R9, PT ;  /* 0x000000091400720c */ /* 0x000fc80003f65270 */
[----:B------:R-:W2:Y:S02]  /*2ce0*/  @!P1 LDS R22, [R24] ;  /* 0x0000000018169984 */ /* 0x000ea40000000800 */
[----:B--2---:R-:W-:Y:S01]  /*2cf0*/  @!P1 FFMA R14, R21, R22, R14 ;  /* 0x00000016150e9223 */ /* 0x004fe2000000000e */
[----:B------:R-:W-:Y:S06]  /*2d00*/  @!P2 BRA `(.L_x_30) ;  /* 0x000000000050a947 */ /* 0x000fec0003800000 */
[----:B------:R-:W-:Y:S01]  /*2d10*/  ISETP.GE.AND P0, PT, R10, R13, PT ;  /* 0x0000000d0a00720c */ /* 0x000fe20003f06270 */
[----:B------:R-:W-:Y:S01]  /*2d20*/  IMAD.U32 R21, RZ, RZ, UR9 ;  /* 0x00000009ff157e24 */ /* 0x000fe2000f8e00ff */
[----:B------:R-:W-:Y:S04]  /*2d30*/  BSSY.RECONVERGENT B1, `(.L_x_31) ;  /* 0x0000006000017945 */ /* 0x000fe80003800200 */
[----:B------:R-:W-:-:S07]  /*2d40*/  ISETP.NE.AND P4, PT, R21, 0x2, PT ;  /* 0x000000021500780c */ /* 0x000fce0003f85270 */
[----:B------:R-:W-:Y:S06]  /*2d50*/  @P0 BRA `(.L_x_32) ;  /* 0x00000000000c0947 */ /* 0x000fec0003800000 */
[----:B------:R-:W2:Y:S04]  /*2d60*/  LDL R26, [R19] ;  /* 0x00000000131a7983 */ /* 0x000ea80000100800 */
[----:B------:R-:W2:Y:S02]  /*2d70*/  LDS R22, [R24+0x80] ;  /* 0x0000800018167984 */ /* 0x000ea40000000800 */
[----:B--2---:R-:W-:-:S07]  /*2d80*/  FFMA R7, R26, R22, R7 ;  /* 0x000000161a077223 */ /* 0x004fce0000000007 */
.L_x_32:
[----:B------:R-:W-:Y:S05]  /*2d90*/  BSYNC.RECONVERGENT B1 ;  /* 0x0000000000017941 */ /* 0x000fea0003800200 */
.L_x_31:
[----:B------:R-:W-:Y:S05]  /*2da0*/  @!P4 BRA `(.L_x_30) ;  /* 0x000000000028c947 */ /* 0x000fea0003800000 */
[-C--:B------:R-:W-:Y:S02]  /*2db0*/  ISETP.GE.AND P0, PT, R18, R13.reuse, PT ;  /* 0x0000000d1200720c */ /* 0x080fe40003f06270 */
[----:B------:R-:W-:Y:S02]  /*2dc0*/  MOV R21, UR9 ;  /* 0x0000000900157c02 */ /* 0x000fe40008000f00 */
[----:B------:R-:W-:Y:S02]  /*2dd0*/  ISETP.GE.AND P4, PT, R8, R13, PT ;  /* 0x0000000d0800720c */ /* 0x000fe40003f86270 */
[----:B------:R-:W-:-:S11]  /*2de0*/  ISETP.EQ.OR P0, PT, R21, 0x3, P0 ;  /* 0x000000031500780c */ /* 0x000fd60000702670 */
[----:B------:R-:W2:Y:S04]  /*2df0*/  @!P4 LDL R23, [R19] ;  /* 0x000000001317c983 */ /* 0x000ea80000100800 */
[----:B------:R-:W3:Y:S04]  /*2e00*/  @!P0 LDL R26, [R19] ;  /* 0x00000000131a8983 */ /* 0x000ee80000100800 */
[----:B------:R-:W2:Y:S04]  /*2e10*/  @!P4 LDS R21, [R24+0x100] ;  /* 0x000100001815c984 */ /* 0x000ea80000000800 */
[----:B------:R-:W3:Y:S01]  /*2e20*/  @!P0 LDS R22, [R24+0x180] ;  /* 0x0001800018168984 */ /* 0x000ee20000000800 */
[----:B--2---:R-:W-:Y:S01]  /*2e30*/  @!P4 FFMA R6, R23, R21, R6 ;  /* 0x000000151706c223 */ /* 0x004fe20000000006 */
[----:B---3--:R-:W-:-:S07]  /*2e40*/  @!P0 FFMA R5, R26, R22, R5 ;  /* 0x000000161a058223 */ /* 0x008fce0000000005 */
.L_x_30:
[----:B------:R-:W-:Y:S01]  /*2e50*/  ISETP.GE.AND P0, PT, R12, R13, PT ;  /* 0x0000000d0c00720c */ /* 0x000fe20003f06270 */
[----:B------:R-:W-:Y:S01]  /*2e60*/  BSSY.RECONVERGENT B1, `(.L_x_33) ;  /* 0x0000006000017945 */ /* 0x000fe20003800200 */
[----:B------:R-:W-:-:S11]  /*2e70*/  IMAD R24, R13, 0x4, R24 ;  /* 0x000000040d187824 */ /* 0x000fd600078e0218 */
[----:B------:R-:W-:Y:S05]  /*2e80*/  @P0 BRA `(.L_x_34) ;  /* 0x00000000000c0947 */ /* 0x000fea0003800000 */
[----:B------:R-:W2:Y:S04]  /*2e90*/  LDL R22, [R19+0x4] ;  /* 0x0000040013167983 */ /* 0x000ea80000100800 */
[----:B------:R-:W2:Y:S02]  /*2ea0*/  LDS R21, [R24] ;  /* 0x0000000018157984 */ /* 0x000ea40000000800 */
[----:B--2---:R-:W-:-:S07]  /*2eb0*/  FFMA R14, R21, R22, R14 ;  /* 0x00000016150e7223 */ /* 0x004fce000000000e */
.L_x_34:
[----:B------:R-:W-:Y:S05]  /*2ec0*/  BSYNC.RECONVERGENT B1 ;  /* 0x0000000000017941 */ /* 0x000fea0003800200 */
.L_x_33:
[----:B------:R-:W-:Y:S05]  /*2ed0*/  @!P2 BRA `(.L_x_35) ;  /* 0x000000000050a947 */ /* 0x000fea0003800000 */
[----:B------:R-:W-:Y:S01]  /*2ee0*/  ISETP.GE.AND P0, PT, R10, R13, PT ;  /* 0x0000000d0a00720c */ /* 0x000fe20003f06270 */
[----:B------:R-:W-:Y:S01]  /*2ef0*/  BSSY.RECONVERGENT B1, `(.L_x_36) ;  /* 0x0000007000017945 */ /* 0x000fe20003800200 */
[----:B------:R-:W-:-:S04]  /*2f00*/  MOV R21, UR9 ;  /* 0x0000000900157c02 */ /* 0x000fc80008000f00 */
[----:B------:R-:W-:-:S07]  /*2f10*/  ISETP.NE.AND P4, PT, R21, 0x2, PT ;  /* 0x000000021500780c */ /* 0x000fce0003f85270 */
[----:B------:R-:W-:Y:S06]  /*2f20*/  @P0 BRA `(.L_x_37) ;  /* 0x00000000000c0947 */ /* 0x000fec0003800000 */
[----:B------:R-:W2:Y:S04]  /*2f30*/  LDL R21, [R19+0x4] ;  /* 0x0000040013157983 */ /* 0x000ea80000100800 */
[----:B------:R-:W2:Y:S02]  /*2f40*/  LDS R22, [R24+0x80] ;  /* 0x0000800018167984 */ /* 0x000ea40000000800 */
[----:B--2---:R-:W-:-:S07]  /*2f50*/  FFMA R7, R22, R21, R7 ;  /* 0x0000001516077223 */ /* 0x004fce0000000007 */
.L_x_37:
[----:B------:R-:W-:Y:S05]  /*2f60*/  BSYNC.RECONVERGENT B1 ;  /* 0x0000000000017941 */ /* 0x000fea0003800200 */
.L_x_36:
[----:B------:R-:W-:Y:S05]  /*2f70*/  @!P4 BRA `(.L_x_35) ;  /* 0x000000000028c947 */ /* 0x000fea0003800000 */
[----:B------:R-:W-:Y:S01]  /*2f80*/  IMAD.U32 R21, RZ, RZ, UR9 ;  /* 0x00000009ff157e24 */ /* 0x000fe2000f8e00ff */
[-C--:B------:R-:W-:Y:S02]  /*2f90*/  ISETP.GE.AND P0, PT, R18, R13.reuse, PT ;  /* 0x0000000d1200720c */ /* 0x080fe40003f06270 */
[----:B------:R-:W-:Y:S02]  /*2fa0*/  ISETP.GE.AND P4, PT, R8, R13, PT ;  /* 0x0000000d0800720c */ /* 0x000fe40003f86270 */
[----:B------:R-:W-:-:S11]  /*2fb0*/  ISETP.EQ.OR P0, PT, R21, 0x3, P0 ;  /* 0x000000031500780c */ /* 0x000fd60000702670 */
[----:B------:R-:W2:Y:S04]  /*2fc0*/  @!P4 LDL R23, [R19+0x4] ;  /* 0x000004001317c983 */ /* 0x000ea80000100800 */
[----:B------:R-:W3:Y:S04]  /*2fd0*/  @!P0 LDL R25, [R19+0x4] ;  /* 0x0000040013198983 */ /* 0x000ee80000100800 */
[----:B------:R-:W2:Y:S04]  /*2fe0*/  @!P4 LDS R21, [R24+0x100] ;  /* 0x000100001815c984 */ /* 0x000ea80000000800 */
[----:B------:R-:W3:Y:S01]  /*2ff0*/  @!P0 LDS R22, [R24+0x180] ;  /* 0x0001800018168984 */ /* 0x000ee20000000800 */
[----:B--2---:R-:W-:Y:S01]  /*3000*/  @!P4 FFMA R6, R21, R23, R6 ;  /* 0x000000171506c223 */ /* 0x004fe20000000006 */
[----:B---3--:R-:W-:-:S07]  /*3010*/  @!P0 FFMA R5, R22, R25, R5 ;  /* 0x0000001916058223 */ /* 0x008fce0000000005 */
.L_x_35:
[----:B------:R-:W-:Y:S01]  /*3020*/  BSSY.RECONVERGENT B1, `(.L_x_38) ;  /* 0x0000006000017945 */ /* 0x000fe20003800200 */
[----:B------:R-:W-:-:S03]  /*3030*/  LEA R24, R13, R24, 0x2 ;  /* 0x000000180d187211 */ /* 0x000fc600078e10ff */
[----:B------:R-:W-:Y:S05]  /*3040*/  @P1 BRA `(.L_x_39) ;  /* 0x00000000000c1947 */ /* 0x000fea0003800000 */
[----:B------:R-:W2:Y:S04]  /*3050*/  LDL R22, [R19+0x8] ;  /* 0x0000080013167983 */ /* 0x000ea80000100800 */
[----:B------:R-:W2:Y:S02]  /*3060*/  LDS R21, [R24] ;  /* 0x0000000018157984 */ /* 0x000ea40000000800 */
[----:B--2---:R-:W-:-:S07]  /*3070*/  FFMA R14, R21, R22, R14 ;  /* 0x00000016150e7223 */ /* 0x004fce000000000e */
.L_x_39:
[----:B------:R-:W-:Y:S05]  /*3080*/  BSYNC.RECONVERGENT B1 ;  /* 0x0000000000017941 */ /* 0x000fea0003800200 */
.L_x_38:
[----:B------:R-:W-:Y:S05]  /*3090*/  @!P2 BRA `(.L_x_40) ;  /* 0x000000000050a947 */ /* 0x000fea0003800000 */
[----:B------:R-:W-:Y:S01]  /*30a0*/  ISETP.GE.AND P0, PT, R10, R13, PT ;  /* 0x0000000d0a00720c */ /* 0x000fe20003f06270 */
[----:B------:R-:W-:Y:S01]  /*30b0*/  IMAD.U32 R21, RZ, RZ, UR9 ;  /* 0x00000009ff157e24 */ /* 0x000fe2000f8e00ff */
[----:B------:R-:W-:Y:S04]  /*30c0*/  BSSY.RECONVERGENT B1, `(.L_x_41) ;  /* 0x0000006000017945 */ /* 0x000fe80003800200 */
[----:B------:R-:W-:-:S07]  /*30d0*/  ISETP.NE.AND P4, PT, R21, 0x2, PT ;  /* 0x000000021500780c */ /* 0x000fce0003f85270 */
[----:B------:R-:W-:Y:S06]  /*30e0*/  @P0 BRA `(.L_x_42) ;  /* 0x00000000000c0947 */ /* 0x000fec0003800000 */
[----:B------:R-:W2:Y:S04]  /*30f0*/  LDL R21, [R19+0x8] ;  /* 0x0000080013157983 */ /* 0x000ea80000100800 */
[----:B------:R-:W2:Y:S02]  /*3100*/  LDS R22, [R24+0x80] ;  /* 0x0000800018167984 */ /* 0x000ea40000000800 */
[----:B--2---:R-:W-:-:S07]  /*3110*/  FFMA R7, R22, R21, R7 ;  /* 0x0000001516077223 */ /* 0x004fce0000000007 */
.L_x_42:
[----:B------:R-:W-:Y:S05]  /*3120*/  BSYNC.RECONVERGENT B1 ;  /* 0x0000000000017941 */ /* 0x000fea0003800200 */
.L_x_41:
[----:B------:R-:W-:Y:S05]  /*3130*/  @!P4 BRA `(.L_x_40) ;  /* 0x000000000028c947 */ /* 0x000fea0003800000 */
[-C--:B------:R-:W-:Y:S02]  /*3140*/  ISETP.GE.AND P0, PT, R18, R13.reuse, PT ;  /* 0x0000000d1200720c */ /* 0x080fe40003f06270 */
[----:B------:R-:W-:Y:S02]  /*3150*/  MOV R21, UR9 ;  /* 0x0000000900157c02 */ /* 0x000fe40008000f00 */
        /* <DEDUP_REMOVED lines=8> */
.L_x_40:
[----:B------:R-:W-:Y:S01]  /*31e0*/  BSSY.RECONVERGENT B1, `(.L_x_43) ;  /* 0x0000006000017945 */ /* 0x000fe20003800200 */
[----:B------:R-:W-:-:S03]  /*31f0*/  IMAD R24, R13, 0x4, R24 ;  /* 0x000000040d187824 */ /* 0x000fc600078e0218 */
[----:B------:R-:W-:Y:S05]  /*3200*/  @P1 BRA `(.L_x_44) ;  /* 0x00000000000c1947 */ /* 0x000fea0003800000 */
[----:B------:R-:W2:Y:S04]  /*3210*/  LDL R22, [R19+0xc] ;  /* 0x00000c0013167983 */ /* 0x000ea80000100800 */
[----:B------:R-:W2:Y:S02]  /*3220*/  LDS R21, [R24] ;  /* 0x0000000018157984 */ /* 0x000ea40000000800 */
[----:B--2---:R-:W-:-:S07]  /*3230*/  FFMA R14, R21, R22, R14 ;  /* 0x00000016150e7223 */ /* 0x004fce000000000e */
.L_x_44:
[----:B------:R-:W-:Y:S05]  /*3240*/  BSYNC.RECONVERGENT B1 ;  /* 0x0000000000017941 */ /* 0x000fea0003800200 */
.L_x_43:
        /* <DEDUP_REMOVED lines=9> */
.L_x_47:
[----:B------:R-:W-:Y:S05]  /*32e0*/  BSYNC.RECONVERGENT B1 ;  /* 0x0000000000017941 */ /* 0x000fea0003800200 */
.L_x_46:
        /* <DEDUP_REMOVED lines=11> */
.L_x_45:
[----:B------:R-:W-:Y:S05]  /*33a0*/  @P3 BRA `(.L_x_48) ;  /* 0xfffffff8002c3947 */ /* 0x000fea000383ffff */
.L_x_29:
[----:B------:R-:W-:-:S13]  /*33b0*/  ISETP.NE.AND P0, PT, R11, RZ, PT ;  /* 0x000000ff0b00720c */ /* 0x000fda0003f05270 */
[----:B------:R-:W-:Y:S05]  /*33c0*/  @!P0 BRA `(.L_x_28) ;  /* 0x0000000400748947 */ /* 0x000fea0003800000 */
[----:B------:R-:W-:Y:S02]  /*33d0*/  ISETP.GE.AND P1, PT, R12, R13, PT ;  /* 0x0000000d0c00720c */ /* 0x000fe40003f26270 */
[----:B------:R-:W-:-:S11]  /*33e0*/  LEA R17, R9, UR19, 0x2 ;  /* 0x0000001309117c11 */ /* 0x000fd6000f8e10ff */
[----:B------:R-:W2:Y:S01]  /*33f0*/  @!P1 LDL R19, [R17] ;  /* 0x0000000011139983 */ /* 0x000ea20000100800 */
[----:B------:R-:W0:Y:S01]  /*3400*/  S2UR UR6, SR_CgaCtaId ;  /* 0x00000000000679c3 */ /* 0x000e220000008800 */
[----:B------:R-:W-:Y:S01]  /*3410*/  UMOV UR5, 0x400 ;  /* 0x0000040000057882 */ /* 0x000fe20000000000 */
[----:B------:R-:W-:Y:S01]  /*3420*/  IMAD R9, R9, R13, R12 ;  /* 0x0000000d09097224 */ /* 0x000fe200078e020c */
[----:B------:R-:W-:Y:S01]  /*3430*/  ISETP.NE.AND P2, PT, RZ, UR17, PT ;  /* 0x00000011ff007c0c */ /* 0x000fe2000bf45270 */
[----:B0-----:R-:W-:-:S06]  /*3440*/  ULEA UR5, UR6, UR5, 0x18 ;  /* 0x0000000506057291 */ /* 0x001fcc000f8ec0ff */
[----:B------:R-:W-:-:S04]  /*3450*/  LEA R20, R13, UR5, 0x8 ;  /* 0x000000050d147c11 */ /* 0x000fc8000f8e40ff */
[----:B------:R-:W-:-:S05]  /*3460*/  LEA R20, R9, R20, 0x2 ;  /* 0x0000001409147211 */ /* 0x000fca00078e10ff */
        /* <DEDUP_REMOVED lines=11> */
.L_x_51:
[----:B----4-:R-:W-:Y:S05]  /*3520*/  BSYNC.RECONVERGENT B1 ;  /* 0x0000000000017941 */ /* 0x010fea0003800200 */
.L_x_50:
        /* <DEDUP_REMOVED lines=11> */
.L_x_49:
[----:B------:R-:W-:-:S13]  /*35e0*/  ISETP.NE.AND P0, PT, R11, 0x1, PT ;  /* 0x000000010b00780c */ /* 0x000fda0003f05270 */
[----:B------:R-:W-:Y:S05]  /*35f0*/  @!P0 BRA `(.L_x_28) ;  /* 0x0000000000e88947 */ /* 0x000fea0003800000 */
[----:B------:R-:W-:Y:S01]  /*3600*/  BSSY.RECONVERGENT B1, `(.L_x_52) ;  /* 0x0000006000017945 */ /* 0x000fe20003800200 */
[----:B------:R-:W-:-:S03]  /*3610*/  IMAD R20, R13, 0x4, R20 ;  /* 0x000000040d147824 */ /* 0x000fc600078e0214 */
[----:B------:R-:W-:Y:S05]  /*3620*/  @P1 BRA `(.L_x_53) ;  /* 0x00000000000c1947 */ /* 0x000fea0003800000 */
[----:B------:R-:W2:Y:S04]  /*3630*/  LDL R12, [R17+0x4] ;  /* 0x00000400110c7983 */ /* 0x000ea80000100800 */
[----:B------:R-:W2:Y:S02]  /*3640*/  LDS R9, [R20] ;  /* 0x0000000014097984 */ /* 0x000ea40000000800 */
[----:B--2---:R-:W-:-:S07]  /*3650*/  FFMA R14, R9, R12, R14 ;  /* 0x0000000c090e7223 */ /* 0x004fce000000000e */
.L_x_53:
[----:B----4-:R-:W-:Y:S05]  /*3660*/  BSYNC.RECONVERGENT B1 ;  /* 0x0000000000017941 */ /* 0x010fea0003800200 */
.L_x_52:
        /* <DEDUP_REMOVED lines=9> */
.L_x_56:
[----:B------:R-:W-:Y:S05]  /*3700*/  BSYNC.RECONVERGENT B1 ;  /* 0x0000000000017941 */ /* 0x000fea0003800200 */
.L_x_55:
        /* <DEDUP_REMOVED lines=11> */
.L_x_54:
[----:B------:R-:W-:-:S13]  /*37c0*/  ISETP.NE.AND P0, PT, R11, 0x2, PT ;  /* 0x000000020b00780c */ /* 0x000fda0003f05270 */
[----:B------:R-:W-:Y:S05]  /*37d0*/  @!P0 BRA `(.L_x_28) ;  /* 0x0000000000708947 */ /* 0x000fea0003800000 */
[----:B------:R-:W-:Y:S01]  /*37e0*/  BSSY.RECONVERGENT B1, `(.L_x_57) ;  /* 0x0000006000017945 */ /* 0x000fe20003800200 */
[----:B------:R-:W-:-:S03]  /*37f0*/  LEA R20, R13, R20, 0x2 ;  /* 0x000000140d147211 */ /* 0x000fc600078e10ff */
[----:B------:R-:W-:Y:S05]  /*3800*/  @P1 BRA `(.L_x_58) ;  /* 0x00000000000c1947 */ /* 0x000fea0003800000 */
[----:B------:R-:W2:Y:S04]  /*3810*/  LDL R11, [R17+0x8] ;  /* 0x00000800110b7983 */ /* 0x000ea80000100800 */
[----:B------:R-:W2:Y:S02]  /*3820*/  LDS R9, [R20] ;  /* 0x0000000014097984 */ /* 0x000ea40000000800 */
[----:B--2---:R-:W-:-:S07]  /*3830*/  FFMA R14, R9, R11, R14 ;  /* 0x0000000b090e7223 */ /* 0x004fce000000000e */
.L_x_58:
[----:B------:R-:W-:Y:S05]  /*3840*/  BSYNC.RECONVERGENT B1 ;  /* 0x0000000000017941 */ /* 0x000fea0003800200 */
.L_x_57:
        /* <DEDUP_REMOVED lines=9> */
.L_x_60:
[----:B------:R-:W-:Y:S05]  /*38e0*/  BSYNC.RECONVERGENT B1 ;  /* 0x0000000000017941 */ /* 0x000fea0003800200 */
.L_x_59:
        /* <DEDUP_REMOVED lines=11> */
.L_x_28:
[----:B----4-:R-:W-:Y:S05]  /*39a0*/  BSYNC.RECONVERGENT B0 ;  /* 0x0000000000007941 */ /* 0x010fea0003800200 */
.L_x_27:
[----:B------:R-:W4:Y:S01]  /*39b0*/  LDCU UR5, c[0x0][0x3a0] ;  /* 0x00007400ff0577ac */ /* 0x000f220008000800 */
[----:B------:R-:W-:Y:S02]  /*39c0*/  UIADD3 UR4, UPT, UPT, UR4, 0x1, URZ ;  /* 0x0000000104047890 */ /* 0x000fe4000fffe0ff */
[----:B------:R-:W-:Y:S02]  /*39d0*/  UIADD3 UR14, UPT, UPT, UR14, -0x40, URZ ;  /* 0xffffffc00e0e7890 */ /* 0x000fe4000fffe0ff */
[----:B----4-:R-:W-:-:S04]  /*39e0*/  UIADD3 UR5, UPT, UPT, UR5, 0x3f, URZ ;  /* 0x0000003f05057890 */ /* 0x010fc8000fffe0ff */
[----:B------:R-:W-:-:S04]  /*39f0*/  USHF.R.U32.HI UR5, URZ, 0x6, UR5 ;  /* 0x00000006ff057899 */ /* 0x000fc80008011605 */
[----:B------:R-:W-:Y:S01]  /*3a00*/  UISETP.NE.AND UP0, UPT, UR4, UR5, UPT ;  /* 0x000000050400728c */ /* 0x000fe2000bf05270 */
[----:B------:R-:W-:Y:S08]  /*3a10*/  BAR.SYNC.DEFER_BLOCKING 0x0 ;  /* 0x0000000000007b1d */ /* 0x000ff00000010000 */
[----:B------:R-:W-:Y:S05]  /*3a20*/  BRA.U UP0, `(.L_x_61) ;  /* 0xffffffc900507547 */ /* 0x000fea000b83ffff */
.L_x_3:
[----:B------:R-:W-:-:S13]  /*3a30*/  ISETP.GE.AND P0, PT, R13, 0x20, PT ;  /* 0x000000200d00780c */ /* 0x000fda0003f06270 */
[----:B------:R-:W-:Y:S05]  /*3a40*/  @!P0 EXIT ;  /* 0x000000000000894d */ /* 0x000fea0003800000 */
[----:B------:R-:W4:Y:S01]  /*3a50*/  S2R R12, SR_TID.X ;  /* 0x00000000000c7919 */ /* 0x000f220000002100 */
[----:B------:R-:W-:Y:S01]  /*3a60*/  ULEA.HI.SX32 UR7, UR7, 0xffffffff, 0x1b ;  /* 0xffffffff07077891 */ /* 0x000fe2000f8fdaff */
[----:B------:R-:W-:Y:S01]  /*3a70*/  BSSY.RECONVERGENT B0, `(.L_x_62) ;  /* 0x0000018000007945 */ /* 0x000fe20003800200 */
[C---:B----4-:R-:W-:Y:S02]  /*3a80*/  ISETP.GE.U32.AND P0, PT, R12.reuse, 0x20, PT ;  /* 0x000000200c00780c */ /* 0x050fe40003f06070 */
[----:B-----5:R-:W-:-:S11]  /*3a90*/  LOP3.LUT R2, R12, 0x1f, RZ, 0xc0, !PT ;  /* 0x0000001f0c027812 */ /* 0x020fd600078ec0ff */
[----:B------:R-:W-:Y:S05]  /*3aa0*/  @P0 BRA `(.L_x_63) ;  /* 0x0000000000500947 */ /* 0x000fea0003800000 */
[----:B------:R-:W4:Y:S01]  /*3ab0*/  MUFU.RCP R0, R15 ;  /* 0x0000000f00007308 */ /* 0x000f220000001000 */
[----:B------:R-:W-:Y:S01]  /*3ac0*/  BSSY.RECONVERGENT B1, `(.L_x_64) ;  /* 0x000000b000017945 */ /* 0x000fe20003800200 */
[----:B------:R-:W-:-:S06]  /*3ad0*/  FSETP.GT.AND P2, PT, R15, RZ, PT ;  /* 0x000000ff0f00720b */ /* 0x000fcc0003f44000 */
[----:B------:R-:W5:Y:S01]  /*3ae0*/  FCHK P0, R14, R15 ;  /* 0x0000000f0e007302 */ /* 0x000f620000000000 */
[----:B----4-:R-:W-:-:S04]  /*3af0*/  FFMA R3, R0, -R15, 1 ;  /* 0x3f80000000037423 */ /* 0x010fc8000000080f */
[----:B------:R-:W-:-:S04]  /*3b00*/  FFMA R3, R0, R3, R0 ;  /* 0x0000000300037223 */ /* 0x000fc80000000000 */
[----:B0-----:R-:W-:-:S04]  /*3b10*/  FFMA R9, R3, R14, RZ ;  /* 0x0000000e03097223 */ /* 0x001fc800000000ff */
[----:B------:R-:W-:-:S04]  /*3b20*/  FFMA R0, R9, -R15, R14 ;  /* 0x8000000f09007223 */ /* 0x000fc8000000000e */
[----:B------:R-:W-:Y:S01]  /*3b30*/  FFMA R0, R3, R0, R9 ;  /* 0x0000000003007223 */ /* 0x000fe20000000009 */
[----:B-----5:R-:W-:Y:S06]  /*3b40*/  @!P0 BRA `(.L_x_65) ;  /* 0x0000000000088947 */ /* 0x020fec0003800000 */
[----:B------:R-:W-:-:S07]  /*3b50*/  MOV R10, 0x3b70 ;  /* 0x00003b70000a7802 */ /* 0x000fce0000000f00 */
[----:B-123--:R-:W-:Y:S05]  /*3b60*/  CALL.REL.NOINC `($__internal_0_$__cuda_sm3x_div_rn_noftz_f32_slowpath) ;  /* 0x0000000400687944 */ /* 0x00efea0003c00000 */
.L_x_65:
[----:B------:R-:W-:Y:S05]  /*3b70*/  BSYNC.RECONVERGENT B1 ;  /* 0x0000000000017941 */ /* 0x000fea0003800200 */
.L_x_64:
[----:B------:R-:W0:Y:S01]  /*3b80*/  LDCU UR4, c[0x0][0x3a4] ;  /* 0x00007480ff0477ac */ /* 0x000e220008000800 */
[----:B-123--:R-:W1:Y:S01]  /*3b90*/  LDC.64 R8, c[0x0][0x398] ;  /* 0x0000e600ff087b82 */ /* 0x00ee620000000a00 */
[----:B------:R-:W-:Y:S01]  /*3ba0*/  FSEL R3, R0, RZ, P2 ;  /* 0x000000ff00037208 */ /* 0x000fe20001000000 */
[----:B0-----:R-:W-:-:S04]  /*3bb0*/  IMAD.U32 R13, RZ, RZ, UR4 ;  /* 0x00000004ff0d7e24 */ /* 0x001fc8000f8e00ff */
[----:B------:R-:W-:-:S04]  /*3bc0*/  IMAD R11, R13, UR11, R2 ;  /* 0x0000000b0d0b7c24 */ /* 0x000fc8000f8e0202 */
[----:B-1----:R-:W-:-:S05]  /*3bd0*/  IMAD.WIDE.U32 R8, R11, 0x4, R8 ;  /* 0x000000040b087825 */ /* 0x002fca00078e0008 */
[----:B------:R4:W-:Y:S02]  /*3be0*/  STG.E desc[UR12][R8.64], R3 ;  /* 0x0000000308007986 */ /* 0x0009e4000c10190c */
.L_x_63:
[----:B------:R-:W-:Y:S05]  /*3bf0*/  BSYNC.RECONVERGENT B0 ;  /* 0x0000000000007941 */ /* 0x000fea0003800200 */
.L_x_62:
[----:B------:R-:W-:-:S13]  /*3c00*/  ISETP.NE.AND P0, PT, RZ, UR7, PT ;  /* 0x00000007ff007c0c */ /* 0x000fda000bf05270 */
[----:B------:R-:W-:Y:S05]  /*3c10*/  @!P0 EXIT ;  /* 0x000000000000894d */ /* 0x000fea0003800000 */
[----:B01234-:R-:W0:Y:S01]  /*3c20*/  LDC.64 R8, c[0x0][0x398] ;  /* 0x0000e600ff087b82 */ /* 0x01fe220000000a00 */
[----:B------:R-:W-:Y:S01]  /*3c30*/  SHF.R.S32.HI R0, RZ, 0x1f, R13 ;  /* 0x0000001fff007819 */ /* 0x000fe2000001140d */
[----:B------:R-:W-:Y:S01]  /*3c40*/  BSSY.RECONVERGENT B0, `(.L_x_66) ;  /* 0x000001b000007945 */ /* 0x000fe20003800200 */
[----:B------:R-:W-:Y:S02]  /*3c50*/  ISETP.GT.U32.AND P0, PT, R12, 0x1f, PT ;  /* 0x0000001f0c00780c */ /* 0x000fe40003f04070 */
[-C--:B------:R-:W-:Y:S02]  /*3c60*/  LEA.HI R3, R0, R13.reuse, RZ, 0x5 ;  /* 0x0000000d00037211 */ /* 0x080fe400078f28ff */
[----:B------:R-:W-:Y:S02]  /*3c70*/  LOP3.LUT R0, R2, 0x20, RZ, 0xfc, !PT ;  /* 0x0000002002007812 */ /* 0x000fe400078efcff */
[----:B------:R-:W-:Y:S02]  /*3c80*/  LEA.HI.SX32 R3, R3, 0xffffffff, 0x1b ;  /* 0xffffffff03037811 */ /* 0x000fe400078fdaff */
[----:B------:R-:W-:Y:S01]  /*3c90*/  ISETP.GE.OR P0, PT, R0, R13, P0 ;  /* 0x0000000d0000720c */ /* 0x000fe20000706670 */
[----:B------:R-:W-:Y:S01]  /*3ca0*/  IMAD R13, R13, UR11, R2 ;  /* 0x0000000b0d0d7c24 */ /* 0x000fe2000f8e0202 */
[----:B------:R-:W-:-:S04]  /*3cb0*/  VIMNMX.U32 R3, PT, PT, R3, 0x3, PT ;  /* 0x0000000303037848 */ /* 0x000fc80003fe0000 */
[----:B------:R-:W-:Y:S01]  /*3cc0*/  IADD3 R4, PT, PT, R3, 0x1, RZ ;  /* 0x0000000103047810 */ /* 0x000fe20007ffe0ff */
[----:B0-----:R-:W-:-:S06]  /*3cd0*/  IMAD.WIDE.U32 R8, R13, 0x4, R8 ;  /* 0x000000040d087825 */ /* 0x001fcc00078e0008 */
[----:B------:R-:W-:Y:S05]  /*3ce0*/  @P0 BRA `(.L_x_67) ;  /* 0x0000000000400947 */ /* 0x000fea0003800000 */
[----:B------:R-:W0:Y:S01]  /*3cf0*/  MUFU.RCP R0, R15 ;  /* 0x0000000f00007308 */ /* 0x000e220000001000 */
[----:B------:R-:W-:Y:S01]  /*3d00*/  BSSY.RECONVERGENT B1, `(.L_x_68) ;  /* 0x000000c000017945 */ /* 0x000fe20003800200 */
[----:B------:R-:W-:-:S06]  /*3d10*/  FSETP.GT.AND P2, PT, R15, RZ, PT ;  /* 0x000000ff0f00720b */ /* 0x000fcc0003f44000 */
[----:B------:R-:W1:Y:S01]  /*3d20*/  FCHK P0, R7, R15 ;  /* 0x0000000f07007302 */ /* 0x000e620000000000 */
[----:B0-----:R-:W-:-:S04]  /*3d30*/  FFMA R3, R0, -R15, 1 ;  /* 0x3f80000000037423 */ /* 0x001fc8000000080f */
[----:B------:R-:W-:-:S04]  /*3d40*/  FFMA R0, R0, R3, R0 ;  /* 0x0000000300007223 */ /* 0x000fc80000000000 */
[----:B------:R-:W-:-:S04]  /*3d50*/  FFMA R10, R0, R7, RZ ;  /* 0x00000007000a7223 */ /* 0x000fc800000000ff */
[----:B------:R-:W-:-:S04]  /*3d60*/  FFMA R3, R10, -R15, R7 ;  /* 0x8000000f0a037223 */ /* 0x000fc80000000007 */
[----:B------:R-:W-:Y:S01]  /*3d70*/  FFMA R0, R0, R3, R10 ;  /* 0x0000000300007223 */ /* 0x000fe2000000000a */
[----:B-1----:R-:W-:Y:S06]  /*3d80*/  @!P0 BRA `(.L_x_69) ;  /* 0x00000000000c8947 */ /* 0x002fec0003800000 */
[----:B------:R-:W-:Y:S01]  /*3d90*/  IMAD.MOV.U32 R14, RZ, RZ, R7 ;  /* 0x000000ffff0e7224 */ /* 0x000fe200078e0007 */
[----:B------:R-:W-:-:S07]  /*3da0*/  MOV R10, 0x3dc0 ;  /* 0x00003dc0000a7802 */ /* 0x000fce0000000f00 */
[----:B------:R-:W-:Y:S05]  /*3db0*/  CALL.REL.NOINC `($__internal_0_$__cuda_sm3x_div_rn_noftz_f32_slowpath) ;  /* 0x0000000000d47944 */ /* 0x000fea0003c00000 */
.L_x_69:
[----:B------:R-:W-:Y:S05]  /*3dc0*/  BSYNC.RECONVERGENT B1 ;  /* 0x0000000000017941 */ /* 0x000fea0003800200 */
.L_x_68:
[----:B------:R-:W-:-:S05]  /*3dd0*/  FSEL R3, R0, RZ, P2 ;  /* 0x000000ff00037208 */ /* 0x000fca0001000000 */
[----:B------:R0:W-:Y:S02]  /*3de0*/  STG.E desc[UR12][R8.64+0x80], R3 ;  /* 0x0000800308007986 */ /* 0x0001e4000c10190c */
.L_x_67:
[----:B------:R-:W-:Y:S05]  /*3df0*/  BSYNC.RECONVERGENT B0 ;  /* 0x0000000000007941 */ /* 0x000fea0003800200 */
.L_x_66:
[----:B------:R-:W-:-:S13]  /*3e00*/  ISETP.NE.AND P0, PT, R4, 0x2, PT ;  /* 0x000000020400780c */ /* 0x000fda0003f05270 */
[----:B------:R-:W-:Y:S05]  /*3e10*/  @!P0 EXIT ;  /* 0x000000000000894d */ /* 0x000fea0003800000 */
[----:B------:R-:W1:Y:S01]  /*3e20*/  LDCU UR4, c[0x0][0x3a4] ;  /* 0x00007480ff0477ac */ /* 0x000e620008000800 */
[----:B------:R-:W-:Y:S01]  /*3e30*/  ISETP.GT.U32.AND P0, PT, R12, 0x1f, PT ;  /* 0x0000001f0c00780c */ /* 0x000fe20003f04070 */
[----:B------:R-:W-:Y:S01]  /*3e40*/  BSSY.RECONVERGENT B0, `(.L_x_70) ;  /* 0x0000014000007945 */ /* 0x000fe20003800200 */
[----:B------:R-:W-:-:S04]  /*3e50*/  LOP3.LUT R0, R2, 0x40, RZ, 0xfc, !PT ;  /* 0x0000004002007812 */ /* 0x000fc800078efcff */
[----:B-1----:R-:W-:-:S13]  /*3e60*/  ISETP.GE.OR P0, PT, R0, UR4, P0 ;  /* 0x0000000400007c0c */ /* 0x002fda0008706670 */
        /* <DEDUP_REMOVED lines=11> */
[----:B------:R-:W-:Y:S02]  /*3f20*/  MOV R14, R6 ;  /* 0x00000006000e7202 */ /* 0x000fe40000000f00 */
[----:B------:R-:W-:-:S07]  /*3f30*/  MOV R10, 0x3f50 ;  /* 0x00003f50000a7802 */ /* 0x000fce0000000f00 */
[----:B------:R-:W-:Y:S05]  /*3f40*/  CALL.REL.NOINC `($__internal_0_$__cuda_sm3x_div_rn_noftz_f32_slowpath) ;  /* 0x0000000000707944 */ /* 0x000fea0003c00000 */
.L_x_73:
[----:B------:R-:W-:Y:S05]  /*3f50*/  BSYNC.RECONVERGENT B1 ;  /* 0x0000000000017941 */ /* 0x000fea0003800200 */
.L_x_72:
[----:B------:R-:W-:-:S05]  /*3f60*/  FSEL R3, R0, RZ, P2 ;  /* 0x000000ff00037208 */ /* 0x000fca0001000000 */
[----:B------:R1:W-:Y:S02]  /*3f70*/  STG.E desc[UR12][R8.64+0x100], R3 ;  /* 0x0001000308007986 */ /* 0x0003e4000c10190c */
.L_x_71:
[----:B------:R-:W-:Y:S05]  /*3f80*/  BSYNC.RECONVERGENT B0 ;  /* 0x0000000000007941 */ /* 0x000fea0003800200 */
.L_x_70:
[----:B------:R-:W-:-:S13]  /*3f90*/  ISETP.NE.AND P0, PT, R4, 0x3, PT ;  /* 0x000000030400780c */ /* 0x000fda0003f05270 */
[----:B------:R-:W-:Y:S05]  /*3fa0*/  @!P0 EXIT ;  /* 0x000000000000894d */ /* 0x000fea0003800000 */
[----:B------:R-:W2:Y:S01]  /*3fb0*/  LDCU UR4, c[0x0][0x3a4] ;  /* 0x00007480ff0477ac */ /* 0x000ea20008000800 */
[----:B------:R-:W-:Y:S02]  /*3fc0*/  ISETP.GT.U32.AND P0, PT, R12, 0x1f, PT ;  /* 0x0000001f0c00780c */ /* 0x000fe40003f04070 */
[----:B------:R-:W-:-:S04]  /*3fd0*/  LOP3.LUT R2, R2, 0x60, RZ, 0xfc, !PT ;  /* 0x0000006002027812 */ /* 0x000fc800078efcff */
[----:B--2---:R-:W-:-:S13]  /*3fe0*/  ISETP.GE.OR P0, PT, R2, UR4, P0 ;  /* 0x0000000402007c0c */ /* 0x004fda0008706670 */
[----:B------:R-:W-:Y:S05]  /*3ff0*/  @P0 EXIT ;  /* 0x000000000000094d */ /* 0x000fea0003800000 */
[----:B------:R-:W0:Y:S01]  /*4000*/  MUFU.RCP R0, R15 ;  /* 0x0000000f00007308 */ /* 0x000e220000001000 */
[----:B------:R-:W-:Y:S01]  /*4010*/  BSSY.RECONVERGENT B0, `(.L_x_74) ;  /* 0x000000c000007945 */ /* 0x000fe20003800200 */
[----:B------:R-:W-:-:S06]  /*4020*/  FSETP.GT.AND P2, PT, R15, RZ, PT ;  /* 0x000000ff0f00720b */ /* 0x000fcc0003f44000 */
[----:B------:R-:W2:Y:S01]  /*4030*/  FCHK P0, R5, R15 ;  /* 0x0000000f05007302 */ /* 0x000ea20000000000 */
[----:B01----:R-:W-:-:S04]  /*4040*/  FFMA R3, R0, -R15, 1 ;  /* 0x3f80000000037423 */ /* 0x003fc8000000080f */
[----:B------:R-:W-:-:S04]  /*4050*/  FFMA R0, R0, R3, R0 ;  /* 0x0000000300007223 */ /* 0x000fc80000000000 */
[----:B------:R-:W-:-:S04]  /*4060*/  FFMA R2, R0, R5, RZ ;  /* 0x0000000500027223 */ /* 0x000fc800000000ff */
[----:B------:R-:W-:-:S04]  /*4070*/  FFMA R3, R2, -R15, R5 ;  /* 0x8000000f02037223 */ /* 0x000fc80000000005 */
[----:B------:R-:W-:Y:S01]  /*4080*/  FFMA R0, R0, R3, R2 ;  /* 0x0000000300007223 */ /* 0x000fe20000000002 */
[----:B--2---:R-:W-:Y:S06]  /*4090*/  @!P0 BRA `(.L_x_75) ;  /* 0x00000000000c8947 */ /* 0x004fec0003800000 */
[----:B------:R-:W-:Y:S01]  /*40a0*/  IMAD.MOV.U32 R14, RZ, RZ, R5 ;  /* 0x000000ffff0e7224 */ /* 0x000fe200078e0005 */
[----:B------:R-:W-:-:S07]  /*40b0*/  MOV R10, 0x40d0 ;  /* 0x000040d0000a7802 */ /* 0x000fce0000000f00 */
[----:B------:R-:W-:Y:S05]  /*40c0*/  CALL.REL.NOINC `($__internal_0_$__cuda_sm3x_div_rn_noftz_f32_slowpath) ;  /* 0x0000000000107944 */ /* 0x000fea0003c00000 */
.L_x_75:
[----:B------:R-:W-:Y:S05]  /*40d0*/  BSYNC.RECONVERGENT B0 ;  /* 0x0000000000007941 */ /* 0x000fea0003800200 */
.L_x_74:
[----:B------:R-:W-:-:S05]  /*40e0*/  FSEL R3, R0, RZ, P2 ;  /* 0x000000ff00037208 */ /* 0x000fca0001000000 */
[----:B------:R-:W-:Y:S01]  /*40f0*/  STG.E desc[UR12][R8.64+0x180], R3 ;  /* 0x0001800308007986 */ /* 0x000fe2000c10190c */
[----:B------:R-:W-:Y:S05]  /*4100*/  EXIT ;  /* 0x000000000000794d */ /* 0x000fea0003800000 */
        .weak           $__internal_0_$__cuda_sm3x_div_rn_noftz_f32_slowpath
        .type           $__internal_0_$__cuda_sm3x_div_rn_noftz_f32_slowpath,@function
        .size           $__internal_0_$__cuda_sm3x_div_rn_noftz_f32_slowpath,(.L_x_591 - $__internal_0_$__cuda_sm3x_div_rn_noftz_f32_slowpath)
$__internal_0_$__cuda_sm3x_div_rn_noftz_f32_slowpath:
[----:B------:R-:W-:Y:S01]  /*4110*/  SHF.R.U32.HI R3, RZ, 0x17, R15 ;  /* 0x00000017ff037819 */ /* 0x000fe2000001160f */
[----:B------:R-:W-:Y:S01]  /*4120*/  BSSY.RECONVERGENT B2, `(.L_x_76) ;  /* 0x0000063000027945 */ /* 0x000fe20003800200 */
[----:B------:R-:W-:Y:S02]  /*4130*/  SHF.R.U32.HI R0, RZ, 0x17, R14 ;  /* 0x00000017ff007819 */ /* 0x000fe4000001160e */
[----:B------:R-:W-:Y:S02]  /*4140*/  LOP3.LUT R20, R3, 0xff, RZ, 0xc0, !PT ;  /* 0x000000ff03147812 */ /* 0x000fe400078ec0ff */
[----:B------:R-:W-:Y:S02]  /*4150*/  LOP3.LUT R18, R0, 0xff, RZ, 0xc0, !PT ;  /* 0x000000ff00127812 */ /* 0x000fe400078ec0ff */
[----:B------:R-:W-:Y:S02]  /*4160*/  IADD3 R13, PT, PT, R20, -0x1, RZ ;  /* 0xffffffff140d7810 */ /* 0x000fe40007ffe0ff */
[----:B------:R-:W-:Y:S01]  /*4170*/  MOV R3, R15 ;  /* 0x0000000f00037202 */ /* 0x000fe20000000f00 */
[----:B------:R-:W-:Y:S01]  /*4180*/  VIADD R0, R18, 0xffffffff ;  /* 0xffffffff12007836 */ /* 0x000fe20000000000 */
[----:B------:R-:W-:-:S04]  /*4190*/  ISETP.GT.U32.AND P0, PT, R13, 0xfd, PT ;  /* 0x000000fd0d00780c */ /* 0x000fc80003f04070 */
[----:B------:R-:W-:-:S13]  /*41a0*/  ISETP.GT.U32.OR P0, PT, R0, 0xfd, P0 ;  /* 0x000000fd0000780c */ /* 0x000fda0000704470 */
[----:B------:R-:W-:Y:S01]  /*41b0*/  @!P0 IMAD.MOV.U32 R11, RZ, RZ, RZ ;  /* 0x000000ffff0b8224 */ /* 0x000fe200078e00ff */
[----:B------:R-:W-:Y:S06]  /*41c0*/  @!P0 BRA `(.L_x_77) ;  /* 0x00000000005c8947 */ /* 0x000fec0003800000 */
[----:B------:R-:W-:Y:S02]  /*41d0*/  FSETP.GTU.FTZ.AND P0, PT, |R14|, +INF , PT ;  /* 0x7f8000000e00780b */ /* 0x000fe40003f1c200 */
[----:B------:R-:W-:-:S04]  /*41e0*/  FSETP.GTU.FTZ.AND P1, PT, |R15|, +INF , PT ;  /* 0x7f8000000f00780b */ /* 0x000fc80003f3c200 */
[----:B------:R-:W-:-:S13]  /*41f0*/  PLOP3.LUT P0, PT, P0, P1, PT, 0xf8, 0x8f ;  /* 0x00000000008f781c */ /* 0x000fda0000703f70 */
[----:B------:R-:W-:Y:S05]  /*4200*/  @P0 BRA `(.L_x_78) ;  /* 0x00000004004c0947 */ /* 0x000fea0003800000 */
[----:B------:R-:W-:-:S13]  /*4210*/  LOP3.LUT P0, RZ, R3, 0x7fffffff, R14, 0xc8, !PT ;  /* 0x7fffffff03ff7812 */ /* 0x000fda000780c80e */
[----:B------:R-:W-:Y:S05]  /*4220*/  @!P0 BRA `(.L_x_79) ;  /* 0x00000004003c8947 */ /* 0x000fea0003800000 */
[C---:B------:R-:W-:Y:S02]  /*4230*/  FSETP.NEU.FTZ.AND P3, PT, |R14|.reuse, +INF , PT ;  /* 0x7f8000000e00780b */ /* 0x040fe40003f7d200 */
[----:B------:R-:W-:Y:S02]  /*4240*/  FSETP.NEU.FTZ.AND P1, PT, |R15|, +INF , PT ;  /* 0x7f8000000f00780b */ /* 0x000fe40003f3d200 */
[----:B------:R-:W-:-:S11]  /*4250*/  FSETP.NEU.FTZ.AND P0, PT, |R14|, +INF , PT ;  /* 0x7f8000000e00780b */ /* 0x000fd60003f1d200 */
[----:B------:R-:W-:Y:S05]  /*4260*/  @!P1 BRA !P3, `(.L_x_79) ;  /* 0x00000004002c9947 */ /* 0x000fea0005800000 */
[----:B------:R-:W-:-:S04]  /*4270*/  LOP3.LUT P3, RZ, R14, 0x7fffffff, RZ, 0xc0, !PT ;  /* 0x7fffffff0eff7812 */ /* 0x000fc8000786c0ff */
[----:B------:R-:W-:-:S13]  /*4280*/  PLOP3.LUT P1, PT, P1, P3, PT, 0x2f, 0xf2 ;  /* 0x0000000000f2781c */ /* 0x000fda0000f26577 */
[----:B------:R-:W-:Y:S05]  /*4290*/  @P1 BRA `(.L_x_80) ;  /* 0x0000000400181947 */ /* 0x000fea0003800000 */
[----:B------:R-:W-:-:S04]  /*42a0*/  LOP3.LUT P1, RZ, R3, 0x7fffffff, RZ, 0xc0, !PT ;  /* 0x7fffffff03ff7812 */ /* 0x000fc8000782c0ff */
[----:B------:R-:W-:-:S13]  /*42b0*/  PLOP3.LUT P0, PT, P0, P1, PT, 0x2f, 0xf2 ;  /* 0x0000000000f2781c */ /* 0x000fda0000702577 */
[----:B------:R-:W-:Y:S05]  /*42c0*/  @P0 BRA `(.L_x_81) ;  /* 0x0000000400000947 */ /* 0x000fea0003800000 */
[----:B------:R-:W-:Y:S02]  /*42d0*/  ISETP.GE.AND P0, PT, R0, RZ, PT ;  /* 0x000000ff0000720c */ /* 0x000fe40003f06270 */
[----:B------:R-:W-:-:S11]  /*42e0*/  ISETP.GE.AND P1, PT, R13, RZ, PT ;  /* 0x000000ff0d00720c */ /* 0x000fd60003f26270 */
[----:B------:R-:W-:Y:S01]  /*42f0*/  @P0 MOV R11, RZ ;  /* 0x000000ff000b0202 */ /* 0x000fe20000000f00 */
[----:B------:R-:W-:Y:S02]  /*4300*/  @!P0 IMAD.MOV.U32 R11, RZ, RZ, -0x40 ;  /* 0xffffffc0ff0b8424 */ /* 0x000fe400078e00ff */
[----:B------:R-:W-:Y:S01]  /*4310*/  @!P0 FFMA R14, R14, 1.84467440737095516160e+19, RZ ;  /* 0x5f8000000e0e8823 */ /* 0x000fe200000000ff */
[----:B------:R-:W-:Y:S02]  /*4320*/  @!P1 FFMA R3, R15, 1.84467440737095516160e+19, RZ ;  /* 0x5f8000000f039823 */ /* 0x000fe400000000ff */
[----:B------:R-:W-:-:S07]  /*4330*/  @!P1 IADD3 R11, PT, PT, R11, 0x40, RZ ;  /* 0x000000400b0b9810 */ /* 0x000fce0007ffe0ff */
.L_x_77:
[----:B------:R-:W-:Y:S01]  /*4340*/  LEA R0, R20, 0xc0800000, 0x17 ;  /* 0xc080000014007811 */ /* 0x000fe200078eb8ff */
[----:B------:R-:W-:Y:S04]  /*4350*/  BSSY.RECONVERGENT B3, `(.L_x_82) ;  /* 0x0000036000037945 */ /* 0x000fe80003800200 */
[----:B------:R-:W-:Y:S01]  /*4360*/  IMAD.IADD R13, R3, 0x1, -R0 ;  /* 0x00000001030d7824 */ /* 0x000fe200078e0a00 */
[----:B------:R-:W-:-:S03]  /*4370*/  IADD3 R3, PT, PT, R18, -0x7f, RZ ;  /* 0xffffff8112037810 */ /* 0x000fc60007ffe0ff */
[----:B------:R-:W0:Y:S01]  /*4380*/  MUFU.RCP R16, R13 ;  /* 0x0000000d00107308 */ /* 0x000e220000001000 */
[----:B------:R-:W-:Y:S01]  /*4390*/  FADD.FTZ R17, -R13, -RZ ;  /* 0x800000ff0d117221 */ /* 0x000fe20000010100 */
[----:B------:R-:W-:-:S03]  /*43a0*/  IMAD R0, R3, -0x800000, R14 ;  /* 0xff80000003007824 */ /* 0x000fc600078e020e */
[----:B0-----:R-:W-:-:S04]  /*43b0*/  FFMA R19, R16, R17, 1 ;  /* 0x3f80000010137423 */ /* 0x001fc80000000011 */
[----:B------:R-:W-:-:S04]  /*43c0*/  FFMA R21, R16, R19, R16 ;  /* 0x0000001310157223 */ /* 0x000fc80000000010 */
[----:B------:R-:W-:-:S04]  /*43d0*/  FFMA R14, R0, R21, RZ ;  /* 0x00000015000e7223 */ /* 0x000fc800000000ff */
[----:B------:R-:W-:-:S04]  /*43e0*/  FFMA R19, R17, R14, R0 ;  /* 0x0000000e11137223 */ /* 0x000fc80000000000 */
[----:B------:R-:W-:Y:S01]  /*43f0*/  FFMA R16, R21, R19, R14 ;  /* 0x0000001315107223 */ /* 0x000fe2000000000e */
[----:B------:R-:W-:-:S03]  /*4400*/  IADD3 R14, PT, PT, R3, 0x7f, -R20 ;  /* 0x0000007f030e7810 */ /* 0x000fc60007ffe814 */
[----:B------:R-:W-:Y:S02]  /*4410*/  FFMA R17, R17, R16, R0 ;  /* 0x0000001011117223 */ /* 0x000fe40000000000 */
[----:B------:R-:W-:Y:S02]  /*4420*/  IMAD.IADD R14, R14, 0x1, R11 ;  /* 0x000000010e0e7824 */ /* 0x000fe400078e020b */
[----:B------:R-:W-:-:S05]  /*4430*/  FFMA R0, R21, R17, R16 ;  /* 0x0000001115007223 */ /* 0x000fca0000000010 */
[----:B------:R-:W-:-:S04]  /*4440*/  SHF.R.U32.HI R3, RZ, 0x17, R0 ;  /* 0x00000017ff037819 */ /* 0x000fc80000011600 */
[----:B------:R-:W-:-:S04]  /*4450*/  LOP3.LUT R3, R3, 0xff, RZ, 0xc0, !PT ;  /* 0x000000ff03037812 */ /* 0x000fc800078ec0ff */
[----:B------:R-:W-:-:S05]  /*4460*/  IADD3 R13, PT, PT, R3, R14, RZ ;  /* 0x0000000e030d7210 */ /* 0x000fca0007ffe0ff */
[----:B------:R-:W-:-:S05]  /*4470*/  VIADD R3, R13, 0xffffffff ;  /* 0xffffffff0d037836 */ /* 0x000fca0000000000 */
[----:B------:R-:W-:-:S13]  /*4480*/  ISETP.GE.U32.AND P0, PT, R3, 0xfe, PT ;  /* 0x000000fe0300780c */ /* 0x000fda0003f06070 */
[----:B------:R-:W-:Y:S05]  /*4490*/  @!P0 BRA `(.L_x_83) ;  /* 0x0000000000808947 */ /* 0x000fea0003800000 */
[----:B------:R-:W-:-:S13]  /*44a0*/  ISETP.GT.AND P0, PT, R13, 0xfe, PT ;  /* 0x000000fe0d00780c */ /* 0x000fda0003f04270 */
[----:B------:R-:W-:Y:S05]  /*44b0*/  @P0 BRA `(.L_x_84) ;  /* 0x00000000006c0947 */ /* 0x000fea0003800000 */
[----:B------:R-:W-:-:S13]  /*44c0*/  ISETP.GE.AND P0, PT, R13, 0x1, PT ;  /* 0x000000010d00780c */ /* 0x000fda0003f06270 */
[----:B------:R-:W-:Y:S05]  /*44d0*/  @P0 BRA `(.L_x_85) ;  /* 0x0000000000740947 */ /* 0x000fea0003800000 */
[----:B------:R-:W-:Y:S02]  /*44e0*/  ISETP.GE.AND P0, PT, R13, -0x18, PT ;  /* 0xffffffe80d00780c */ /* 0x000fe40003f06270 */
[----:B------:R-:W-:-:S11]  /*44f0*/  LOP3.LUT R0, R0, 0x80000000, RZ, 0xc0, !PT ;  /* 0x8000000000007812 */ /* 0x000fd600078ec0ff */
[----:B------:R-:W-:Y:S05]  /*4500*/  @!P0 BRA `(.L_x_85) ;  /* 0x0000000000688947 */ /* 0x000fea0003800000 */
[CCC-:B------:R-:W-:Y:S01]  /*4510*/  FFMA.RZ R3, R21.reuse, R17.reuse, R16.reuse ;  /* 0x0000001115037223 */ /* 0x1c0fe2000000c010 */
[-CC-:B------:R-:W-:Y:S01]  /*4520*/  FFMA.RM R14, R21, R17.reuse, R16.reuse ;  /* 0x00000011150e7223 */ /* 0x180fe20000004010 */
[C---:B------:R-:W-:Y:S02]  /*4530*/  ISETP.NE.AND P3, PT, R13.reuse, RZ, PT ;  /* 0x000000ff0d00720c */ /* 0x040fe40003f65270 */
[----:B------:R-:W-:Y:S02]  /*4540*/  ISETP.NE.AND P1, PT, R13, RZ, PT ;  /* 0x000000ff0d00720c */ /* 0x000fe40003f25270 */
[----:B------:R-:W-:Y:S01]  /*4550*/  LOP3.LUT R11, R3, 0x7fffff, RZ, 0xc0, !PT ;  /* 0x007fffff030b7812 */ /* 0x000fe200078ec0ff */
[----:B------:R-:W-:Y:S01]  /*4560*/  FFMA.RP R3, R21, R17, R16 ;  /* 0x0000001115037223 */ /* 0x000fe20000008010 */
[----:B------:R-:W-:Y:S01]  /*4570*/  IADD3 R16, PT, PT, R13, 0x20, RZ ;  /* 0x000000200d107810 */ /* 0x000fe20007ffe0ff */
[----:B------:R-:W-:Y:S01]  /*4580*/  IMAD.MOV R13, RZ, RZ, -R13 ;  /* 0x000000ffff0d7224 */ /* 0x000fe200078e0a0d */
[----:B------:R-:W-:-:S02]  /*4590*/  LOP3.LUT R11, R11, 0x800000, RZ, 0xfc, !PT ;  /* 0x008000000b0b7812 */ /* 0x000fc400078efcff */
[----:B------:R-:W-:Y:S02]  /*45a0*/  FSETP.NEU.FTZ.AND P0, PT, R3, R14, PT ;  /* 0x0000000e0300720b */ /* 0x000fe40003f1d000 */
[----:B------:R-:W-:Y:S02]  /*45b0*/  SHF.L.U32 R16, R11, R16, RZ ;  /* 0x000000100b107219 */ /* 0x000fe400000006ff */
[----:B------:R-:W-:Y:S02]  /*45c0*/  SEL R14, R13, RZ, P3 ;  /* 0x000000ff0d0e7207 */ /* 0x000fe40001800000 */
[----:B------:R-:W-:Y:S02]  /*45d0*/  ISETP.NE.AND P1, PT, R16, RZ, P1 ;  /* 0x000000ff1000720c */ /* 0x000fe40000f25270 */
[----:B------:R-:W-:Y:S02]  /*45e0*/  SHF.R.U32.HI R14, RZ, R14, R11 ;  /* 0x0000000eff0e7219 */ /* 0x000fe4000001160b */
[----:B------:R-:W-:-:S02]  /*45f0*/  PLOP3.LUT P0, PT, P0, P1, PT, 0xf8, 0x8f ;  /* 0x00000000008f781c */ /* 0x000fc40000703f70 */
[----:B------:R-:W-:Y:S02]  /*4600*/  SHF.R.U32.HI R16, RZ, 0x1, R14 ;  /* 0x00000001ff107819 */ /* 0x000fe4000001160e */
[----:B------:R-:W-:-:S04]  /*4610*/  SEL R3, RZ, 0x1, !P0 ;  /* 0x00000001ff037807 */ /* 0x000fc80004000000 */
[----:B------:R-:W-:-:S04]  /*4620*/  LOP3.LUT R3, R3, 0x1, R16, 0xf8, !PT ;  /* 0x0000000103037812 */ /* 0x000fc800078ef810 */
[----:B------:R-:W-:-:S04]  /*4630*/  LOP3.LUT R3, R3, R14, RZ, 0xc0, !PT ;  /* 0x0000000e03037212 */ /* 0x000fc800078ec0ff */
[----:B------:R-:W-:-:S04]  /*4640*/  IADD3 R3, PT, PT, R16, R3, RZ ;  /* 0x0000000310037210 */ /* 0x000fc80007ffe0ff */
[----:B------:R-:W-:Y:S01]  /*4650*/  LOP3.LUT R0, R3, R0, RZ, 0xfc, !PT ;  /* 0x0000000003007212 */ /* 0x000fe200078efcff */
[----:B------:R-:W-:Y:S06]  /*4660*/  BRA `(.L_x_85) ;  /* 0x0000000000107947 */ /* 0x000fec0003800000 */
.L_x_84:
[----:B------:R-:W-:-:S04]  /*4670*/  LOP3.LUT R0, R0, 0x80000000, RZ, 0xc0, !PT ;  /* 0x8000000000007812 */ /* 0x000fc800078ec0ff */
[----:B------:R-:W-:Y:S01]  /*4680*/  LOP3.LUT R0, R0, 0x7f800000, RZ, 0xfc, !PT ;  /* 0x7f80000000007812 */ /* 0x000fe200078efcff */
[----:B------:R-:W-:Y:S06]  /*4690*/  BRA `(.L_x_85) ;  /* 0x0000000000047947 */ /* 0x000fec0003800000 */
.L_x_83:
[----:B------:R-:W-:-:S07]  /*46a0*/  IMAD R0, R14, 0x800000, R0 ;  /* 0x008000000e007824 */ /* 0x000fce00078e0200 */
.L_x_85:
[----:B------:R-:W-:Y:S05]  /*46b0*/  BSYNC.RECONVERGENT B3 ;  /* 0x0000000000037941 */ /* 0x000fea0003800200 */
.L_x_82:
[----:B------:R-:W-:Y:S05]  /*46c0*/  BRA `(.L_x_86) ;  /* 0x0000000000207947 */ /* 0x000fea0003800000 */
.L_x_81:
[----:B------:R-:W-:-:S04]  /*46d0*/  LOP3.LUT R0, R3, 0x80000000, R14, 0x48, !PT ;  /* 0x8000000003007812 */ /* 0x000fc800078e480e */
[----:B------:R-:W-:Y:S01]  /*46e0*/  LOP3.LUT R0, R0, 0x7f800000, RZ, 0xfc, !PT ;  /* 0x7f80000000007812 */ /* 0x000fe200078efcff */
[----:B------:R-:W-:Y:S06]  /*46f0*/  BRA `(.L_x_86) ;  /* 0x0000000000147947 */ /* 0x000fec0003800000 */
.L_x_80:
[----:B------:R-:W-:Y:S01]  /*4700*/  LOP3.LUT R0, R3, 0x80000000, R14, 0x48, !PT ;  /* 0x8000000003007812 */ /* 0x000fe200078e480e */
[----:B------:R-:W-:Y:S06]  /*4710*/  BRA `(.L_x_86) ;  /* 0x00000000000c7947 */ /* 0x000fec0003800000 */
.L_x_79:
[----:B------:R-:W0:Y:S01]  /*4720*/  MUFU.RSQ R0, -QNAN ;  /* 0xffc0000000007908 */ /* 0x000e220000001400 */
[----:B------:R-:W-:Y:S05]  /*4730*/  BRA `(.L_x_86) ;  /* 0x0000000000047947 */ /* 0x000fea0003800000 */
.L_x_78:
[----:B------:R-:W-:-:S07]  /*4740*/  FADD.FTZ R0, R14, R15 ;  /* 0x0000000f0e007221 */ /* 0x000fce0000010000 */
.L_x_86:
[----:B------:R-:W-:Y:S05]  /*4750*/  BSYNC.RECONVERGENT B2 ;  /* 0x0000000000027941 */ /* 0x000fea0003800200 */
.L_x_76:
[----:B------:R-:W-:-:S04]  /*4760*/  HFMA2 R11, -RZ, RZ, 0, 0 ;  /* 0x00000000ff0b7431 */ /* 0x000fc800000001ff */
[----:B0-----:R-:W-:Y:S05]  /*4770*/  RET.REL.NODEC R10 `(_Z29flash_attention_decode_kernelPKfS0_S0_Pfiif) ;  /* 0xffffffb80a207950 */ /* 0x001fea0003c3ffff */
.L_x_87:
[----:B------:R-:W-:-:S00]  /*4780*/  BRA `(.L_x_87) ;  /* 0xfffffffc00fc7947 */ /* 0x000fc0000383ffff */
[----:B------:R-:W-:-:S00]  /*4790*/  NOP ;  /* 0x0000000000007918 */ /* 0x000fc00000000000 */
        /* <DEDUP_REMOVED lines=14> */
.L_x_591:


//--------------------- .text._Z36flash_attention_forward_small_kernelPKfS0_S0_Pfiifi --------------------------
	.section	.text._Z36flash_attention_forward_small_kernelPKfS0_S0_Pfiifi,"ax",@progbits
	.align	128
        .global         _Z36flash_attention_forward_small_kernelPKfS0_S0_Pfiifi
        .type           _Z36flash_attention_forward_small_kernelPKfS0_S0_Pfiifi,@function
        .size           _Z36flash_attention_forward_small_kernelPKfS0_S0_Pfiifi,(.L_x_592 - _Z36flash_attention_forward_small_kernelPKfS0_S0_Pfiifi)
        .other          _Z36flash_attention_forward_small_kernelPKfS0_S0_Pfiifi,@"STO_CUDA_ENTRY STV_DEFAULT"
_Z36flash_attention_forward_small_kernelPKfS0_S0_Pfiifi:
.text._Z36flash_attention_forward_small_kernelPKfS0_S0_Pfiifi:
[----:B------:R-:W0:Y:S01]  /*0000*/  LDC R1, c[0x0][0x37c] ;  /* 0x0000df00ff017b82 */ /* 0x000e220000000800 */
[----:B------:R-:W1:Y:S01]  /*0010*/  S2R R4, SR_CTAID.Y ;  /* 0x0000000000047919 */ /* 0x000e620000002600 */
[----:B------:R-:W2:Y:S01]  /*0020*/  LDCU.64 UR8, c[0x0][0x3a0] ;  /* 0x00007400ff0877ac */ /* 0x000ea20008000a00 */
[----:B0-----:R-:W-:-:S04]  /*0030*/  IADD3 R1, PT, PT, R1, -0x180, RZ ;  /* 0xfffffe8001017810 */ /* 0x001fc80007ffe0ff */
[----:B------:R-:W-:Y:S01]  /*0040*/  R2UR UR14, R1 ;  /* 0x00000000010e72ca */ /* 0x000fe200000e0000 */
[----:B-1----:R-:W-:-:S05]  /*0050*/  IMAD.SHL.U32 R5, R4, 0x20, RZ ;  /* 0x0000002004057824 */ /* 0x002fca00078e00ff */
[----:B--2---:R-:W-:-:S13]  /*0060*/  ISETP.GE.AND P0, PT, R5, UR8, PT ;  /* 0x0000000805007c0c */ /* 0x004fda000bf06270 */
[----:B------:R-:W-:Y:S05]  /*0070*/  @P0 EXIT ;  /* 0x000000000000094d */ /* 0x000fea0003800000 */
[----:B------:R-:W0:Y:S01]  /*0080*/  S2R R2, SR_TID.X ;  /* 0x0000000000027919 */ /* 0x000e220000002100 */
[----:B------:R-:W1:Y:S01]  /*0090*/  S2UR UR6, SR_CTAID.X ;  /* 0x00000000000679c3 */ /* 0x000e620000002500 */
[----:B------:R-:W-:Y:S01]  /*00a0*/  IMAD.U32 R0, RZ, RZ, UR8 ;  /* 0x00000008ff007e24 */ /* 0x000fe2000f8e00ff */
[----:B------:R-:W-:Y:S01]  /*00b0*/  IADD3 R3, PT, PT, -R5, RZ, RZ ;  /* 0x000000ff05037210 */ /* 0x000fe20007ffe1ff */
[----:B------:R2:W-:Y:S01]  /*00c0*/  STL.128 [R1], RZ ;  /* 0x000000ff01007387 */ /* 0x0005e20000100c00 */
[----:B------:R-:W3:Y:S01]  /*00d0*/  LDCU.64 UR12, c[0x0][0x358] ;  /* 0x00006b00ff0c77ac */ /* 0x000ee20008000a00 */
[----:B------:R-:W-:Y:S01]  /*00e0*/  BSSY.RECONVERGENT B0, `(.L_x_88) ;  /* 0x0000093000007945 */ /* 0x000fe20003800200 */
[----:B------:R-:W-:Y:S01]  /*00f0*/  VIADDMNMX R3, R3, R0, 0x20, PT ;  /* 0x0000002003037446 */ /* 0x000fe20003800100 */
[----:B------:R2:W-:Y:S01]  /*0100*/  STL.128 [R1+0x10], RZ ;  /* 0x000010ff01007387 */ /* 0x0005e20000100c00 */
[----:B------:R-:W-:-:S03]  /*0110*/  VIADD R0, R1, 0x10 ;  /* 0x0000001001007836 */ /* 0x000fc60000000000 */
[----:B------:R2:W-:Y:S04]  /*0120*/  STL.128 [R1+0x20], RZ ;  /* 0x000020ff01007387 */ /* 0x0005e80000100c00 */
[----:B------:R2:W-:Y:S04]  /*0130*/  STL.128 [R1+0x30], RZ ;  /* 0x000030ff01007387 */ /* 0x0005e80000100c00 */
[----:B------:R2:W-:Y:S04]  /*0140*/  STL.128 [R1+0x40], RZ ;  /* 0x000040ff01007387 */ /* 0x0005e80000100c00 */
[----:B------:R2:W-:Y:S01]  /*0150*/  STL.128 [R1+0x50], RZ ;  /* 0x000050ff01007387 */ /* 0x0005e20000100c00 */
[----:B-1----:R-:W-:-:S03]  /*0160*/  UIMAD UR6, UR6, UR8, URZ ;  /* 0x00000008060672a4 */ /* 0x002fc6000f8e02ff */
[----:B------:R2:W-:Y:S01]  /*0170*/  STL.128 [R1+0x60], RZ ;  /* 0x000060ff01007387 */ /* 0x0005e20000100c00 */
[----:B------:R-:W-:Y:S01]  /*0180*/  UIMAD UR6, UR6, UR9, URZ ;  /* 0x00000009060672a4 */ /* 0x000fe2000f8e02ff */
[----:B0-----:R-:W-:Y:S02]  /*0190*/  IADD3 R22, PT, PT, R5, R2, RZ ;  /* 0x0000000205167210 */ /* 0x001fe40007ffe0ff */
[----:B------:R2:W-:Y:S02]  /*01a0*/  STL.128 [R1+0x70], RZ ;  /* 0x000070ff01007387 */ /* 0x0005e40000100c00 */
[----:B------:R-:W-:Y:S02]  /*01b0*/  ISETP.GE.U32.AND P0, PT, R22, UR8, PT ;  /* 0x0000000816007c0c */ /* 0x000fe4000bf06070 */
[----:B------:R2:W-:Y:S02]  /*01c0*/  STL.128 [R1+0x80], RZ ;  /* 0x000080ff01007387 */ /* 0x0005e40000100c00 */
[----:B------:R-:W-:-:S02]  /*01d0*/  ISETP.LT.AND P0, PT, R2, R3, !P0 ;  /* 0x000000030200720c */ /* 0x000fc40004701270 */
[----:B------:R2:W-:Y:S02]  /*01e0*/  STL.128 [R1+0x90], RZ ;  /* 0x000090ff01007387 */ /* 0x0005e40000100c00 */
[----:B------:R-:W-:Y:S02]  /*01f0*/  ISETP.LT.AND P1, PT, RZ, UR9, P0 ;  /* 0x00000009ff007c0c */ /* 0x000fe40008721270 */
[----:B------:R2:W-:Y:S04]  /*0200*/  STL.128 [R1+0xa0], RZ ;  /* 0x0000a0ff01007387 */ /* 0x0005e80000100c00 */
[----:B------:R2:W-:Y:S04]  /*0210*/  STL.128 [R1+0xb0], RZ ;  /* 0x0000b0ff01007387 */ /* 0x0005e80000100c00 */
[----:B------:R2:W-:Y:S04]  /*0220*/  STL.128 [R1+0xc0], RZ ;  /* 0x0000c0ff01007387 */ /* 0x0005e80000100c00 */
[----:B------:R2:W-:Y:S04]  /*0230*/  STL.128 [R1+0xd0], RZ ;  /* 0x0000d0ff01007387 */ /* 0x0005e80000100c00 */
[----:B------:R2:W-:Y:S04]  /*0240*/  STL.128 [R1+0xe0], RZ ;  /* 0x0000e0ff01007387 */ /* 0x0005e80000100c00 */
[----:B------:R2:W-:Y:S01]  /*0250*/  STL.128 [R1+0xf0], RZ ;  /* 0x0000f0ff01007387 */ /* 0x0005e20000100c00 */
[----:B---3--:R-:W-:Y:S05]  /*0260*/  @!P1 BRA `(.L_x_89) ;  /* 0x0000000400e89947 */ /* 0x008fea0003800000 */
[----:B------:R-:W-:Y:S02]  /*0270*/  UISETP.GE.U32.AND UP0, UPT, UR9, 0x10, UPT ;  /* 0x000000100900788c */ /* 0x000fe4000bf06070 */
[----:B------:R-:W-:Y:S01]  /*0280*/  MOV R5, UR9 ;  /* 0x0000000900057c02 */ /* 0x000fe20008000f00 */
[----:B------:R-:W-:Y:S01]  /*0290*/  ULOP3.LUT UR7, UR9, 0xf, URZ, 0xc0, !UPT ;  /* 0x0000000f09077892 */ /* 0x000fe2000f8ec0ff */
[----:B------:R-:W-:-:S03]  /*02a0*/  IMAD.MOV.U32 R3, RZ, RZ, RZ ;  /* 0x000000ffff037224 */ /* 0x000fc600078e00ff */
[----:B------:R-:W-:Y:S01]  /*02b0*/  IMAD R6, R22, R5, UR6 ;  /* 0x0000000616067e24 */ /* 0x000fe2000f8e0205 */
[----:B------:R-:W-:Y:S01]  /*02c0*/  UISETP.NE.AND UP1, UPT, UR7, URZ, UPT ;  /* 0x000000ff0700728c */ /* 0x000fe2000bf25270 */
[----:B------:R-:W-:Y:S10]  /*02d0*/  BRA.U !UP0, `(.L_x_90) ;  /* 0x0000000108bc7547 */ /* 0x000ff4000b800000 */
[----:B------:R-:W0:Y:S01]  /*02e0*/  S2UR UR5, SR_CgaCtaId ;  /* 0x00000000000579c3 */ /* 0x000e220000008800 */
[----:B------:R-:W-:Y:S01]  /*02f0*/  ULOP3.LUT UR10, UR9, 0x7ffffff0, URZ, 0xc0, !UPT ;  /* 0x7ffffff0090a7892 */ /* 0x000fe2000f8ec0ff */
[----:B------:R-:W-:-:S05]  /*0300*/  UMOV UR4, 0x400 ;  /* 0x0000040000047882 */ /* 0x000fca0000000000 */
[----:B------:R-:W-:Y:S01]  /*0310*/  MOV R3, UR10 ;  /* 0x0000000a00037c02 */ /* 0x000fe20008000f00 */
[----:B0-----:R-:W-:-:S03]  /*0320*/  ULEA UR5, UR5, UR4, 0x18 ;  /* 0x0000000405057291 */ /* 0x001fc6000f8ec0ff */
[----:B------:R-:W-:-:S09]  /*0330*/  UMOV UR4, URZ ;  /* 0x000000ff00047c82 */ /* 0x000fd20008000000 */
.L_x_91:
[----:B0-----:R-:W0:Y:S01]  /*0340*/  LDC.64 R8, c[0x0][0x380] ;  /* 0x0000e000ff087b82 */ /* 0x001e220000000a00 */
[----:B------:R-:W-:-:S04]  /*0350*/  VIADD R5, R6, UR4 ;  /* 0x0000000406057c36 */ /* 0x000fc80008000000 */
[----:B0-----:R-:W-:-:S05]  /*0360*/  IMAD.WIDE R8, R5, 0x4, R8 ;  /* 0x0000000405087825 */ /* 0x001fca00078e0208 */
[----:B------:R-:W3:Y:S04]  /*0370*/  LDG.E.CONSTANT R5, desc[UR12][R8.64] ;  /* 0x0000000c08057981 */ /* 0x000ee8000c1e9900 */
[----:B------:R-:W4:Y:S04]  /*0380*/  LDG.E.CONSTANT R11, desc[UR12][R8.64+0x4] ;  /* 0x0000040c080b7981 */ /* 0x000f28000c1e9900 */
[----:B------:R-:W5:Y:S04]  /*0390*/  LDG.E.CONSTANT R13, desc[UR12][R8.64+0x8] ;  /* 0x0000080c080d7981 */ /* 0x000f68000c1e9900 */
[----:B------:R-:W2:Y:S04]  /*03a0*/  LDG.E.CONSTANT R15, desc[UR12][R8.64+0xc] ;  /* 0x00000c0c080f7981 */ /* 0x000ea8000c1e9900 */
        /* <DEDUP_REMOVED lines=11> */
[----:B------:R-:W2:Y:S01]  /*0460*/  LDG.E.CONSTANT R20, desc[UR12][R8.64+0x3c] ;  /* 0x00003c0c08147981 */ /* 0x000ea2000c1e9900 */
[----:B------:R-:W-:Y:S01]  /*0470*/  MOV R7, UR4 ;  /* 0x0000000400077c02 */ /* 0x000fe20008000f00 */
[----:B------:R-:W-:-:S04]  /*0480*/  UIADD3 UR4, UPT, UPT, UR4, 0x10, URZ ;  /* 0x0000001004047890 */ /* 0x000fc8000fffe0ff */
[----:B------:R-:W-:Y:S02]  /*0490*/  IMAD R7, R2, UR9, R7 ;  /* 0x0000000902077c24 */ /* 0x000fe4000f8e0207 */
[----:B------:R-:W-:-:S03]  /*04a0*/  ISETP.NE.AND P2, PT, R3, UR4, PT ;  /* 0x0000000403007c0c */ /* 0x000fc6000bf45270 */
[----:B------:R-:W-:-:S05]  /*04b0*/  LEA R10, R7, UR5, 0x2 ;  /* 0x00000005070a7c11 */ /* 0x000fca000f8e10ff */
[----:B---3--:R0:W-:Y:S04]  /*04c0*/  STS [R10], R5 ;  /* 0x000000050a007388 */ /* 0x0081e80000000800 */
[----:B----4-:R0:W-:Y:S04]  /*04d0*/  STS [R10+0x4], R11 ;  /* 0x0000040b0a007388 */ /* 0x0101e80000000800 */
[----:B-----5:R0:W-:Y:S04]  /*04e0*/  STS [R10+0x8], R13 ;  /* 0x0000080d0a007388 */ /* 0x0201e80000000800 */
[----:B--2---:R0:W-:Y:S04]  /*04f0*/  STS [R10+0xc], R15 ;  /* 0x00000c0f0a007388 */ /* 0x0041e80000000800 */
[----:B------:R0:W-:Y:S04]  /*0500*/  STS [R10+0x10], R17 ;  /* 0x000010110a007388 */ /* 0x0001e80000000800 */
        /* <DEDUP_REMOVED lines=10> */
[----:B------:R0:W-:Y:S01]  /*05b0*/  STS [R10+0x3c], R20 ;  /* 0x00003c140a007388 */ /* 0x0001e20000000800 */
[----:B------:R-:W-:Y:S05]  /*05c0*/  @P2 BRA `(.L_x_91) ;  /* 0xfffffffc005c2947 */ /* 0x000fea000383ffff */
.L_x_90:
[----:B------:R-:W-:Y:S05]  /*05d0*/  BRA.U !UP1, `(.L_x_89) ;  /* 0x00000005090c7547 */ /* 0x000fea000b800000 */
[----:B------:R-:W-:Y:S02]  /*05e0*/  UISETP.GE.U32.AND UP0, UPT, UR7, 0x8, UPT ;  /* 0x000000080700788c */ /* 0x000fe4000bf06070 */
[----:B------:R-:W-:-:S04]  /*05f0*/  ULOP3.LUT UR10, UR9, 0x7, URZ, 0xc0, !UPT ;  /* 0x00000007090a7892 */ /* 0x000fc8000f8ec0ff */
[----:B------:R-:W-:-:S03]  /*0600*/  UISETP.NE.AND UP1, UPT, UR10, URZ, UPT ;  /* 0x000000ff0a00728c */ /* 0x000fc6000bf25270 */
[----:B------:R-:W-:Y:S08]  /*0610*/  BRA.U !UP0, `(.L_x_92) ;  /* 0x0000000108647547 */ /* 0x000ff0000b800000 */
[----:B------:R-:W1:Y:S01]  /*0620*/  LDC.64 R8, c[0x0][0x380] ;  /* 0x0000e000ff087b82 */ /* 0x000e620000000a00 */
[----:B0-----:R-:W-:-:S04]  /*0630*/  IMAD.IADD R5, R6, 0x1, R3 ;  /* 0x0000000106057824 */ /* 0x001fc800078e0203 */
[----:B-1----:R-:W-:-:S05]  /*0640*/  IMAD.WIDE R8, R5, 0x4, R8 ;  /* 0x0000000405087825 */ /* 0x002fca00078e0208 */
[----:B------:R-:W3:Y:S04]  /*0650*/  LDG.E.CONSTANT R5, desc[UR12][R8.64] ;  /* 0x0000000c08057981 */ /* 0x000ee8000c1e9900 */
[----:B------:R-:W4:Y:S04]  /*0660*/  LDG.E.CONSTANT R11, desc[UR12][R8.64+0x4] ;  /* 0x0000040c080b7981 */ /* 0x000f28000c1e9900 */
[----:B------:R-:W5:Y:S04]  /*0670*/  LDG.E.CONSTANT R13, desc[UR12][R8.64+0x8] ;  /* 0x0000080c080d7981 */ /* 0x000f68000c1e9900 */
[----:B------:R-:W2:Y:S04]  /*0680*/  LDG.E.CONSTANT R15, desc[UR12][R8.64+0xc] ;  /* 0x00000c0c080f7981 */ /* 0x000ea8000c1e9900 */
[----:B------:R-:W2:Y:S04]  /*0690*/  LDG.E.CONSTANT R17, desc[UR12][R8.64+0x10] ;  /* 0x0000100c08117981 */ /* 0x000ea8000c1e9900 */
[----:B------:R-:W2:Y:S04]  /*06a0*/  LDG.E.CONSTANT R19, desc[UR12][R8.64+0x14] ;  /* 0x0000140c08137981 */ /* 0x000ea8000c1e9900 */
[----:B------:R-:W2:Y:S04]  /*06b0*/  LDG.E.CONSTANT R21, desc[UR12][R8.64+0x18] ;  /* 0x0000180c08157981 */ /* 0x000ea8000c1e9900 */
[----:B------:R-:W2:Y:S01]  /*06c0*/  LDG.E.CONSTANT R23, desc[UR12][R8.64+0x1c] ;  /* 0x00001c0c08177981 */ /* 0x000ea2000c1e9900 */
[----:B------:R-:W0:Y:S01]  /*06d0*/  S2UR UR5, SR_CgaCtaId ;  /* 0x00000000000579c3 */ /* 0x000e220000008800 */
[----:B------:R-:W-:Y:S01]  /*06e0*/  UMOV UR4, 0x400 ;  /* 0x0000040000047882 */ /* 0x000fe20000000000 */
[----:B------:R-:W-:Y:S01]  /*06f0*/  IMAD R7, R2, UR9, R3 ;  /* 0x0000000902077c24 */ /* 0x000fe2000f8e0203 */
[----:B------:R-:W-:Y:S01]  /*0700*/  IADD3 R3, PT, PT, R3, 0x8, RZ ;  /* 0x0000000803037810 */ /* 0x000fe20007ffe0ff */
[----:B0-----:R-:W-:-:S06]  /*0710*/  ULEA UR4, UR5, UR4, 0x18 ;  /* 0x0000000405047291 */ /* 0x001fcc000f8ec0ff */
        /* <DEDUP_REMOVED lines=8> */
[----:B------:R1:W-:Y:S02]  /*07a0*/  STS [R10+0x1c], R23 ;  /* 0x00001c170a007388 */ /* 0x0003e40000000800 */
.L_x_92:
[----:B------:R-:W-:Y:S05]  /*07b0*/  BRA.U !UP1, `(.L_x_89) ;  /* 0x0000000109947547 */ /* 0x000fea000b800000 */
[----:B------:R-:W-:Y:S02]  /*07c0*/  UISETP.GE.U32.AND UP0, UPT, UR10, 0x4, UPT ;  /* 0x000000040a00788c */ /* 0x000fe4000bf06070 */
[----:B------:R-:W-:-:S04]  /*07d0*/  ULOP3.LUT UR7, UR9, 0x3, URZ, 0xc0, !UPT ;  /* 0x0000000309077892 */ /* 0x000fc8000f8ec0ff */
[----:B------:R-:W-:-:S03]  /*07e0*/  UISETP.NE.AND UP1, UPT, UR7, URZ, UPT ;  /* 0x000000ff0700728c */ /* 0x000fc6000bf25270 */
[----:B------:R-:W-:Y:S08]  /*07f0*/  BRA.U !UP0, `(.L_x_93) ;  /* 0x0000000108447547 */ /* 0x000ff0000b800000 */
[----:B------:R-:W3:Y:S01]  /*0800*/  LDC.64 R8, c[0x0][0x380] ;  /* 0x0000e000ff087b82 */ /* 0x000ee20000000a00 */
[----:B01----:R-:W-:-:S04]  /*0810*/  IMAD.IADD R5, R6, 0x1, R3 ;  /* 0x0000000106057824 */ /* 0x003fc800078e0203 */
[----:B---3--:R-:W-:-:S05]  /*0820*/  IMAD.WIDE R8, R5, 0x4, R8 ;  /* 0x0000000405087825 */ /* 0x008fca00078e0208 */
[----:B------:R-:W3:Y:S04]  /*0830*/  LDG.E.CONSTANT R5, desc[UR12][R8.64] ;  /* 0x0000000c08057981 */ /* 0x000ee8000c1e9900 */
[----:B------:R-:W4:Y:S04]  /*0840*/  LDG.E.CONSTANT R11, desc[UR12][R8.64+0x4] ;  /* 0x0000040c080b7981 */ /* 0x000f28000c1e9900 */
[----:B------:R-:W5:Y:S04]  /*0850*/  LDG.E.CONSTANT R13, desc[UR12][R8.64+0x8] ;  /* 0x0000080c080d7981 */ /* 0x000f68000c1e9900 */
        /* <DEDUP_REMOVED lines=10> */
[----:B--2---:R3:W-:Y:S02]  /*0900*/  STS [R10+0xc], R15 ;  /* 0x00000c0f0a007388 */ /* 0x0047e40000000800 */
.L_x_93:
[----:B------:R-:W-:Y:S05]  /*0910*/  BRA.U !UP1, `(.L_x_89) ;  /* 0x00000001093c7547 */ /* 0x000fea000b800000 */
[----:B------:R-:W4:Y:S01]  /*0920*/  S2UR UR5, SR_CgaCtaId ;  /* 0x00000000000579c3 */ /* 0x000f220000008800 */
[----:B------:R-:W-:-:S07]  /*0930*/  UMOV UR4, 0x400 ;  /* 0x0000040000047882 */ /* 0x000fce0000000000 */
[----:B01-3--:R-:W0:Y:S01]  /*0940*/  LDC.64 R10, c[0x0][0x380] ;  /* 0x0000e000ff0a7b82 */ /* 0x00be220000000a00 */
[----:B----4-:R-:W-:-:S03]  /*0950*/  ULEA UR5, UR5, UR4, 0x18 ;  /* 0x0000000405057291 */ /* 0x010fc6000f8ec0ff */
[----:B------:R-:W-:-:S09]  /*0960*/  UMOV UR4, URZ ;  /* 0x000000ff00047c82 */ /* 0x000fd20008000000 */
.L_x_94:
[----:B------:R-:W-:-:S04]  /*0970*/  IMAD.IADD R9, R6, 0x1, R3 ;  /* 0x0000000106097824 */ /* 0x000fc800078e0203 */
[----:B0---4-:R-:W-:-:S06]  /*0980*/  IMAD.WIDE R8, R9, 0x4, R10 ;  /* 0x0000000409087825 */ /* 0x011fcc00078e020a */
[----:B------:R-:W3:Y:S01]  /*0990*/  LDG.E.CONSTANT R8, desc[UR12][R8.64] ;  /* 0x0000000c08087981 */ /* 0x000ee2000c1e9900 */
[----:B------:R-:W-:Y:S01]  /*09a0*/  IMAD R5, R2, UR9, R3 ;  /* 0x0000000902057c24 */ /* 0x000fe2000f8e0203 */
[----:B------:R-:W-:Y:S01]  /*09b0*/  UIADD3 UR4, UPT, UPT, UR4, 0x1, URZ ;  /* 0x0000000104047890 */ /* 0x000fe2000fffe0ff */
[----:B------:R-:W-:-:S03]  /*09c0*/  IADD3 R3, PT, PT, R3, 0x1, RZ ;  /* 0x0000000103037810 */ /* 0x000fc60007ffe0ff */
[----:B------:R-:W-:Y:S01]  /*09d0*/  LEA R5, R5, UR5, 0x2 ;  /* 0x0000000505057c11 */ /* 0x000fe2000f8e10ff */
[----:B------:R-:W-:-:S04]  /*09e0*/  UISETP.NE.AND UP0, UPT, UR4, UR7, UPT ;  /* 0x000000070400728c */ /* 0x000fc8000bf05270 */
[----:B---3--:R4:W-:Y:S05]  /*09f0*/  STS [R5], R8 ;  /* 0x0000000805007388 */ /* 0x0089ea0000000800 */
[----:B------:R-:W-:Y:S05]  /*0a00*/  BRA.U UP0, `(.L_x_94) ;  /* 0xfffffffd00d87547 */ /* 0x000fea000b83ffff */
.L_x_89:
[----:B------:R-:W-:Y:S05]  /*0a10*/  BSYNC.RECONVERGENT B0 ;  /* 0x0000000000007941 */ /* 0x000fea0003800200 */
.L_x_88:
[----:B------:R-:W-:Y:S01]  /*0a20*/  UIADD3 UR4, UPT, UPT, UR8, 0x1f, URZ ;  /* 0x0000001f08047890 */ /* 0x000fe2000fffe0ff */
[----:B------:R-:W-:Y:S01]  /*0a30*/  BAR.SYNC.DEFER_BLOCKING 0x0 ;  /* 0x0000000000007b1d */ /* 0x000fe20000010000 */
[----:B------:R-:W-:Y:S01]  /*0a40*/  MOV R24, 0xff7fffff ;  /* 0xff7fffff00187802 */ /* 0x000fe20000000f00 */
[----:B01----:R-:W-:Y:S01]  /*0a50*/  IMAD.MOV.U32 R21, RZ, RZ, RZ ;  /* 0x000000ffff157224 */ /* 0x003fe200078e00ff */
[----:B------:R-:W-:Y:S02]  /*0a60*/  USHF.R.U32.HI UR4, URZ, 0x5, UR4 ;  /* 0x00000005ff047899 */ /* 0x000fe40008011604 */
[----:B------:R-:W-:Y:S01]  /*0a70*/  UIADD3 UR17, UPT, UPT, UR9, -0x1, URZ ;  /* 0xffffffff09117890 */ /* 0x000fe2000fffe0ff */
[----:B------:R-:W0:Y:S03]  /*0a80*/  LDCU UR5, c[0x0][0x3ac] ;  /* 0x00007580ff0577ac */ /* 0x000e260008000800 */
[----:B------:R-:W-:Y:S01]  /*0a90*/  IMAD.U32 R3, RZ, RZ, UR4 ;  /* 0x00000004ff037e24 */ /* 0x000fe2000f8e00ff */
[----:B------:R-:W1:Y:S04]  /*0aa0*/  LDCU UR10, c[0x0][0x3a0] ;  /* 0x00007400ff0a77ac */ /* 0x000e680008000800 */
[----:B------:R-:W-:Y:S01]  /*0ab0*/  VIADDMNMX.U32 R3, R4, 0x1, R3, PT ;  /* 0x0000000104037846 */ /* 0x000fe20003800003 */
[----:B------:R-:W-:-:S02]  /*0ac0*/  ULOP3.LUT UR16, UR9, 0x7, URZ, 0xc0, !UPT ;  /* 0x0000000709107892 */ /* 0x000fc4000f8ec0ff */
[----:B------:R-:W-:Y:S01]  /*0ad0*/  ULOP3.LUT UR15, UR9, 0x3, URZ, 0xc0, !UPT ;  /* 0x00000003090f7892 */ /* 0x000fe2000f8ec0ff */
[----:B------:R-:W-:Y:S01]  /*0ae0*/  R2UR UR8, R3 ;  /* 0x00000000030872ca */ /* 0x000fe200000e0000 */
[----:B------:R-:W-:Y:S01]  /*0af0*/  ULOP3.LUT UR18, UR9, 0x7ffffff8, URZ, 0xc0, !UPT ;  /* 0x7ffffff809127892 */ /* 0x000fe2000f8ec0ff */
[----:B------:R-:W-:Y:S01]  /*0b00*/  IADD3 R3, PT, PT, R1, 0x100, RZ ;  /* 0x0000010001037810 */ /* 0x000fe20007ffe0ff */
[----:B------:R-:W-:Y:S02]  /*0b10*/  ULOP3.LUT UR7, UR9, 0x7ffffff0, URZ, 0xc0, !UPT ;  /* 0x7ffffff009077892 */ /* 0x000fe4000f8ec0ff */
[----:B0-----:R-:W-:Y:S01]  /*0b20*/  UISETP.NE.AND UP0, UPT, UR5, URZ, UPT ;  /* 0x000000ff0500728c */ /* 0x001fe2000bf05270 */
[----:B-1----:R-:W-:-:S07]  /*0b30*/  IMAD.U32 R20, RZ, RZ, UR10 ;  /* 0x0000000aff147e24 */ /* 0x002fce000f8e00ff */
[----:B------:R-:W-:-:S03]  /*0b40*/  USEL UR8, UR4, UR8, !UP0 ;  /* 0x0000000804087287 */ /* 0x000fc6000c000000 */
[----:B------:R-:W-:-:S09]  /*0b50*/  UMOV UR4, URZ ;  /* 0x000000ff00047c82 */ /* 0x000fd20008000000 */
.L_x_141:
[----:B0-----:R-:W0:Y:S01]  /*0b60*/  LDCU.64 UR10, c[0x0][0x3a0] ;  /* 0x00007400ff0a77ac */ /* 0x001e220008000a00 */
[----:B------:R-:W-:Y:S01]  /*0b70*/  BSSY.RECONVERGENT B0, `(.L_x_95) ;  /* 0x000003d000007945 */ /* 0x000fe20003800200 */
[----:B-1----:R-:W-:Y:S01]  /*0b80*/  IMAD.U32 R12, RZ, RZ, UR4 ;  /* 0x00000004ff0c7e24 */ /* 0x002fe2000f8e00ff */
[----:B0-----:R-:W-:Y:S01]  /*0b90*/  UIMAD UR5, UR4, -0x20, UR10 ;  /* 0xffffffe0040578a4 */ /* 0x001fe2000f8e020a */
[----:B---3--:R-:W-:-:S03]  /*0ba0*/  MOV R13, UR11 ;  /* 0x0000000b000d7c02 */ /* 0x008fc60008000f00 */
[----:B------:R-:W-:-:S04]  /*0bb0*/  UISETP.LT.AND UP0, UPT, UR5, 0x20, UPT ;  /* 0x000000200500788c */ /* 0x000fc8000bf01270 */
[----:B------:R-:W-:-:S06]  /*0bc0*/  USEL UR5, UR5, 0x20, UP0 ;  /* 0x0000002005057887 */ /* 0x000fcc0008000000 */
[----:B------:R-:W-:-:S05]  /*0bd0*/  IMAD R15, R13, UR5, RZ ;  /* 0x000000050d0f7c24 */ /* 0x000fca000f8e02ff */
[----:B------:R-:W-:Y:S01]  /*0be0*/  ISETP.GE.AND P2, PT, R2, R15, PT ;  /* 0x0000000f0200720c */ /* 0x000fe20003f46270 */
[----:B------:R-:W0:-:S12]  /*0bf0*/  LDCU UR5, c[0x0][0x3a4] ;  /* 0x00007480ff0577ac */ /* 0x000e180008000800 */
[----:B----45:R-:W-:Y:S05]  /*0c00*/  @P2 BRA `(.L_x_96) ;  /* 0x0000000000cc2947 */ /* 0x030fea0003800000 */
[-C--:B------:R-:W-:Y:S01]  /*0c10*/  IABS R14, R13.reuse ;  /* 0x0000000d000e7213 */ /* 0x080fe20000000000 */
[----:B------:R-:W1:Y:S01]  /*0c20*/  S2R R18, SR_CgaCtaId ;  /* 0x0000000000127919 */ /* 0x000e620000008800 */
[----:B----4-:R-:W3:Y:S01]  /*0c30*/  LDC.64 R4, c[0x0][0x388] ;  /* 0x0000e200ff047b82 */ /* 0x010ee20000000a00 */
[----:B------:R-:W-:Y:S01]  /*0c40*/  MOV R17, 0x400 ;  /* 0x0000040000117802 */ /* 0x000fe20000000f00 */
[----:B------:R-:W4:Y:S01]  /*0c50*/  I2F.RP R10, R14 ;  /* 0x0000000e000a7306 */ /* 0x000f220000209400 */
[----:B------:R-:W-:Y:S01]  /*0c60*/  ISETP.NE.AND P3, PT, R13, RZ, PT ;  /* 0x000000ff0d00720c */ /* 0x000fe20003f65270 */
[----:B------:R-:W-:Y:S01]  /*0c70*/  IMAD.MOV.U32 R26, RZ, RZ, R2 ;  /* 0x000000ffff1a7224 */ /* 0x000fe200078e0002 */
[C---:B------:R-:W-:Y:S01]  /*0c80*/  IADD3 R16, PT, PT, R17.reuse, 0x2000, RZ ;  /* 0x0000200011107810 */ /* 0x040fe20007ffe0ff */
[----:B------:R-:W-:Y:S01]  /*0c90*/  VIADD R17, R17, 0x4000 ;  /* 0x0000400011117836 */ /* 0x000fe20000000000 */
[----:B------:R-:W-:Y:S01]  /*0ca0*/  LOP3.LUT R19, RZ, R13, RZ, 0x33, !PT ;  /* 0x0000000dff137212 */ /* 0x000fe200078e33ff */
[----:B------:R-:W0:Y:S02]  /*0cb0*/  LDC.64 R6, c[0x0][0x390] ;  /* 0x0000e400ff067b82 */ /* 0x000e240000000a00 */
[----:B----4-:R-:W4:Y:S01]  /*0cc0*/  MUFU.RCP R10, R10 ;  /* 0x0000000a000a7308 */ /* 0x010f220000001000 */
[----:B-1----:R-:W-:-:S02]  /*0cd0*/  LEA R16, R18, R16, 0x18 ;  /* 0x0000001012107211 */ /* 0x002fc400078ec0ff */
[----:B------:R-:W-:Y:S02]  /*0ce0*/  LEA R17, R18, R17, 0x18 ;  /* 0x0000001112117211 */ /* 0x000fe400078ec0ff */
[----:B----4-:R-:W-:-:S04]  /*0cf0*/  IADD3 R8, PT, PT, R10, 0xffffffe, RZ ;  /* 0x0ffffffe0a087810 */ /* 0x010fc80007ffe0ff */
[----:B------:R1:W4:Y:S02]  /*0d00*/  F2I.FTZ.U32.TRUNC.NTZ R9, R8 ;  /* 0x0000000800097305 */ /* 0x000324000021f000 */
[----:B-1----:R-:W-:Y:S02]  /*0d10*/  HFMA2 R8, -RZ, RZ, 0, 0 ;  /* 0x00000000ff087431 */ /* 0x002fe400000001ff */
[----:B----4-:R-:W-:-:S04]  /*0d20*/  IMAD.MOV R11, RZ, RZ, -R9 ;  /* 0x000000ffff0b7224 */ /* 0x010fc800078e0a09 */
[----:B------:R-:W-:-:S04]  /*0d30*/  IMAD R11, R11, R14, RZ ;  /* 0x0000000e0b0b7224 */ /* 0x000fc800078e02ff */
[----:B0--3--:R-:W-:-:S07]  /*0d40*/  IMAD.HI.U32 R18, R9, R11, R8 ;  /* 0x0000000b09127227 */ /* 0x009fce00078e0008 */
.L_x_97:
[----:B------:R-:W-:Y:S02]  /*0d50*/  IABS R9, R26 ;  /* 0x0000001a00097213 */ /* 0x000fe40000000000 */
[----:B------:R-:W-:-:S03]  /*0d60*/  MOV R13, UR5 ;  /* 0x00000005000d7c02 */ /* 0x000fc60008000f00 */
[----:B-1----:R-:W-:Y:S01]  /*0d70*/  IMAD.HI.U32 R8, R18, R9, RZ ;  /* 0x0000000912087227 */ /* 0x002fe200078e00ff */
[----:B------:R-:W-:-:S03]  /*0d80*/  IABS R28, R13 ;  /* 0x0000000d001c7213 */ /* 0x000fc60000000000 */
[----:B------:R-:W-:-:S04]  /*0d90*/  IMAD.MOV R10, RZ, RZ, -R8 ;  /* 0x000000ffff0a7224 */ /* 0x000fc800078e0a08 */
[----:B------:R-:W-:-:S05]  /*0da0*/  IMAD R9, R28, R10, R9 ;  /* 0x0000000a1c097224 */ /* 0x000fca00078e0209 */
[----:B------:R-:W-:-:S13]  /*0db0*/  ISETP.GT.U32.AND P4, PT, R14, R9, PT ;  /* 0x000000090e00720c */ /* 0x000fda0003f84070 */
[----:B------:R-:W-:Y:S01]  /*0dc0*/  @!P4 IADD3 R9, PT, PT, R9, -R28, RZ ;  /* 0x8000001c0909c210 */ /* 0x000fe20007ffe0ff */
[----:B------:R-:W-:-:S03]  /*0dd0*/  @!P4 VIADD R8, R8, 0x1 ;  /* 0x000000010808c836 */ /* 0x000fc60000000000 */
[----:B------:R-:W-:Y:S02]  /*0de0*/  ISETP.GE.U32.AND P2, PT, R9, R14, PT ;  /* 0x0000000e0900720c */ /* 0x000fe40003f46070 */
[----:B------:R-:W-:-:S04]  /*0df0*/  LOP3.LUT R9, R26, R13, RZ, 0x3c, !PT ;  /* 0x0000000d1a097212 */ /* 0x000fc800078e3cff */
[----:B------:R-:W-:-:S07]  /*0e00*/  ISETP.GE.AND P5, PT, R9, RZ, PT ;  /* 0x000000ff0900720c */ /* 0x000fce0003fa6270 */
[----:B------:R-:W-:-:S06]  /*0e10*/  @P2 IADD3 R8, PT, PT, R8, 0x1, RZ ;  /* 0x0000000108082810 */ /* 0x000fcc0007ffe0ff */
[----:B------:R-:W-:-:S05]  /*0e20*/  @!P5 IMAD.MOV R8, RZ, RZ, -R8 ;  /* 0x000000ffff08d224 */ /* 0x000fca00078e0a08 */
[----:B------:R-:W-:-:S04]  /*0e30*/  SEL R9, R19, R8, !P3 ;  /* 0x0000000813097207 */ /* 0x000fc80005800000 */
[----:B------:R-:W-:Y:S01]  /*0e40*/  IADD3 R8, PT, PT, -R9, RZ, RZ ;  /* 0x000000ff09087210 */ /* 0x000fe20007ffe1ff */
[----:B------:R-:W-:-:S04]  /*0e50*/  IMAD R10, R12, 0x20, R9 ;  /* 0x000000200c0a7824 */ /* 0x000fc800078e0209 */
[----:B------:R-:W-:-:S05]  /*0e60*/  IMAD R8, R13, R8, R26 ;  /* 0x000000080d087224 */ /* 0x000fca00078e021a */
[----:B------:R-:W-:-:S05]  /*0e70*/  IADD3 R8, PT, PT, R8, UR6, RZ ;  /* 0x0000000608087c10 */ /* 0x000fca000fffe0ff */
[----:B------:R-:W-:-:S04]  /*0e80*/  IMAD R11, R10, R13, R8 ;  /* 0x0000000d0a0b7224 */ /* 0x000fc800078e0208 */
[----:B------:R-:W-:-:S04]  /*0e90*/  IMAD.WIDE R8, R11, 0x4, R4 ;  /* 0x000000040b087825 */ /* 0x000fc800078e0204 */
[----:B------:R-:W-:Y:S02]  /*0ea0*/  IMAD.WIDE R10, R11, 0x4, R6 ;  /* 0x000000040b0a7825 */ /* 0x000fe400078e0206 */
[----:B------:R-:W3:Y:S04]  /*0eb0*/  LDG.E.CONSTANT R8, desc[UR12][R8.64] ;  /* 0x0000000c08087981 */ /* 0x000ee8000c1e9900 */
[----:B------:R-:W4:Y:S01]  /*0ec0*/  LDG.E.CONSTANT R10, desc[UR12][R10.64] ;  /* 0x0000000c0a0a7981 */ /* 0x000f22000c1e9900 */
[C---:B------:R-:W-:Y:S01]  /*0ed0*/  IMAD R23, R26.reuse, 0x4, R16 ;  /* 0x000000041a177824 */ /* 0x040fe200078e0210 */
[C---:B------:R-:W-:Y:S01]  /*0ee0*/  LEA R25, R26.reuse, R17, 0x2 ;  /* 0x000000111a197211 */ /* 0x040fe200078e10ff */
[----:B------:R-:W-:-:S05]  /*0ef0*/  VIADD R26, R26, 0x80 ;  /* 0x000000801a1a7836 */ /* 0x000fca0000000000 */
[----:B------:R-:W-:Y:S01]  /*0f00*/  ISETP.GE.AND P2, PT, R26, R15, PT ;  /* 0x0000000f1a00720c */ /* 0x000fe20003f46270 */
[----:B---3--:R1:W-:Y:S04]  /*0f10*/  STS [R23], R8 ;  /* 0x0000000817007388 */ /* 0x0083e80000000800 */
[----:B----4-:R1:W-:Y:S08]  /*0f20*/  STS [R25], R10 ;  /* 0x0000000a19007388 */ /* 0x0103f00000000800 */
[----:B------:R-:W-:Y:S05]  /*0f30*/  @!P2 BRA `(.L_x_97) ;  /* 0xfffffffc0084a947 */ /* 0x000fea000383ffff */
.L_x_96:
[----:B0-----:R-:W-:Y:S05]  /*0f40*/  BSYNC.RECONVERGENT B0 ;  /* 0x0000000000007941 */ /* 0x001fea0003800200 */
.L_x_95:
[----:B------:R-:W-:Y:S01]  /*0f50*/  UIADD3 UR4, UPT, UPT, UR4, 0x1, URZ ;  /* 0x0000000104047890 */ /* 0x000fe2000fffe0ff */
[----:B------:R-:W-:Y:S03]  /*0f60*/  BAR.SYNC.DEFER_BLOCKING 0x0 ;  /* 0x0000000000007b1d */ /* 0x000fe60000010000 */
[----:B------:R-:W-:-:S03]  /*0f70*/  UISETP.NE.AND UP0, UPT, UR4, UR8, UPT ;  /* 0x000000080400728c */ /* 0x000fc6000bf05270 */
[----:B------:R-:W-:Y:S04]  /*0f80*/  BSSY.RECONVERGENT B0, `(.L_x_98) ;  /* 0x00002ed000007945 */ /* 0x000fe80003800200 */
[----:B------:R-:W-:Y:S05]  /*0f90*/  @!P0 BRA `(.L_x_99) ;  /* 0x0000002c00ac8947 */ /* 0x000fea0003800000 */
[----:B-1----:R-:W0:Y:S01]  /*0fa0*/  LDC R23, c[0x0][0x3a0] ;  /* 0x0000e800ff177b82 */ /* 0x002e220000000800 */
[----:B------:R-:W-:Y:S01]  /*0fb0*/  MOV R25, 0xff7fffff ;  /* 0xff7fffff00197802 */ /* 0x000fe20000000f00 */
[----:B0-----:R-:W-:-:S05]  /*0fc0*/  IMAD R23, R12, -0x20, R23 ;  /* 0xffffffe00c177824 */ /* 0x001fca00078e0217 */
[----:B------:R-:W-:-:S13]  /*0fd0*/  ISETP.GE.AND P2, PT, R23, 0x1, PT ;  /* 0x000000011700780c */ /* 0x000fda0003f46270 */
[----:B------:R-:W-:Y:S05]  /*0fe0*/  @!P2 BRA `(.L_x_100) ;  /* 0x0000000c00f0a947 */ /* 0x000fea0003800000 */
[----:B------:R-:W-:Y:S01]  /*0ff0*/  ISETP.GE.AND P3, PT, R13, 0x1, PT ;  /* 0x000000010d00780c */ /* 0x000fe20003f66270 */
[----:B------:R-:W-:-:S12]  /*1000*/  BSSY.RECONVERGENT B1, `(.L_x_100) ;  /* 0x00000fa000017945 */ /* 0x000fd80003800200 */
[----:B------:R-:W-:Y:S05]  /*1010*/  @!P3 BRA `(.L_x_101) ;  /* 0x0000000400fcb947 */ /* 0x000fea0003800000 */
[----:B------:R-:W-:Y:S02]  /*1020*/  HFMA2 R4, -RZ, RZ, 0, 0 ;  /* 0x00000000ff047431 */ /* 0x000fe400000001ff */
[----:B------:R-:W-:-:S07]  /*1030*/  IMAD.MOV.U32 R25, RZ, RZ, -0x800001 ;  /* 0xff7fffffff197424 */ /* 0x000fce00078e00ff */
.L_x_108:
[----:B------:R-:W-:Y:S01]  /*1040*/  UISETP.GE.U32.AND UP1, UPT, UR17, 0x7, UPT ;  /* 0x000000071100788c */ /* 0x000fe2000bf26070 */
[----:B------:R-:W-:Y:S01]  /*1050*/  IMAD.MOV.U32 R19, RZ, RZ, RZ ;  /* 0x000000ffff137224 */ /* 0x000fe200078e00ff */
[----:B----4-:R-:W-:-:S07]  /*1060*/  MOV R5, RZ ;  /* 0x000000ff00057202 */ /* 0x010fce0000000f00 */
[----:B------:R-:W-:Y:S05]  /*1070*/  BRA.U !UP1, `(.L_x_102) ;  /* 0x0000000109a07547 */ /* 0x000fea000b800000 */
[----:B------:R-:W0:Y:S01]  /*1080*/  S2UR UR9, SR_CgaCtaId ;  /* 0x00000000000979c3 */ /* 0x000e220000008800 */
[----:B------:R-:W-:Y:S01]  /*1090*/  UMOV UR5, 0x400 ;  /* 0x0000040000057882 */ /* 0x000fe20000000000 */
[----:B------:R-:W-:Y:S01]  /*10a0*/  IMAD.MOV.U32 R19, RZ, RZ, RZ ;  /* 0x000000ffff137224 */ /* 0x000fe200078e00ff */
[----:B------:R-:W-:-:S05]  /*10b0*/  UIADD3 UR11, UPT, UPT, UR5, 0x2000, URZ ;  /* 0x00002000050b7890 */ /* 0x000fca000fffe0ff */
[----:B------:R-:W1:Y:S01]  /*10c0*/  LDC R5, c[0x0][0x3a4] ;  /* 0x0000e900ff057b82 */ /* 0x000e620000000800 */
[----:B0-----:R-:W-:Y:S02]  /*10d0*/  ULEA UR10, UR9, UR5, 0x18 ;  /* 0x00000005090a7291 */ /* 0x001fe4000f8ec0ff */
[----:B------:R-:W-:Y:S01]  /*10e0*/  ULEA UR11, UR9, UR11, 0x18 ;  /* 0x0000000b090b7291 */ /* 0x000fe2000f8ec0ff */
[----:B------:R-:W-:-:S11]  /*10f0*/  UMOV UR5, URZ ;  /* 0x000000ff00057c82 */ /* 0x000fd60008000000 */
.L_x_103:
[-C--:B-1----:R-:W-:Y:S02]  /*1100*/  IMAD R14, R2, R5.reuse, UR5 ;  /* 0x00000005020e7e24 */ /* 0x082fe4000f8e0205 */
[----:B------:R-:W-:Y:S01]  /*1110*/  IMAD R13, R4, R5, UR5 ;  /* 0x00000005040d7e24 */ /* 0x000fe2000f8e0205 */
[----:B------:R-:W-:Y:S02]  /*1120*/  UIADD3 UR5, UPT, UPT, UR5, 0x8, URZ ;  /* 0x0000000805057890 */ /* 0x000fe4000fffe0ff */
[----:B------:R-:W-:Y:S02]  /*1130*/  LEA R14, R14, UR10, 0x2 ;  /* 0x0000000a0e0e7c11 */ /* 0x000fe4000f8e10ff */
[----:B------:R-:W-:Y:S01]  /*1140*/  LEA R13, R13, UR11, 0x2 ;  /* 0x0000000b0d0d7c11 */ /* 0x000fe2000f8e10ff */
[----:B------:R-:W-:Y:S02]  /*1150*/  UISETP.NE.AND UP1, UPT, UR5, UR18, UPT ;  /* 0x000000120500728c */ /* 0x000fe4000bf25270 */
[----:B------:R-:W-:Y:S04]  /*1160*/  LDS R16, [R14] ;  /* 0x000000000e107984 */ /* 0x000fe80000000800 */
[----:B------:R-:W0:Y:S04]  /*1170*/  LDS R15, [R13] ;  /* 0x000000000d0f7984 */ /* 0x000e280000000800 */
[----:B------:R-:W-:Y:S04]  /*1180*/  LDS R18, [R14+0x4] ;  /* 0x000004000e127984 */ /* 0x000fe80000000800 */
[----:B------:R-:W1:Y:S04]  /*1190*/  LDS R17, [R13+0x4] ;  /* 0x000004000d117984 */ /* 0x000e680000000800 */
[----:B------:R-:W-:Y:S04]  /*11a0*/  LDS R6, [R14+0x8] ;  /* 0x000008000e067984 */ /* 0x000fe80000000800 */
[----:B------:R-:W3:Y:S04]  /*11b0*/  LDS R7, [R13+0x8] ;  /* 0x000008000d077984 */ /* 0x000ee80000000800 */
[----:B------:R-:W-:Y:S04]  /*11c0*/  LDS R10, [R14+0xc] ;  /* 0x00000c000e0a7984 */ /* 0x000fe80000000800 */
[----:B------:R-:W4:Y:S04]  /*11d0*/  LDS R11, [R13+0xc] ;  /* 0x00000c000d0b7984 */ /* 0x000f280000000800 */
[----:B------:R-:W-:Y:S04]  /*11e0*/  LDS R8, [R14+0x10] ;  /* 0x000010000e087984 */ /* 0x000fe80000000800 */
[----:B------:R-:W5:Y:S04]  /*11f0*/  LDS R9, [R13+0x10] ;  /* 0x000010000d097984 */ /* 0x000f680000000800 */
[----:B------:R-:W-:Y:S01]  /*1200*/  LDS R26, [R13+0x1c] ;  /* 0x00001c000d1a7984 */ /* 0x000fe20000000800 */
[----:B0-----:R-:W-:-:S03]  /*1210*/  FFMA R19, R16, R15, R19 ;  /* 0x0000000f10137223 */ /* 0x001fc60000000013 */
[----:B------:R-:W-:Y:S04]  /*1220*/  LDS R15, [R14+0x14] ;  /* 0x000014000e0f7984 */ /* 0x000fe80000000800 */
[----:B------:R-:W0:Y:S01]  /*1230*/  LDS R16, [R13+0x14] ;  /* 0x000014000d107984 */ /* 0x000e220000000800 */
[----:B-1----:R-:W-:-:S03]  /*1240*/  FFMA R27, R18, R17, R19 ;  /* 0x00000011121b7223 */ /* 0x002fc60000000013 */
[----:B------:R-:W-:Y:S04]  /*1250*/  LDS R17, [R14+0x18] ;  /* 0x000018000e117984 */ /* 0x000fe80000000800 */
[----:B------:R-:W1:Y:S01]  /*1260*/  LDS R18, [R13+0x18] ;  /* 0x000018000d127984 */ /* 0x000e620000000800 */
[----:B---3--:R-:W-:-:S03]  /*1270*/  FFMA R7, R6, R7, R27 ;  /* 0x0000000706077223 */ /* 0x008fc6000000001b */
[----:B------:R-:W3:Y:S01]  /*1280*/  LDS R19, [R14+0x1c] ;  /* 0x00001c000e137984 */ /* 0x000ee20000000800 */
[----:B----4-:R-:W-:-:S04]  /*1290*/  FFMA R7, R10, R11, R7 ;  /* 0x0000000b0a077223 */ /* 0x010fc80000000007 */
[----:B-----5:R-:W-:-:S04]  /*12a0*/  FFMA R8, R8, R9, R7 ;  /* 0x0000000908087223 */ /* 0x020fc80000000007 */
[----:B0-----:R-:W-:-:S04]  /*12b0*/  FFMA R8, R15, R16, R8 ;  /* 0x000000100f087223 */ /* 0x001fc80000000008 */
[----:B-1----:R-:W-:-:S04]  /*12c0*/  FFMA R8, R17, R18, R8 ;  /* 0x0000001211087223 */ /* 0x002fc80000000008 */
[----:B---3--:R-:W-:Y:S01]  /*12d0*/  FFMA R19, R19, R26, R8 ;  /* 0x0000001a13137223 */ /* 0x008fe20000000008 */
[----:B------:R-:W-:Y:S06]  /*12e0*/  BRA.U UP1, `(.L_x_103) ;  /* 0xfffffffd01847547 */ /* 0x000fec000b83ffff */
[----:B------:R-:W-:-:S07]  /*12f0*/  MOV R5, UR18 ;  /* 0x0000001200057c02 */ /* 0x000fce0008000f00 */
.L_x_102:
[----:B------:R-:W-:-:S09]  /*1300*/  UISETP.NE.AND UP1, UPT, UR16, URZ, UPT ;  /* 0x000000ff1000728c */ /* 0x000fd2000bf25270 */
[----:B------:R-:W-:Y:S05]  /*1310*/  BRA.U !UP1, `(.L_x_104) ;  /* 0x0000000509007547 */ /* 0x000fea000b800000 */
[----:B------:R-:W-:Y:S02]  /*1320*/  UIADD3 UR5, UPT, UPT, UR16, -0x1, URZ ;  /* 0xffffffff10057890 */ /* 0x000fe4000fffe0ff */
[----:B------:R-:W-:Y:S02]  /*1330*/  UISETP.NE.AND UP2, UPT, UR15, URZ, UPT ;  /* 0x000000ff0f00728c */ /* 0x000fe4000bf45270 */
[----:B------:R-:W-:-:S09]  /*1340*/  UISETP.GE.U32.AND UP1, UPT, UR5, 0x3, UPT ;  /* 0x000000030500788c */ /* 0x000fd2000bf26070 */
[----:B------:R-:W-:Y:S05]  /*1350*/  BRA.U !UP1, `(.L_x_105) ;  /* 0x00000001095c7547 */ /* 0x000fea000b800000 */
[----:B------:R-:W0:Y:S01]  /*1360*/  S2UR UR9, SR_CgaCtaId ;  /* 0x00000000000979c3 */ /* 0x000e220000008800 */
[----:B------:R-:W1:Y:S01]  /*1370*/  LDCU UR11, c[0x0][0x3a4] ;  /* 0x00007480ff0b77ac */ /* 0x000e620008000800 */
[----:B------:R-:W-:Y:S02]  /*1380*/  UMOV UR5, 0x400 ;  /* 0x0000040000057882 */ /* 0x000fe40000000000 */
[----:B------:R-:W-:Y:S01]  /*1390*/  UIADD3 UR10, UPT, UPT, UR5, 0x2000, URZ ;  /* 0x00002000050a7890 */ /* 0x000fe2000fffe0ff */
[--C-:B-1----:R-:W-:Y:S02]  /*13a0*/  IMAD R6, R2, UR11, R5.reuse ;  /* 0x0000000b02067c24 */ /* 0x102fe4000f8e0205 */
[----:B------:R-:W-:Y:S02]  /*13b0*/  IMAD R7, R4, UR11, R5 ;  /* 0x0000000b04077c24 */ /* 0x000fe4000f8e0205 */
[----:B------:R-:W-:Y:S01]  /*13c0*/  VIADD R5, R5, 0x4 ;  /* 0x0000000405057836 */ /* 0x000fe20000000000 */
[----:B0-----:R-:W-:-:S02]  /*13d0*/  ULEA UR5, UR9, UR5, 0x18 ;  /* 0x0000000509057291 */ /* 0x001fc4000f8ec0ff */
[----:B------:R-:W-:-:S04]  /*13e0*/  ULEA UR10, UR9, UR10, 0x18 ;  /* 0x0000000a090a7291 */ /* 0x000fc8000f8ec0ff */
[----:B------:R-:W-:Y:S02]  /*13f0*/  LEA R6, R6, UR5, 0x2 ;  /* 0x0000000506067c11 */ /* 0x000fe4000f8e10ff */
[----:B------:R-:W-:-:S03]  /*1400*/  LEA R7, R7, UR10, 0x2 ;  /* 0x0000000a07077c11 */ /* 0x000fc6000f8e10ff */
[----:B------:R-:W-:Y:S04]  /*1410*/  LDS R8, [R6] ;  /* 0x0000000006087984 */ /* 0x000fe80000000800 */
[----:B------:R-:W0:Y:S04]  /*1420*/  LDS R9, [R7] ;  /* 0x0000000007097984 */ /* 0x000e280000000800 */
[----:B------:R-:W-:Y:S04]  /*1430*/  LDS R11, [R6+0x4] ;  /* 0x00000400060b7984 */ /* 0x000fe80000000800 */
[----:B------:R-:W1:Y:S04]  /*1440*/  LDS R10, [R7+0x4] ;  /* 0x00000400070a7984 */ /* 0x000e680000000800 */
[----:B------:R-:W-:Y:S04]  /*1450*/  LDS R13, [R6+0x8] ;  /* 0x00000800060d7984 */ /* 0x000fe80000000800 */
[----:B------:R-:W3:Y:S04]  /*1460*/  LDS R14, [R7+0x8] ;  /* 0x00000800070e7984 */ /* 0x000ee80000000800 */
[----:B------:R-:W-:Y:S04]  /*1470*/  LDS R15, [R6+0xc] ;  /* 0x00000c00060f7984 */ /* 0x000fe80000000800 */
[----:B------:R-:W4:Y:S01]  /*1480*/  LDS R16, [R7+0xc] ;  /* 0x00000c0007107984 */ /* 0x000f220000000800 */
[----:B0-----:R-:W-:-:S04]  /*1490*/  FFMA R8, R8, R9, R19 ;  /* 0x0000000908087223 */ /* 0x001fc80000000013 */
[----:B-1----:R-:W-:-:S04]  /*14a0*/  FFMA R8, R11, R10, R8 ;  /* 0x0000000a0b087223 */ /* 0x002fc80000000008 */
[----:B---3--:R-:W-:-:S04]  /*14b0*/  FFMA R8, R13, R14, R8 ;  /* 0x0000000e0d087223 */ /* 0x008fc80000000008 */
[----:B----4-:R-:W-:-:S07]  /*14c0*/  FFMA R19, R15, R16, R8 ;  /* 0x000000100f137223 */ /* 0x010fce0000000008 */
.L_x_105:
[----:B------:R-:W-:Y:S05]  /*14d0*/  BRA.U !UP2, `(.L_x_104) ;  /* 0x000000010a907547 */ /* 0x000fea000b800000 */
[----:B------:R-:W0:Y:S01]  /*14e0*/  LDCU UR5, c[0x0][0x3a4] ;  /* 0x00007480ff0577ac */ /* 0x000e220008000800 */
[----:B------:R-:W-:Y:S02]  /*14f0*/  UISETP.NE.AND UP1, UPT, UR15, 0x1, UPT ;  /* 0x000000010f00788c */ /* 0x000fe4000bf25270 */
[----:B0-----:R-:W-:-:S04]  /*1500*/  ULOP3.LUT UR5, UR5, 0x1, URZ, 0xc0, !UPT ;  /* 0x0000000105057892 */ /* 0x001fc8000f8ec0ff */
[----:B------:R-:W-:-:S03]  /*1510*/  UISETP.NE.AND UP2, UPT, UR5, URZ, UPT ;  /* 0x000000ff0500728c */ /* 0x000fc6000bf45270 */
[----:B------:R-:W-:Y:S08]  /*1520*/  BRA.U !UP1, `(.L_x_106) ;  /* 0x0000000109447547 */ /* 0x000ff0000b800000 */
[----:B------:R-:W0:Y:S01]  /*1530*/  S2UR UR9, SR_CgaCtaId ;  /* 0x00000000000979c3 */ /* 0x000e220000008800 */
[----:B------:R-:W1:Y:S01]  /*1540*/  LDCU UR11, c[0x0][0x3a4] ;  /* 0x00007480ff0b77ac */ /* 0x000e620008000800 */
[----:B------:R-:W-:Y:S02]  /*1550*/  UMOV UR5, 0x400 ;  /* 0x0000040000057882 */ /* 0x000fe40000000000 */
[----:B------:R-:W-:Y:S01]  /*1560*/  UIADD3 UR10, UPT, UPT, UR5, 0x2000, URZ ;  /* 0x00002000050a7890 */ /* 0x000fe2000fffe0ff */
[--C-:B-1----:R-:W-:Y:S02]  /*1570*/  IMAD R6, R2, UR11, R5.reuse ;  /* 0x0000000b02067c24 */ /* 0x102fe4000f8e0205 */
[----:B------:R-:W-:Y:S01]  /*1580*/  IMAD R7, R4, UR11, R5 ;  /* 0x0000000b04077c24 */ /* 0x000fe2000f8e0205 */
[----:B------:R-:W-:Y:S01]  /*1590*/  IADD3 R5, PT, PT, R5, 0x2, RZ ;  /* 0x0000000205057810 */ /* 0x000fe20007ffe0ff */
[----:B0-----:R-:W-:Y:S02]  /*15a0*/  ULEA UR5, UR9, UR5, 0x18 ;  /* 0x0000000509057291 */ /* 0x001fe4000f8ec0ff */
[----:B------:R-:W-:-:S04]  /*15b0*/  ULEA UR10, UR9, UR10, 0x18 ;  /* 0x0000000a090a7291 */ /* 0x000fc8000f8ec0ff */
[----:B------:R-:W-:Y:S02]  /*15c0*/  LEA R6, R6, UR5, 0x2 ;  /* 0x0000000506067c11 */ /* 0x000fe4000f8e10ff */
[----:B------:R-:W-:-:S03]  /*15d0*/  LEA R7, R7, UR10, 0x2 ;  /* 0x0000000a07077c11 */ /* 0x000fc6000f8e10ff */
[----:B------:R-:W-:Y:S04]  /*15e0*/  LDS R8, [R6] ;  /* 0x0000000006087984 */ /* 0x000fe80000000800 */
[----:B------:R-:W0:Y:S04]  /*15f0*/  LDS R9, [R7] ;  /* 0x0000000007097984 */ /* 0x000e280000000800 */
[----:B------:R-:W-:Y:S04]  /*1600*/  LDS R11, [R6+0x4] ;  /* 0x00000400060b7984 */ /* 0x000fe80000000800 */
[----:B------:R-:W1:Y:S01]  /*1610*/  LDS R10, [R7+0x4] ;  /* 0x00000400070a7984 */ /* 0x000e620000000800 */
[----:B0-----:R-:W-:-:S04]  /*1620*/  FFMA R8, R8, R9, R19 ;  /* 0x0000000908087223 */ /* 0x001fc80000000013 */
[----:B-1----:R-:W-:-:S07]  /*1630*/  FFMA R19, R11, R10, R8 ;  /* 0x0000000a0b137223 */ /* 0x002fce0000000008 */
.L_x_106:
[----:B------:R-:W-:Y:S05]  /*1640*/  BRA.U !UP2, `(.L_x_104) ;  /* 0x000000010a347547 */ /* 0x000fea000b800000 */
[----:B------:R-:W0:Y:S01]  /*1650*/  S2UR UR9, SR_CgaCtaId ;  /* 0x00000000000979c3 */ /* 0x000e220000008800 */
[----:B------:R-:W1:Y:S01]  /*1660*/  LDCU UR11, c[0x0][0x3a4] ;  /* 0x00007480ff0b77ac */ /* 0x000e620008000800 */
[----:B------:R-:W-:Y:S02]  /*1670*/  UMOV UR5, 0x400 ;  /* 0x0000040000057882 */ /* 0x000fe40000000000 */
[----:B------:R-:W-:Y:S01]  /*1680*/  UIADD3 UR10, UPT, UPT, UR5, 0x2000, URZ ;  /* 0x00002000050a7890 */ /* 0x000fe2000fffe0ff */
[--C-:B-1----:R-:W-:Y:S02]  /*1690*/  IMAD R6, R2, UR11, R5.reuse ;  /* 0x0000000b02067c24 */ /* 0x102fe4000f8e0205 */
[----:B------:R-:W-:Y:S01]  /*16a0*/  IMAD R5, R4, UR11, R5 ;  /* 0x0000000b04057c24 */ /* 0x000fe2000f8e0205 */
[----:B0-----:R-:W-:Y:S02]  /*16b0*/  ULEA UR5, UR9, UR5, 0x18 ;  /* 0x0000000509057291 */ /* 0x001fe4000f8ec0ff */
[----:B------:R-:W-:-:S04]  /*16c0*/  ULEA UR10, UR9, UR10, 0x18 ;  /* 0x0000000a090a7291 */ /* 0x000fc8000f8ec0ff */
[----:B------:R-:W-:Y:S02]  /*16d0*/  LEA R6, R6, UR5, 0x2 ;  /* 0x0000000506067c11 */ /* 0x000fe4000f8e10ff */
[----:B------:R-:W-:-:S04]  /*16e0*/  LEA R5, R5, UR10, 0x2 ;  /* 0x0000000a05057c11 */ /* 0x000fc8000f8e10ff */
[----:B------:R-:W-:Y:S04]  /*16f0*/  LDS R6, [R6] ;  /* 0x0000000006067984 */ /* 0x000fe80000000800 */
[----:B------:R-:W0:Y:S02]  /*1700*/  LDS R5, [R5] ;  /* 0x0000000005057984 */ /* 0x000e240000000800 */
[----:B0-----:R-:W-:-:S07]  /*1710*/  FFMA R19, R6, R5, R19 ;  /* 0x0000000506137223 */ /* 0x001fce0000000013 */
.L_x_104:
[----:B------:R-:W0:Y:S01]  /*1720*/  LDCU.64 UR10, c[0x0][0x3a8] ;  /* 0x00007500ff0a77ac */ /* 0x000e220008000a00 */
[----:B------:R-:W-:Y:S01]  /*1730*/  IMAD R5, R12, 0x20, R4 ;  /* 0x000000200c057824 */ /* 0x000fe200078e0204 */
[----:B------:R-:W-:-:S04]  /*1740*/  VIMNMX R7, PT, PT, R20, 0x20, PT ;  /* 0x0000002014077848 */ /* 0x000fc80003fe0100 */
[----:B------:R-:W-:Y:S02]  /*1750*/  ISETP.GE.U32.AND P4, PT, R22, R5, PT ;  /* 0x000000051600720c */ /* 0x000fe40003f86070 */
[C---:B------:R-:W-:Y:S01]  /*1760*/  LEA R5, R4.reuse, R3, 0x2 ;  /* 0x0000000304057211 */ /* 0x040fe200078e10ff */
[----:B------:R-:W-:Y:S01]  /*1770*/  VIADD R4, R4, 0x1 ;  /* 0x0000000104047836 */ /* 0x000fe20000000000 */
[----:B------:R-:W-:Y:S02]  /*1780*/  VIMNMX R7, PT, PT, R7, 0x1, !PT ;  /* 0x0000000107077848 */ /* 0x000fe40007fe0100 */
[----:B0-----:R-:W-:Y:S01]  /*1790*/  ISETP.NE.AND P3, PT, RZ, UR11, PT ;  /* 0x0000000bff007c0c */ /* 0x001fe2000bf65270 */
[----:B------:R-:W-:-:S12]  /*17a0*/  FMUL R6, R19, UR10 ;  /* 0x0000000a13067c20 */ /* 0x000fd80008400000 */
[----:B------:R-:W-:Y:S02]  /*17b0*/  @P3 FSEL R6, R6, -3.40282346638528859812e+38, P4 ;  /* 0xff7fffff06063808 */ /* 0x000fe40002000000 */
[----:B------:R-:W-:Y:S02]  /*17c0*/  ISETP.NE.AND P3, PT, R4, R7, PT ;  /* 0x000000070400720c */ /* 0x000fe40003f65270 */
[----:B------:R-:W-:Y:S01]  /*17d0*/  FMNMX R25, R6, R25, !PT ;  /* 0x0000001906197209 */ /* 0x000fe20007800000 */
[----:B------:R3:W-:Y:S10]  /*17e0*/  STL [R5], R6 ;  /* 0x0000000605007387 */ /* 0x0007f40000100800 */
[----:B---3--:R-:W-:Y:S05]  /*17f0*/  @!P3 BRA `(.L_x_107) ;  /* 0x0000000400e8b947 */ /* 0x008fea0003800000 */
[----:B------:R-:W-:Y:S05]  /*1800*/  BRA `(.L_x_108) ;  /* 0xfffffff8000c7947 */ /* 0x000fea000383ffff */
.L_x_101:
[----:B------:R-:W-:Y:S01]  /*1810*/  ISETP.GE.AND P3, PT, R20, 0x8, PT ;  /* 0x000000081400780c */ /* 0x000fe20003f66270 */
[----:B----4-:R-:W-:Y:S01]  /*1820*/  IMAD.MOV.U32 R8, RZ, RZ, RZ ;  /* 0x000000ffff087224 */ /* 0x010fe200078e00ff */
[----:B------:R-:W-:-:S11]  /*1830*/  MOV R25, 0xff7fffff ;  /* 0xff7fffff00197802 */ /* 0x000fd60000000f00 */
[----:B------:R-:W-:Y:S05]  /*1840*/  @!P3 BRA `(.L_x_109) ;  /* 0x0000000000d0b947 */ /* 0x000fea0003800000 */
[----:B------:R-:W0:Y:S01]  /*1850*/  LDCU UR5, c[0x0][0x3ac] ;  /* 0x00007580ff0577ac */ /* 0x000e220008000800 */
[----:B------:R-:W-:Y:S01]  /*1860*/  VIMNMX R14, PT, PT, R20, 0x20, PT ;  /* 0x00000020140e7848 */ /* 0x000fe20003fe0100 */
[----:B------:R-:W-:Y:S01]  /*1870*/  IMAD.MOV.U32 R13, RZ, RZ, RZ ;  /* 0x000000ffff0d7224 */ /* 0x000fe200078e00ff */
[----:B------:R-:W-:Y:S01]  /*1880*/  MOV R25, 0xff7fffff ;  /* 0xff7fffff00197802 */ /* 0x000fe20000000f00 */
[----:B------:R-:W1:Y:S01]  /*1890*/  LDCU UR9, c[0x0][0x3a8] ;  /* 0x00007500ff0977ac */ /* 0x000e620008000800 */
[----:B------:R-:W-:Y:S02]  /*18a0*/  VIMNMX R14, PT, PT, R14, 0x1, !PT ;  /* 0x000000010e0e7848 */ /* 0x000fe40007fe0100 */
[----:B0-----:R-:W-:-:S13]  /*18b0*/  ISETP.NE.AND P3, PT, RZ, UR5, PT ;  /* 0x00000005ff007c0c */ /* 0x001fda000bf65270 */
.L_x_110:
[----:B0-----:R-:W-:Y:S01]  /*18c0*/  LEA R5, R12, R13, 0x5 ;  /* 0x0000000d0c057211 */ /* 0x001fe200078e28ff */
[----:B-1----:R-:W-:Y:S01]  /*18d0*/  FMUL R11, RZ, UR9 ;  /* 0x00000009ff0b7c20 */ /* 0x002fe20008400000 */
[C---:B------:R-:W-:Y:S01]  /*18e0*/  LEA R15, R13.reuse, R3, 0x2 ;  /* 0x000000030d0f7211 */ /* 0x040fe200078e10ff */
[----:B------:R-:W-:Y:S01]  /*18f0*/  VIADD R13, R13, 0x8 ;  /* 0x000000080d0d7836 */ /* 0x000fe20000000000 */
[C---:B------:R-:W-:Y:S01]  /*1900*/  IADD3 R9, PT, PT, R5.reuse, 0x2, RZ ;  /* 0x0000000205097810 */ /* 0x040fe20007ffe0ff */
[C---:B------:R-:W-:Y:S01]  /*1910*/  VIADD R7, R5.reuse, 0x1 ;  /* 0x0000000105077836 */ /* 0x040fe20000000000 */
[C---:B------:R-:W-:Y:S02]  /*1920*/  ISETP.GE.U32.AND P5, PT, R22.reuse, R5, PT ;  /* 0x000000051600720c */ /* 0x040fe40003fa6070 */
[C---:B------:R-:W-:Y:S02]  /*1930*/  ISETP.GE.U32.AND P6, PT, R22.reuse, R9, PT ;  /* 0x000000091600720c */ /* 0x040fe40003fc6070 */
[----:B------:R-:W-:Y:S01]  /*1940*/  ISETP.GE.U32.AND P4, PT, R22, R7, PT ;  /* 0x000000071600720c */ /* 0x000fe20003f86070 */
[C---:B------:R-:W-:Y:S01]  /*1950*/  VIADD R7, R5.reuse, 0x3 ;  /* 0x0000000305077836 */ /* 0x040fe20000000000 */
[----:B------:R-:W-:-:S02]  /*1960*/  IADD3 R9, PT, PT, R5, 0x4, RZ ;  /* 0x0000000405097810 */ /* 0x000fc40007ffe0ff */
[C---:B------:R-:W-:Y:S02]  /*1970*/  FSEL R4, R11.reuse, -3.40282346638528859812e+38, P5 ;  /* 0xff7fffff0b047808 */ /* 0x040fe40002800000 */
[----:B------:R-:W-:Y:S02]  /*1980*/  FSEL R6, R11, -3.40282346638528859812e+38, P4 ;  /* 0xff7fffff0b067808 */ /* 0x000fe40002000000 */
[C---:B------:R-:W-:Y:S01]  /*1990*/  ISETP.GE.U32.AND P5, PT, R22.reuse, R7, PT ;  /* 0x000000071600720c */ /* 0x040fe20003fa6070 */
[C---:B------:R-:W-:Y:S01]  /*19a0*/  VIADD R7, R5.reuse, 0x5 ;  /* 0x0000000505077836 */ /* 0x040fe20000000000 */
[----:B------:R-:W-:Y:S02]  /*19b0*/  ISETP.GE.U32.AND P4, PT, R22, R9, PT ;  /* 0x000000091600720c */ /* 0x000fe40003f86070 */
[C---:B------:R-:W-:Y:S01]  /*19c0*/  IADD3 R9, PT, PT, R5.reuse, 0x6, RZ ;  /* 0x0000000605097810 */ /* 0x040fe20007ffe0ff */
[----:B------:R-:W-:Y:S01]  /*19d0*/  VIADD R5, R5, 0x7 ;  /* 0x0000000705057836 */ /* 0x000fe20000000000 */
[----:B------:R-:W-:-:S02]  /*19e0*/  FSEL R8, R11, -3.40282346638528859812e+38, P6 ;  /* 0xff7fffff0b087808 */ /* 0x000fc40003000000 */
[C---:B------:R-:W-:Y:S02]  /*19f0*/  FSEL R10, R11.reuse, -3.40282346638528859812e+38, P5 ;  /* 0xff7fffff0b0a7808 */ /* 0x040fe40002800000 */
[C---:B------:R-:W-:Y:S02]  /*1a00*/  ISETP.GE.U32.AND P6, PT, R22.reuse, R7, PT ;  /* 0x000000071600720c */ /* 0x040fe40003fc6070 */
[C---:B------:R-:W-:Y:S02]  /*1a10*/  ISETP.GE.U32.AND P5, PT, R22.reuse, R9, PT ;  /* 0x000000091600720c */ /* 0x040fe40003fa6070 */
[C---:B------:R-:W-:Y:S02]  /*1a20*/  FSEL R16, R11.reuse, -3.40282346638528859812e+38, P4 ;  /* 0xff7fffff0b107808 */ /* 0x040fe40002000000 */
[----:B------:R-:W-:Y:S02]  /*1a30*/  ISETP.GE.U32.AND P4, PT, R22, R5, PT ;  /* 0x000000051600720c */ /* 0x000fe40003f86070 */
[----:B------:R-:W-:-:S02]  /*1a40*/  FSEL R18, R11, -3.40282346638528859812e+38, P6 ;  /* 0xff7fffff0b127808 */ /* 0x000fc40003000000 */
[C---:B------:R-:W-:Y:S02]  /*1a50*/  FSEL R26, R11.reuse, -3.40282346638528859812e+38, P5 ;  /* 0xff7fffff0b1a7808 */ /* 0x040fe40002800000 */
[----:B------:R-:W-:Y:S02]  /*1a60*/  FSEL R28, R11, -3.40282346638528859812e+38, P4 ;  /* 0xff7fffff0b1c7808 */ /* 0x000fe40002000000 */
[-C--:B------:R-:W-:Y:S02]  /*1a70*/  FSEL R5, R6, R11.reuse, P3 ;  /* 0x0000000b06057208 */ /* 0x080fe40001800000 */
[-C--:B------:R-:W-:Y:S02]  /*1a80*/  FSEL R6, R8, R11.reuse, P3 ;  /* 0x0000000b08067208 */ /* 0x080fe40001800000 */
[-C--:B------:R-:W-:Y:S02]  /*1a90*/  FSEL R7, R10, R11.reuse, P3 ;  /* 0x0000000b0a077208 */ /* 0x080fe40001800000 */
[----:B------:R-:W-:-:S02]  /*1aa0*/  FSEL R4, R4, R11, P3 ;  /* 0x0000000b04047208 */ /* 0x000fc40001800000 */
[-C--:B------:R-:W-:Y:S02]  /*1ab0*/  FSEL R8, R16, R11.reuse, P3 ;  /* 0x0000000b10087208 */ /* 0x080fe40001800000 */
[-C--:B------:R-:W-:Y:S01]  /*1ac0*/  FSEL R9, R18, R11.reuse, P3 ;  /* 0x0000000b12097208 */ /* 0x080fe20001800000 */
[----:B------:R0:W-:Y:S01]  /*1ad0*/  STL.128 [R15], R4 ;  /* 0x000000040f007387 */ /* 0x0001e20000100c00 */
[-C--:B------:R-:W-:Y:S02]  /*1ae0*/  FSEL R10, R26, R11.reuse, P3 ;  /* 0x0000000b1a0a7208 */ /* 0x080fe40001800000 */
[----:B------:R-:W-:Y:S02]  /*1af0*/  FSEL R11, R28, R11, P3 ;  /* 0x0000000b1c0b7208 */ /* 0x000fe40001800000 */
[----:B------:R-:W-:Y:S02]  /*1b00*/  LOP3.LUT R18, R14, 0x38, RZ, 0xc0, !PT ;  /* 0x000000380e127812 */ /* 0x000fe400078ec0ff */
[----:B------:R-:W-:Y:S01]  /*1b10*/  FMNMX3 R16, R25, R4, R5, !PT ;  /* 0x0000000419107276 */ /* 0x000fe20007800005 */
[----:B------:R0:W-:Y:S01]  /*1b20*/  STL.128 [R15+0x10], R8 ;  /* 0x000010080f007387 */ /* 0x0001e20000100c00 */
[----:B------:R-:W-:-:S02]  /*1b30*/  ISETP.NE.AND P4, PT, R13, R18, PT ;  /* 0x000000120d00720c */ /* 0x000fc40003f85270 */
[----:B------:R-:W-:-:S04]  /*1b40*/  FMNMX3 R16, R16, R6, R7, !PT ;  /* 0x0000000610107276 */ /* 0x000fc80007800007 */
[----:B------:R-:W-:-:S04]  /*1b50*/  FMNMX3 R16, R16, R8, R9, !PT ;  /* 0x0000000810107276 */ /* 0x000fc80007800009 */
[----:B------:R-:W-:-:S03]  /*1b60*/  FMNMX3 R25, R16, R10, R11, !PT ;  /* 0x0000000a10197276 */ /* 0x000fc6000780000b */
[----:B------:R-:W-:Y:S05]  /*1b70*/  @P4 BRA `(.L_x_110) ;  /* 0xfffffffc00504947 */ /* 0x000fea000383ffff */
[----:B0-----:R-:W-:-:S07]  /*1b80*/  MOV R8, R18 ;  /* 0x0000001200087202 */ /* 0x001fce0000000f00 */
.L_x_109:
[----:B------:R-:W-:-:S04]  /*1b90*/  VIMNMX R4, PT, PT, R20, 0x20, PT ;  /* 0x0000002014047848 */ /* 0x000fc80003fe0100 */
[----:B------:R-:W-:-:S04]  /*1ba0*/  VIMNMX R10, PT, PT, R4, 0x1, !PT ;  /* 0x00000001040a7848 */ /* 0x000fc80007fe0100 */
[----:B------:R-:W-:-:S13]  /*1bb0*/  LOP3.LUT P3, R4, R10, 0x7, RZ, 0xc0, !PT ;  /* 0x000000070a047812 */ /* 0x000fda000786c0ff */
[----:B------:R-:W-:Y:S05]  /*1bc0*/  @!P3 BRA `(.L_x_107) ;  /* 0x0000000000f4b947 */ /* 0x000fea0003800000 */
[----:B------:R-:W-:Y:S02]  /*1bd0*/  ISETP.GE.U32.AND P3, PT, R4, 0x4, PT ;  /* 0x000000040400780c */ /* 0x000fe40003f66070 */
[----:B------:R-:W-:-:S11]  /*1be0*/  LOP3.LUT R13, R10, 0x3, RZ, 0xc0, !PT ;  /* 0x000000030a0d7812 */ /* 0x000fd600078ec0ff */
[----:B------:R-:W-:Y:S05]  /*1bf0*/  @!P3 BRA `(.L_x_111) ;  /* 0x000000000068b947 */ /* 0x000fea0003800000 */
[----:B------:R-:W0:Y:S01]  /*1c00*/  LDCU UR9, c[0x0][0x3a8] ;  /* 0x00007500ff0977ac */ /* 0x000e220008000800 */
[----:B------:R-:W-:Y:S01]  /*1c10*/  IMAD R5, R12, 0x20, R8 ;  /* 0x000000200c057824 */ /* 0x000fe200078e0208 */
[----:B------:R-:W1:Y:S03]  /*1c20*/  LDCU UR5, c[0x0][0x3ac] ;  /* 0x00007580ff0577ac */ /* 0x000e660008000800 */
[C---:B------:R-:W-:Y:S01]  /*1c30*/  VIADD R9, R5.reuse, 0x2 ;  /* 0x0000000205097836 */ /* 0x040fe20000000000 */
[----:B------:R-:W-:Y:S02]  /*1c40*/  ISETP.GE.U32.AND P6, PT, R22, R5, PT ;  /* 0x000000051600720c */ /* 0x000fe40003fc6070 */
[C---:B------:R-:W-:Y:S02]  /*1c50*/  IADD3 R7, PT, PT, R5.reuse, 0x1, RZ ;  /* 0x0000000105077810 */ /* 0x040fe40007ffe0ff */
[----:B------:R-:W-:-:S02]  /*1c60*/  IADD3 R5, PT, PT, R5, 0x3, RZ ;  /* 0x0000000305057810 */ /* 0x000fc40007ffe0ff */
[C---:B------:R-:W-:Y:S02]  /*1c70*/  ISETP.GE.U32.AND P5, PT, R22.reuse, R7, PT ;  /* 0x000000071600720c */ /* 0x040fe40003fa6070 */
[----:B------:R-:W-:Y:S01]  /*1c80*/  ISETP.GE.U32.AND P4, PT, R22, R9, PT ;  /* 0x000000091600720c */ /* 0x000fe20003f86070 */
[----:B------:R-:W-:Y:S01]  /*1c90*/  IMAD R9, R8, 0x4, R3 ;  /* 0x0000000408097824 */ /* 0x000fe200078e0203 */
[----:B------:R-:W-:Y:S01]  /*1ca0*/  ISETP.GE.U32.AND P3, PT, R22, R5, PT ;  /* 0x000000051600720c */ /* 0x000fe20003f66070 */
[----:B0-----:R-:W-:Y:S01]  /*1cb0*/  FMUL R11, RZ, UR9 ;  /* 0x00000009ff0b7c20 */ /* 0x001fe20008400000 */
[----:B------:R-:W-:-:S04]  /*1cc0*/  IADD3 R8, PT, PT, R8, 0x4, RZ ;  /* 0x0000000408087810 */ /* 0x000fc80007ffe0ff */
[C---:B------:R-:W-:Y:S02]  /*1cd0*/  FSEL R4, R11.reuse, -3.40282346638528859812e+38, P6 ;  /* 0xff7fffff0b047808 */ /* 0x040fe40003000000 */
[----:B-1----:R-:W-:Y:S02]  /*1ce0*/  ISETP.NE.AND P6, PT, RZ, UR5, PT ;  /* 0x00000005ff007c0c */ /* 0x002fe4000bfc5270 */
[C---:B------:R-:W-:Y:S02]  /*1cf0*/  FSEL R5, R11.reuse, -3.40282346638528859812e+38, P5 ;  /* 0xff7fffff0b057808 */ /* 0x040fe40002800000 */
[C---:B------:R-:W-:Y:S02]  /*1d00*/  FSEL R6, R11.reuse, -3.40282346638528859812e+38, P4 ;  /* 0xff7fffff0b067808 */ /* 0x040fe40002000000 */
[----:B------:R-:W-:Y:S02]  /*1d10*/  FSEL R7, R11, -3.40282346638528859812e+38, P3 ;  /* 0xff7fffff0b077808 */ /* 0x000fe40001800000 */
[----:B------:R-:W-:-:S02]  /*1d20*/  FSEL R4, R4, R11, P6 ;  /* 0x0000000b04047208 */ /* 0x000fc40003000000 */
[-C--:B------:R-:W-:Y:S02]  /*1d30*/  FSEL R5, R5, R11.reuse, P6 ;  /* 0x0000000b05057208 */ /* 0x080fe40003000000 */
[-C--:B------:R-:W-:Y:S02]  /*1d40*/  FSEL R6, R6, R11.reuse, P6 ;  /* 0x0000000b06067208 */ /* 0x080fe40003000000 */
[----:B------:R-:W-:Y:S01]  /*1d50*/  FSEL R7, R7, R11, P6 ;  /* 0x0000000b07077208 */ /* 0x000fe20003000000 */
[----:B------:R0:W-:Y:S01]  /*1d60*/  STL.64 [R9], R4 ;  /* 0x0000000409007387 */ /* 0x0001e20000100a00 */
[----:B------:R-:W-:-:S03]  /*1d70*/  FMNMX3 R25, R25, R4, R5, !PT ;  /* 0x0000000419197276 */ /* 0x000fc60007800005 */
[----:B------:R0:W-:Y:S01]  /*1d80*/  STL.64 [R9+0x8], R6 ;  /* 0x0000080609007387 */ /* 0x0001e20000100a00 */
[----:B------:R-:W-:-:S07]  /*1d90*/  FMNMX3 R25, R25, R6, R7, !PT ;  /* 0x0000000619197276 */ /* 0x000fce0007800007 */
.L_x_111:
[----:B------:R-:W-:-:S13]  /*1da0*/  ISETP.NE.AND P3, PT, R13, RZ, PT ;  /* 0x000000ff0d00720c */ /* 0x000fda0003f65270 */
[----:B------:R-:W-:Y:S05]  /*1db0*/  @!P3 BRA `(.L_x_107) ;  /* 0x000000000078b947 */ /* 0x000fea0003800000 */
[----:B------:R-:W1:Y:S01]  /*1dc0*/  LDCU UR5, c[0x0][0x3a8] ;  /* 0x00007500ff0577ac */ /* 0x000e620008000800 */
[----:B------:R-:W-:Y:S02]  /*1dd0*/  ISETP.NE.AND P4, PT, R13, 0x1, PT ;  /* 0x000000010d00780c */ /* 0x000fe40003f85270 */
[----:B0-----:R-:W-:-:S04]  /*1de0*/  LOP3.LUT R4, R10, 0x1, RZ, 0xc0, !PT ;  /* 0x000000010a047812 */ /* 0x001fc800078ec0ff */
[----:B------:R-:W-:Y:S01]  /*1df0*/  ISETP.NE.U32.AND P3, PT, R4, 0x1, PT ;  /* 0x000000010400780c */ /* 0x000fe20003f65070 */
[----:B-1----:R-:W-:-:S06]  /*1e00*/  FMUL R9, RZ, UR5 ;  /* 0x00000005ff097c20 */ /* 0x002fcc0008400000 */
[----:B------:R-:W-:Y:S06]  /*1e10*/  @!P4 BRA `(.L_x_112) ;  /* 0x000000000038c947 */ /* 0x000fec0003800000 */
[----:B------:R-:W0:Y:S01]  /*1e20*/  LDCU UR5, c[0x0][0x3ac] ;  /* 0x00007580ff0577ac */ /* 0x000e220008000800 */
[----:B------:R-:W-:Y:S02]  /*1e30*/  IMAD R5, R12, 0x20, R8 ;  /* 0x000000200c057824 */ /* 0x000fe400078e0208 */
[C---:B------:R-:W-:Y:S01]  /*1e40*/  IMAD R6, R8.reuse, 0x4, R3 ;  /* 0x0000000408067824 */ /* 0x040fe200078e0203 */
[----:B------:R-:W-:Y:S02]  /*1e50*/  IADD3 R8, PT, PT, R8, 0x2, RZ ;  /* 0x0000000208087810 */ /* 0x000fe40007ffe0ff */
[----:B------:R-:W-:Y:S02]  /*1e60*/  IADD3 R7, PT, PT, R5, 0x1, RZ ;  /* 0x0000000105077810 */ /* 0x000fe40007ffe0ff */
[C---:B------:R-:W-:Y:S02]  /*1e70*/  ISETP.GE.U32.AND P5, PT, R22.reuse, R5, PT ;  /* 0x000000051600720c */ /* 0x040fe40003fa6070 */
[----:B------:R-:W-:-:S02]  /*1e80*/  ISETP.GE.U32.AND P6, PT, R22, R7, PT ;  /* 0x000000071600720c */ /* 0x000fc40003fc6070 */
[C---:B------:R-:W-:Y:S02]  /*1e90*/  FSEL R4, R9.reuse, -3.40282346638528859812e+38, P5 ;  /* 0xff7fffff09047808 */ /* 0x040fe40002800000 */
[----:B------:R-:W-:Y:S02]  /*1ea0*/  FSEL R5, R9, -3.40282346638528859812e+38, P6 ;  /* 0xff7fffff09057808 */ /* 0x000fe40003000000 */
[----:B0-----:R-:W-:-:S04]  /*1eb0*/  ISETP.NE.AND P4, PT, RZ, UR5, PT ;  /* 0x00000005ff007c0c */ /* 0x001fc8000bf85270 */
[-C--:B------:R-:W-:Y:S02]  /*1ec0*/  FSEL R4, R4, R9.reuse, P4 ;  /* 0x0000000904047208 */ /* 0x080fe40002000000 */
[----:B------:R-:W-:-:S04]  /*1ed0*/  FSEL R5, R5, R9, P4 ;  /* 0x0000000905057208 */ /* 0x000fc80002000000 */
[----:B------:R-:W-:Y:S01]  /*1ee0*/  FMNMX3 R25, R25, R4, R5, !PT ;  /* 0x0000000419197276 */ /* 0x000fe20007800005 */
[----:B------:R0:W-:Y:S06]  /*1ef0*/  STL.64 [R6], R4 ;  /* 0x0000000406007387 */ /* 0x0001ec0000100a00 */
.L_x_112:
[----:B------:R-:W-:Y:S05]  /*1f00*/  @P3 BRA `(.L_x_107) ;  /* 0x0000000000243947 */ /* 0x000fea0003800000 */
[----:B------:R-:W1:Y:S01]  /*1f10*/  LDCU UR5, c[0x0][0x3ac] ;  /* 0x00007580ff0577ac */ /* 0x000e620008000800 */
[----:B0-----:R-:W-:-:S05]  /*1f20*/  IMAD R5, R12, 0x20, R8 ;  /* 0x000000200c057824 */ /* 0x001fca00078e0208 */
[----:B------:R-:W-:Y:S02]  /*1f30*/  ISETP.GE.U32.AND P3, PT, R22, R5, PT ;  /* 0x000000051600720c */ /* 0x000fe40003f66070 */
[----:B------:R-:W-:Y:S02]  /*1f40*/  LEA R5, R8, R3, 0x2 ;  /* 0x0000000308057211 */ /* 0x000fe400078e10ff */
[----:B------:R-:W-:Y:S02]  /*1f50*/  FSEL R4, R9, -3.40282346638528859812e+38, P3 ;  /* 0xff7fffff09047808 */ /* 0x000fe40001800000 */
[----:B-1----:R-:W-:-:S04]  /*1f60*/  ISETP.NE.AND P4, PT, RZ, UR5, PT ;  /* 0x00000005ff007c0c */ /* 0x002fc8000bf85270 */
[----:B------:R-:W-:-:S04]  /*1f70*/  FSEL R4, R4, R9, P4 ;  /* 0x0000000904047208 */ /* 0x000fc80002000000 */
[----:B------:R-:W-:Y:S01]  /*1f80*/  FMNMX R25, R25, R4, !PT ;  /* 0x0000000419197209 */ /* 0x000fe20007800000 */
[----:B------:R1:W-:Y:S06]  /*1f90*/  STL [R5], R4 ;  /* 0x0000000405007387 */ /* 0x0003ec0000100800 */
.L_x_107:
[----:B------:R-:W-:Y:S05]  /*1fa0*/  BSYNC.RECONVERGENT B1 ;  /* 0x0000000000017941 */ /* 0x000fea0003800200 */
.L_x_100:
[----:B------:R-:W-:Y:S01]  /*1fb0*/  IMAD.MOV.U32 R26, RZ, RZ, RZ ;  /* 0x000000ffff1a7224 */ /* 0x000fe200078e00ff */
[----:B------:R-:W-:Y:S06]  /*1fc0*/  @!P2 BRA `(.L_x_113) ;  /* 0x00000008004ca947 */ /* 0x000fec0003800000 */
[----:B------:R-:W-:Y:S01]  /*1fd0*/  ISETP.GE.AND P3, PT, R20, 0x4, PT ;  /* 0x000000041400780c */ /* 0x000fe20003f66270 */
[----:B------:R-:W-:Y:S02]  /*1fe0*/  HFMA2 R26, -RZ, RZ, 0, 0 ;  /* 0x00000000ff1a7431 */ /* 0x000fe400000001ff */
[----:B01----:R-:W-:-:S10]  /*1ff0*/  IMAD.MOV.U32 R4, RZ, RZ, RZ ;  /* 0x000000ffff047224 */ /* 0x003fd400078e00ff */
[----:B------:R-:W-:Y:S05]  /*2000*/  @!P3 BRA `(.L_x_114) ;  /* 0x000000040030b947 */ /* 0x000fea0003800000 */
[----:B------:R-:W-:Y:S02]  /*2010*/  VIMNMX R4, PT, PT, R20, 0x20, PT ;  /* 0x0000002014047848 */ /* 0x000fe40003fe0100 */
[----:B------:R-:W-:Y:S02]  /*2020*/  MOV R26, RZ ;  /* 0x000000ff001a7202 */ /* 0x000fe40000000f00 */
[----:B------:R-:W-:Y:S02]  /*2030*/  VIMNMX R4, PT, PT, R4, 0x1, !PT ;  /* 0x0000000104047848 */ /* 0x000fe40007fe0100 */
[----:B----4-:R-:W-:Y:S02]  /*2040*/  MOV R5, RZ ;  /* 0x000000ff00057202 */ /* 0x010fe40000000f00 */
[----:B------:R-:W-:-:S07]  /*2050*/  LOP3.LUT R4, R4, 0x3c, RZ, 0xc0, !PT ;  /* 0x0000003c04047812 */ /* 0x000fce00078ec0ff */
.L_x_117:
[----:B0-----:R-:W-:-:S05]  /*2060*/  IMAD R6, R5, 0x4, R3 ;  /* 0x0000000405067824 */ /* 0x001fca00078e0203 */
[----:B------:R-:W3:Y:S04]  /*2070*/  LDL R10, [R6] ;  /* 0x00000000060a7983 */ /* 0x000ee80000100800 */
[----:B------:R-:W4:Y:S04]  /*2080*/  LDL R12, [R6+0x4] ;  /* 0x00000400060c7983 */ /* 0x000f280000100800 */
[----:B------:R-:W5:Y:S04]  /*2090*/  LDL R16, [R6+0x8] ;  /* 0x0000080006107983 */ /* 0x000f680000100800 */
[----:B------:R-:W2:Y:S01]  /*20a0*/  LDL R8, [R6+0xc] ;  /* 0x00000c0006087983 */ /* 0x000ea20000100800 */
[----:B------:R-:W-:Y:S01]  /*20b0*/  BSSY.RECONVERGENT B1, `(.L_x_115) ;  /* 0x0000036000017945 */ /* 0x000fe20003800200 */
[----:B---3--:R-:W-:-:S02]  /*20c0*/  FSETP.GT.AND P3, PT, R10, -3.40282346638528859812e+38, PT ;  /* 0xff7fffff0a00780b */ /* 0x008fc40003f64000 */
[----:B----4-:R-:W-:Y:S02]  /*20d0*/  FSETP.GT.AND P4, PT, R12, -3.40282346638528859812e+38, PT ;  /* 0xff7fffff0c00780b */ /* 0x010fe40003f84000 */
[----:B-----5:R-:W-:Y:S02]  /*20e0*/  FSETP.GT.AND P5, PT, R16, -3.40282346638528859812e+38, PT ;  /* 0xff7fffff1000780b */ /* 0x020fe40003fa4000 */
[----:B--2---:R-:W-:-:S07]  /*20f0*/  FSETP.GT.AND P6, PT, R8, -3.40282346638528859812e+38, PT ;  /* 0xff7fffff0800780b */ /* 0x004fce0003fc4000 */
[--C-:B------:R-:W-:Y:S01]  /*2100*/  @P3 FADD R10, R10, -R25.reuse ;  /* 0x800000190a0a3221 */ /* 0x100fe20000000000 */
[----:B------:R-:W-:Y:S02]  /*2110*/  @P3 MOV R9, 0x3bbb989d ;  /* 0x3bbb989d00093802 */ /* 0x000fe40000000f00 */
[----:B------:R-:W-:Y:S01]  /*2120*/  @P3 MOV R14, 0x437c0000 ;  /* 0x437c0000000e3802 */ /* 0x000fe20000000f00 */
[----:B------:R-:W-:Y:S02]  /*2130*/  @P4 IMAD.MOV.U32 R7, RZ, RZ, 0x3bbb989d ;  /* 0x3bbb989dff074424 */ /* 0x000fe400078e00ff */
[--C-:B------:R-:W-:Y:S01]  /*2140*/  @P4 FADD R12, R12, -R25.reuse ;  /* 0x800000190c0c4221 */ /* 0x100fe20000000000 */
[----:B------:R-:W-:Y:S01]  /*2150*/  @P3 FFMA.SAT R9, R10, R9, 0.5 ;  /* 0x3f0000000a093423 */ /* 0x000fe20000002009 */
[----:B------:R-:W-:Y:S02]  /*2160*/  @P5 MOV R18, 0x3bbb989d ;  /* 0x3bbb989d00125802 */ /* 0x000fe40000000f00 */
[----:B------:R-:W-:Y:S01]  /*2170*/  @P4 FFMA.SAT R7, R12, R7, 0.5 ;  /* 0x3f0000000c074423 */ /* 0x000fe20000002007 */
[----:B------:R-:W-:Y:S01]  /*2180*/  @P3 FFMA.RM R9, R9, R14, 12582913 ;  /* 0x4b40000109093423 */ /* 0x000fe2000000400e */
[----:B------:R-:W-:Y:S01]  /*2190*/  @P4 MOV R14, 0x437c0000 ;  /* 0x437c0000000e4802 */ /* 0x000fe20000000f00 */
[----:B------:R-:W-:Y:S01]  /*21a0*/  @P5 FADD R11, R16, -R25 ;  /* 0x80000019100b5221 */ /* 0x000fe20000000000 */
[----:B------:R-:W-:-:S02]  /*21b0*/  @P5 IMAD.MOV.U32 R17, RZ, RZ, 0x437c0000 ;  /* 0x437c0000ff115424 */ /* 0x000fc400078e00ff */
[----:B------:R-:W-:Y:S01]  /*21c0*/  @P3 FADD R13, R9, -12583039 ;  /* 0xcb40007f090d3421 */ /* 0x000fe20000000000 */
[----:B------:R-:W-:Y:S01]  /*21d0*/  @P4 FFMA.RM R7, R7, R14, 12582913 ;  /* 0x4b40000107074423 */ /* 0x000fe2000000400e */
[----:B------:R-:W-:Y:S02]  /*21e0*/  @P5 FFMA.SAT R14, R11, R18, 0.5 ;  /* 0x3f0000000b0e5423 */ /* 0x000fe40000002012 */
[C---:B------:R-:W-:Y:S01]  /*21f0*/  @P3 FFMA R13, R10.reuse, 1.4426950216293334961, -R13 ;  /* 0x3fb8aa3b0a0d3823 */ /* 0x040fe2000000080d */
[C---:B------:R-:W-:Y:S01]  /*2200*/  @P4 FADD R15, R7.reuse, -12583039 ;  /* 0xcb40007f070f4421 */ /* 0x040fe20000000000 */
[----:B------:R-:W-:Y:S02]  /*2210*/  @P4 SHF.L.U32 R7, R7, 0x17, RZ ;  /* 0x0000001707074819 */ /* 0x000fe400000006ff */
[----:B------:R-:W-:Y:S01]  /*2220*/  @P3 FFMA R13, R10, 1.925963033500011079e-08, R13 ;  /* 0x32a570600a0d3823 */ /* 0x000fe2000000000d */
[----:B------:R-:W-:Y:S01]  /*2230*/  @P5 FFMA.RM R10, R14, R17, 12582913 ;  /* 0x4b4000010e0a5423 */ /* 0x000fe20000004011 */
[----:B------:R-:W-:Y:S01]  /*2240*/  @P4 FFMA R15, R12, 1.4426950216293334961, -R15 ;  /* 0x3fb8aa3b0c0f4823 */ /* 0x000fe2000000080f */
[----:B------:R-:W-:-:S02]  /*2250*/  IMAD.MOV.U32 R17, RZ, RZ, RZ ;  /* 0x000000ffff117224 */ /* 0x000fc400078e00ff */
[----:B------:R-:W-:Y:S01]  /*2260*/  @P5 FADD R16, R10, -12583039 ;  /* 0xcb40007f0a105421 */ /* 0x000fe20000000000 */
[----:B------:R-:W-:Y:S01]  /*2270*/  @P4 FFMA R14, R12, 1.925963033500011079e-08, R15 ;  /* 0x32a570600c0e4823 */ /* 0x000fe2000000000f */
[----:B------:R-:W0:Y:S01]  /*2280*/  @P3 MUFU.EX2 R13, R13 ;  /* 0x0000000d000d3308 */ /* 0x000e220000000800 */
[----:B------:R-:W-:Y:S01]  /*2290*/  @P3 SHF.L.U32 R12, R9, 0x17, RZ ;  /* 0x00000017090c3819 */ /* 0x000fe200000006ff */
[C---:B------:R-:W-:Y:S01]  /*22a0*/  @P5 FFMA R16, R11.reuse, 1.4426950216293334961, -R16 ;  /* 0x3fb8aa3b0b105823 */ /* 0x040fe20000000810 */
[----:B------:R-:W-:Y:S01]  /*22b0*/  MOV R15, RZ ;  /* 0x000000ff000f7202 */ /* 0x000fe20000000f00 */
[----:B------:R-:W-:Y:S02]  /*22c0*/  @P5 IMAD.SHL.U32 R10, R10, 0x800000, RZ ;  /* 0x008000000a0a5824 */ /* 0x000fe400078e00ff */
[----:B------:R-:W-:Y:S01]  /*22d0*/  @P5 FFMA R16, R11, 1.925963033500011079e-08, R16 ;  /* 0x32a570600b105823 */ /* 0x000fe20000000010 */
[----:B------:R-:W-:Y:S01]  /*22e0*/  HFMA2 R11, -RZ, RZ, 0, 0 ;  /* 0x00000000ff0b7431 */ /* 0x000fe200000001ff */
[----:B------:R-:W1:Y:S08]  /*22f0*/  @P4 MUFU.EX2 R14, R14 ;  /* 0x0000000e000e4308 */ /* 0x000e700000000800 */
[----:B------:R-:W2:Y:S01]  /*2300*/  @P5 MUFU.EX2 R19, R16 ;  /* 0x0000001000135308 */ /* 0x000ea20000000800 */
[----:B0-----:R-:W-:Y:S01]  /*2310*/  @P3 FMUL R11, R12, R13 ;  /* 0x0000000d0c0b3220 */ /* 0x001fe20000400000 */
[----:B-1----:R-:W-:Y:S01]  /*2320*/  @P4 FMUL R15, R7, R14 ;  /* 0x0000000e070f4220 */ /* 0x002fe20000400000 */
[----:B------:R-:W-:-:S02]  /*2330*/  HFMA2 R7, -RZ, RZ, 0, 0 ;  /* 0x00000000ff077431 */ /* 0x000fc400000001ff */
[----:B--2---:R-:W-:Y:S01]  /*2340*/  @P5 FMUL R17, R10, R19 ;  /* 0x000000130a115220 */ /* 0x004fe20000400000 */
[----:B------:R-:W-:Y:S06]  /*2350*/  @!P6 BRA `(.L_x_116) ;  /* 0x00000000002ce947 */ /* 0x000fec0003800000 */
[----:B------:R-:W-:Y:S01]  /*2360*/  MOV R7, 0x3bbb989d ;  /* 0x3bbb989d00077802 */ /* 0x000fe20000000f00 */
[----:B------:R-:W-:Y:S01]  /*2370*/  FADD R8, R8, -R25 ;  /* 0x8000001908087221 */ /* 0x000fe20000000000 */
        /* <DEDUP_REMOVED lines=8> */
[----:B0-----:R-:W-:-:S07]  /*2400*/  FMUL R7, R7, R8 ;  /* 0x0000000807077220 */ /* 0x001fce0000400000 */
.L_x_116:
[----:B------:R-:W-:Y:S05]  /*2410*/  BSYNC.RECONVERGENT B1 ;  /* 0x0000000000017941 */ /* 0x000fea0003800200 */
.L_x_115:
[----:B------:R0:W-:Y:S01]  /*2420*/  STL [R6], R11 ;  /* 0x0000000b06007387 */ /* 0x0001e20000100800 */
[----:B------:R-:W-:Y:S01]  /*2430*/  IADD3 R5, PT, PT, R5, 0x4, RZ ;  /* 0x0000000405057810 */ /* 0x000fe20007ffe0ff */
[----:B------:R-:W-:Y:S02]  /*2440*/  FADD R26, R11, R26 ;  /* 0x0000001a0b1a7221 */ /* 0x000fe40000000000 */
[----:B------:R0:W-:Y:S01]  /*2450*/  STL [R6+0x4], R15 ;  /* 0x0000040f06007387 */ /* 0x0001e20000100800 */
[----:B------:R-:W-:Y:S01]  /*2460*/  ISETP.NE.AND P3, PT, R5, R4, PT ;  /* 0x000000040500720c */ /* 0x000fe20003f65270 */
[----:B------:R-:W-:Y:S02]  /*2470*/  FADD R26, R26, R15 ;  /* 0x0000000f1a1a7221 */ /* 0x000fe40000000000 */
[----:B------:R0:W-:Y:S02]  /*2480*/  STL [R6+0x8], R17 ;  /* 0x0000081106007387 */ /* 0x0001e40000100800 */
[----:B------:R-:W-:-:S02]  /*2490*/  FADD R26, R26, R17 ;  /* 0x000000111a1a7221 */ /* 0x000fc40000000000 */
[----:B------:R0:W-:Y:S02]  /*24a0*/  STL [R6+0xc], R7 ;  /* 0x00000c0706007387 */ /* 0x0001e40000100800 */
[----:B------:R-:W-:-:S04]  /*24b0*/  FADD R26, R26, R7 ;  /* 0x000000071a1a7221 */ /* 0x000fc80000000000 */
[----:B------:R-:W-:Y:S05]  /*24c0*/  @P3 BRA `(.L_x_117) ;  /* 0xfffffff800e43947 */ /* 0x000fea000383ffff */
.L_x_114:
[----:B----4-:R-:W-:-:S04]  /*24d0*/  VIMNMX R5, PT, PT, R20, 0x20, PT ;  /* 0x0000002014057848 */ /* 0x010fc80003fe0100 */
[----:B------:R-:W-:-:S04]  /*24e0*/  VIMNMX R5, PT, PT, R5, 0x1, !PT ;  /* 0x0000000105057848 */ /* 0x000fc80007fe0100 */
[----:B------:R-:W-:-:S04]  /*24f0*/  LOP3.LUT R5, R5, 0x3, RZ, 0xc0, !PT ;  /* 0x0000000305057812 */ /* 0x000fc800078ec0ff */
[----:B------:R-:W-:-:S13]  /*2500*/  ISETP.NE.AND P3, PT, R5, RZ, PT ;  /* 0x000000ff0500720c */ /* 0x000fda0003f65270 */
[----:B------:R-:W-:Y:S05]  /*2510*/  @!P3 BRA `(.L_x_113) ;  /* 0x0000000000f8b947 */ /* 0x000fea0003800000 */
[----:B------:R-:W-:-:S05]  /*2520*/  IMAD R4, R4, 0x4, R3 ;  /* 0x0000000404047824 */ /* 0x000fca00078e0203 */
[----:B0-----:R-:W3:Y:S01]  /*2530*/  LDL R6, [R4] ;  /* 0x0000000004067983 */ /* 0x001ee20000100800 */
[----:B------:R-:W-:Y:S01]  /*2540*/  BSSY.RECONVERGENT B1, `(.L_x_118) ;  /* 0x000000f000017945 */ /* 0x000fe20003800200 */
[----:B------:R-:W-:Y:S02]  /*2550*/  MOV R7, RZ ;  /* 0x000000ff00077202 */ /* 0x000fe40000000f00 */
[----:B---3--:R-:W-:-:S13]  /*2560*/  FSETP.GT.AND P3, PT, R6, -3.40282346638528859812e+38, PT ;  /* 0xff7fffff0600780b */ /* 0x008fda0003f64000 */
[----:B------:R-:W-:Y:S05]  /*2570*/  @!P3 BRA `(.L_x_119) ;  /* 0x00000000002cb947 */ /* 0x000fea0003800000 */
[----:B------:R-:W-:Y:S02]  /*2580*/  HFMA2 R7, -RZ, RZ, 0.96630859375, -0.0022525787353515625 ;  /* 0x3bbb989dff077431 */ /* 0x000fe400000001ff */
        /* <DEDUP_REMOVED lines=10> */
.L_x_119:
[----:B------:R-:W-:Y:S05]  /*2630*/  BSYNC.RECONVERGENT B1 ;  /* 0x0000000000017941 */ /* 0x000fea0003800200 */
.L_x_118:
[----:B------:R3:W-:Y:S01]  /*2640*/  STL [R4], R7 ;  /* 0x0000000704007387 */ /* 0x0007e20000100800 */
[----:B------:R-:W-:Y:S01]  /*2650*/  ISETP.NE.AND P3, PT, R5, 0x1, PT ;  /* 0x000000010500780c */ /* 0x000fe20003f65270 */
[----:B------:R-:W-:-:S12]  /*2660*/  FADD R26, R26, R7 ;  /* 0x000000071a1a7221 */ /* 0x000fd80000000000 */
[----:B---3--:R-:W-:Y:S05]  /*2670*/  @!P3 BRA `(.L_x_113) ;  /* 0x0000000000a0b947 */ /* 0x008fea0003800000 */
[----:B------:R-:W3:Y:S01]  /*2680*/  LDL R6, [R4+0x4] ;  /* 0x0000040004067983 */ /* 0x000ee20000100800 */
[----:B------:R-:W-:Y:S01]  /*2690*/  BSSY.RECONVERGENT B1, `(.L_x_120) ;  /* 0x000000f000017945 */ /* 0x000fe20003800200 */
[----:B------:R-:W-:Y:S02]  /*26a0*/  MOV R7, RZ ;  /* 0x000000ff00077202 */ /* 0x000fe40000000f00 */
[----:B---3--:R-:W-:-:S13]  /*26b0*/  FSETP.GT.AND P3, PT, R6, -3.40282346638528859812e+38, PT ;  /* 0xff7fffff0600780b */ /* 0x008fda0003f64000 */
[----:B------:R-:W-:Y:S05]  /*26c0*/  @!P3 BRA `(.L_x_121) ;  /* 0x00000000002cb947 */ /* 0x000fea0003800000 */
[----:B------:R-:W-:Y:S02]  /*26d0*/  HFMA2 R8, -RZ, RZ, 3.7421875, 0 ;  /* 0x437c0000ff087431 */ /* 0x000fe400000001ff */
[----:B------:R-:W-:Y:S02]  /*26e0*/  IMAD.MOV.U32 R7, RZ, RZ, 0x3bbb989d ;  /* 0x3bbb989dff077424 */ /* 0x000fe400078e00ff */
[----:B------:R-:W-:-:S04]  /*26f0*/  FADD R6, R6, -R25 ;  /* 0x8000001906067221 */ /* 0x000fc80000000000 */
        /* <DEDUP_REMOVED lines=8> */
.L_x_121:
[----:B------:R-:W-:Y:S05]  /*2780*/  BSYNC.RECONVERGENT B1 ;  /* 0x0000000000017941 */ /* 0x000fea0003800200 */
.L_x_120:
[----:B------:R3:W-:Y:S01]  /*2790*/  STL [R4+0x4], R7 ;  /* 0x0000040704007387 */ /* 0x0007e20000100800 */
[----:B------:R-:W-:Y:S01]  /*27a0*/  ISETP.NE.AND P3, PT, R5, 0x2, PT ;  /* 0x000000020500780c */ /* 0x000fe20003f65270 */
[----:B------:R-:W-:-:S12]  /*27b0*/  FADD R26, R26, R7 ;  /* 0x000000071a1a7221 */ /* 0x000fd80000000000 */
[----:B---3--:R-:W-:Y:S05]  /*27c0*/  @!P3 BRA `(.L_x_113) ;  /* 0x00000000004cb947 */ /* 0x008fea0003800000 */
[----:B------:R-:W3:Y:S01]  /*27d0*/  LDL R6, [R4+0x8] ;  /* 0x0000080004067983 */ /* 0x000ee20000100800 */
[----:B------:R-:W-:Y:S01]  /*27e0*/  BSSY.RECONVERGENT B1, `(.L_x_122) ;  /* 0x000000f000017945 */ /* 0x000fe20003800200 */
[----:B------:R-:W-:Y:S01]  /*27f0*/  IMAD.MOV.U32 R5, RZ, RZ, RZ ;  /* 0x000000ffff057224 */ /* 0x000fe200078e00ff */
[----:B---3--:R-:W-:-:S13]  /*2800*/  FSETP.GT.AND P3, PT, R6, -3.40282346638528859812e+38, PT ;  /* 0xff7fffff0600780b */ /* 0x008fda0003f64000 */
[----:B------:R-:W-:Y:S05]  /*2810*/  @!P3 BRA `(.L_x_123) ;  /* 0x00000000002cb947 */ /* 0x000fea0003800000 */
[----:B------:R-:W-:Y:S01]  /*2820*/  HFMA2 R7, -RZ, RZ, 3.7421875, 0 ;  /* 0x437c0000ff077431 */ /* 0x000fe200000001ff */
[----:B------:R-:W-:Y:S01]  /*2830*/  MOV R8, 0x3bbb989d ;  /* 0x3bbb989d00087802 */ /* 0x000fe20000000f00 */
[----:B------:R-:W-:-:S04]  /*2840*/  FADD R5, R6, -R25 ;  /* 0x8000001906057221 */ /* 0x000fc80000000000 */
[----:B------:R-:W-:-:S04]  /*2850*/  FFMA.SAT R6, R5, R8, 0.5 ;  /* 0x3f00000005067423 */ /* 0x000fc80000002008 */
[----:B------:R-:W-:-:S04]  /*2860*/  FFMA.RM R6, R6, R7, 12582913 ;  /* 0x4b40000106067423 */ /* 0x000fc80000004007 */
[----:B------:R-:W-:-:S04]  /*2870*/  FADD R8, R6, -12583039 ;  /* 0xcb40007f06087421 */ /* 0x000fc80000000000 */
[----:B------:R-:W-:-:S04]  /*2880*/  FFMA R8, R5, 1.4426950216293334961, -R8 ;  /* 0x3fb8aa3b05087823 */ /* 0x000fc80000000808 */
[----:B------:R-:W-:Y:S01]  /*2890*/  FFMA R8, R5, 1.925963033500011079e-08, R8 ;  /* 0x32a5706005087823 */ /* 0x000fe20000000008 */
[----:B------:R-:W-:-:S05]  /*28a0*/  IMAD.SHL.U32 R5, R6, 0x800000, RZ ;  /* 0x0080000006057824 */ /* 0x000fca00078e00ff */
[----:B------:R-:W0:Y:S02]  /*28b0*/  MUFU.EX2 R8, R8 ;  /* 0x0000000800087308 */ /* 0x000e240000000800 */
[----:B0-----:R-:W-:-:S07]  /*28c0*/  FMUL R5, R5, R8 ;  /* 0x0000000805057220 */ /* 0x001fce0000400000 */
.L_x_123:
[----:B------:R-:W-:Y:S05]  /*28d0*/  BSYNC.RECONVERGENT B1 ;  /* 0x0000000000017941 */ /* 0x000fea0003800200 */
.L_x_122:
[----:B------:R3:W-:Y:S01]  /*28e0*/  STL [R4+0x8], R5 ;  /* 0x0000080504007387 */ /* 0x0007e20000100800 */
[----:B------:R-:W-:-:S07]  /*28f0*/  FADD R26, R26, R5 ;  /* 0x000000051a1a7221 */ /* 0x000fce0000000000 */
.L_x_113:
[----:B0-----:R-:W-:Y:S01]  /*2900*/  HFMA2 R6, -RZ, RZ, 3.7421875, 0 ;  /* 0x437c0000ff067431 */ /* 0x001fe200000001ff */
[----:B------:R-:W-:Y:S01]  /*2910*/  MOV R9, 0x3bbb989d ;  /* 0x3bbb989d00097802 */ /* 0x000fe20000000f00 */
[----:B-1-3--:R-:W-:Y:S01]  /*2920*/  FADD R4, R24, -R25 ;  /* 0x8000001918047221 */ /* 0x00afe20000000000 */
[----:B------:R-:W-:Y:S01]  /*2930*/  FSETP.GT.AND P3, PT, R25, R24, PT ;  /* 0x000000181900720b */ /* 0x000fe20003f64000 */
[----:B------:R-:W-:Y:S02]  /*2940*/  BSSY.RECONVERGENT B1, `(.L_x_124) ;  /* 0x00000a3000017945 */ /* 0x000fe40003800200 */
[----:B----4-:R-:W-:-:S04]  /*2950*/  FFMA.SAT R5, R4, R9, 0.5 ;  /* 0x3f00000004057423 */ /* 0x010fc80000002009 */
[----:B------:R-:W-:-:S04]  /*2960*/  FFMA.RM R5, R5, R6, 12582913 ;  /* 0x4b40000105057423 */ /* 0x000fc80000004006 */
[C---:B------:R-:W-:Y:S01]  /*2970*/  FADD R7, R5.reuse, -12583039 ;  /* 0xcb40007f05077421 */ /* 0x040fe20000000000 */
[----:B------:R-:W-:-:S03]  /*2980*/  IMAD.SHL.U32 R27, R5, 0x800000, RZ ;  /* 0x00800000051b7824 */ /* 0x000fc600078e00ff */
[----:B------:R-:W-:-:S04]  /*2990*/  FFMA R7, R4, 1.4426950216293334961, -R7 ;  /* 0x3fb8aa3b04077823 */ /* 0x000fc80000000807 */
[----:B------:R-:W-:-:S04]  /*29a0*/  FFMA R7, R4, 1.925963033500011079e-08, R7 ;  /* 0x32a5706004077823 */ /* 0x000fc80000000007 */
[----:B------:R-:W0:Y:S02]  /*29b0*/  MUFU.EX2 R4, R7 ;  /* 0x0000000700047308 */ /* 0x000e240000000800 */
[----:B0-----:R-:W-:Y:S01]  /*29c0*/  FMUL R27, R27, R4 ;  /* 0x000000041b1b7220 */ /* 0x001fe20000400000 */
[----:B------:R-:W-:Y:S06]  /*29d0*/  @!P3 BRA `(.L_x_125) ;  /* 0x0000000400acb947 */ /* 0x000fec0003800000 */
[----:B------:R-:W0:Y:S02]  /*29e0*/  LDCU UR5, c[0x0][0x3a4] ;  /* 0x00007480ff0577ac */ /* 0x000e240008000800 */
[----:B0-----:R-:W-:-:S09]  /*29f0*/  UISETP.GE.AND UP1, UPT, UR5, 0x1, UPT ;  /* 0x000000010500788c */ /* 0x001fd2000bf26270 */
[----:B------:R-:W-:Y:S05]  /*2a00*/  BRA.U !UP1, `(.L_x_126) ;  /* 0x0000000509947547 */ /* 0x000fea000b800000 */
[----:B------:R-:W-:Y:S01]  /*2a10*/  UISETP.GE.U32.AND UP1, UPT, UR17, 0xf, UPT ;  /* 0x0000000f1100788c */ /* 0x000fe2000bf26070 */
[----:B------:R-:W-:-:S08]  /*2a20*/  UMOV UR5, URZ ;  /* 0x000000ff00057c82 */ /* 0x000fd00008000000 */
[----:B------:R-:W-:Y:S05]  /*2a30*/  BRA.U !UP1, `(.L_x_127) ;  /* 0x0000000109787547 */ /* 0x000fea000b800000 */
[----:B------:R-:W-:-:S05]  /*2a40*/  UMOV UR5, URZ ;  /* 0x000000ff00057c82 */ /* 0x000fca0008000000 */
.L_x_128:
[----:B------:R-:W-:-:S09]  /*2a50*/  ULEA UR9, UR5, UR14, 0x2 ;  /* 0x0000000e05097291 */ /* 0x000fd2000f8e10ff */
[----:B0-----:R-:W3:Y:S04]  /*2a60*/  LDL.128 R16, [UR9] ;  /* 0x00000009ff107983 */ /* 0x001ee80008100c00 */
[----:B------:R-:W4:Y:S04]  /*2a70*/  LDL.128 R12, [UR9+0x10] ;  /* 0x00001009ff0c7983 */ /* 0x000f280008100c00 */
[----:B------:R-:W5:Y:S04]  /*2a80*/  LDL.128 R4, [UR9+0x20] ;  /* 0x00002009ff047983 */ /* 0x000f680008100c00 */
[----:B------:R-:W2:Y:S01]  /*2a90*/  LDL.128 R8, [UR9+0x30] ;  /* 0x00003009ff087983 */ /* 0x000ea20008100c00 */
[----:B------:R-:W-:-:S04]  /*2aa0*/  UIADD3 UR5, UPT, UPT, UR5, 0x10, URZ ;  /* 0x0000001005057890 */ /* 0x000fc8000fffe0ff */
[----:B------:R-:W-:Y:S01]  /*2ab0*/  UISETP.NE.AND UP1, UPT, UR5, UR7, UPT ;  /* 0x000000070500728c */ /* 0x000fe2000bf25270 */
[C---:B---3--:R-:W-:Y:S01]  /*2ac0*/  FMUL R16, R27.reuse, R16 ;  /* 0x000000101b107220 */ /* 0x048fe20000400000 */
[C---:B------:R-:W-:Y:S01]  /*2ad0*/  FMUL R17, R27.reuse, R17 ;  /* 0x000000111b117220 */ /* 0x040fe20000400000 */
[C---:B------:R-:W-:Y:S01]  /*2ae0*/  FMUL R18, R27.reuse, R18 ;  /* 0x000000121b127220 */ /* 0x040fe20000400000 */
[C---:B------:R-:W-:Y:S01]  /*2af0*/  FMUL R19, R27.reuse, R19 ;  /* 0x000000131b137220 */ /* 0x040fe20000400000 */
[C---:B----4-:R-:W-:Y:S01]  /*2b00*/  FMUL R12, R27.reuse, R12 ;  /* 0x0000000c1b0c7220 */ /* 0x050fe20000400000 */
[C---:B------:R-:W-:Y:S01]  /*2b10*/  FMUL R13, R27.reuse, R13 ;  /* 0x0000000d1b0d7220 */ /* 0x040fe20000400000 */
[C---:B------:R-:W-:Y:S01]  /*2b20*/  FMUL R14, R27.reuse, R14 ;  /* 0x0000000e1b0e7220 */ /* 0x040fe20000400000 */
[C---:B------:R-:W-:Y:S01]  /*2b30*/  FMUL R15, R27.reuse, R15 ;  /* 0x0000000f1b0f7220 */ /* 0x040fe20000400000 */
[C---:B-----5:R-:W-:Y:S01]  /*2b40*/  FMUL R4, R27.reuse, R4 ;  /* 0x000000041b047220 */ /* 0x060fe20000400000 */
[C---:B------:R-:W-:Y:S01]  /*2b50*/  FMUL R5, R27.reuse, R5 ;  /* 0x000000051b057220 */ /* 0x040fe20000400000 */
[C---:B------:R-:W-:Y:S01]  /*2b60*/  FMUL R6, R27.reuse, R6 ;  /* 0x000000061b067220 */ /* 0x040fe20000400000 */
[C---:B------:R-:W-:Y:S01]  /*2b70*/  FMUL R7, R27.reuse, R7 ;  /* 0x000000071b077220 */ /* 0x040fe20000400000 */
[C---:B--2---:R-:W-:Y:S01]  /*2b80*/  FMUL R8, R27.reuse, R8 ;  /* 0x000000081b087220 */ /* 0x044fe20000400000 */
[C---:B------:R-:W-:Y:S01]  /*2b90*/  FMUL R9, R27.reuse, R9 ;  /* 0x000000091b097220 */ /* 0x040fe20000400000 */
[C---:B------:R-:W-:Y:S01]  /*2ba0*/  FMUL R10, R27.reuse, R10 ;  /* 0x0000000a1b0a7220 */ /* 0x040fe20000400000 */
[----:B------:R-:W-:Y:S01]  /*2bb0*/  FMUL R11, R27, R11 ;  /* 0x0000000b1b0b7220 */ /* 0x000fe20000400000 */
[----:B------:R0:W-:Y:S04]  /*2bc0*/  STL.128 [UR9], R16 ;  /* 0x00000010ff007987 */ /* 0x0001e80008100c09 */
[----:B------:R0:W-:Y:S04]  /*2bd0*/  STL.128 [UR9+0x10], R12 ;  /* 0x0000100cff007987 */ /* 0x0001e80008100c09 */
[----:B------:R0:W-:Y:S04]  /*2be0*/  STL.128 [UR9+0x20], R4 ;  /* 0x00002004ff007987 */ /* 0x0001e80008100c09 */
[----:B------:R0:W-:Y:S01]  /*2bf0*/  STL.128 [UR9+0x30], R8 ;  /* 0x00003008ff007987 */ /* 0x0001e20008100c09 */
[----:B------:R-:W-:Y:S05]  /*2c00*/  BRA.U UP1, `(.L_x_128) ;  /* 0xfffffffd01907547 */ /* 0x000fea000b83ffff */
[----:B------:R-:W-:-:S05]  /*2c10*/  UMOV UR5, UR7 ;  /* 0x0000000700057c82 */ /* 0x000fca0008000000 */
.L_x_127:
[----:B------:R-:W1:Y:S02]  /*2c20*/  LDCU UR9, c[0x0][0x3a4] ;  /* 0x00007480ff0977ac */ /* 0x000e640008000800 */
[----:B-1----:R-:W-:-:S04]  /*2c30*/  ULOP3.LUT UR9, UR9, 0xf, URZ, 0xc0, !UPT ;  /* 0x0000000f09097892 */ /* 0x002fc8000f8ec0ff */
[----:B------:R-:W-:-:S09]  /*2c40*/  UISETP.NE.AND UP1, UPT, UR9, URZ, UPT ;  /* 0x000000ff0900728c */ /* 0x000fd2000bf25270 */
[----:B------:R-:W-:Y:S05]  /*2c50*/  BRA.U !UP1, `(.L_x_126) ;  /* 0x0000000509007547 */ /* 0x000fea000b800000 */
[----:B------:R-:W-:Y:S02]  /*2c60*/  UIADD3 UR9, UPT, UPT, UR9, -0x1, URZ ;  /* 0xffffffff09097890 */ /* 0x000fe4000fffe0ff */
[----:B------:R-:W-:Y:S02]  /*2c70*/  UISETP.NE.AND UP2, UPT, UR16, URZ, UPT ;  /* 0x000000ff1000728c */ /* 0x000fe4000bf45270 */
[----:B------:R-:W-:-:S09]  /*2c80*/  UISETP.GE.U32.AND UP1, UPT, UR9, 0x7, UPT ;  /* 0x000000070900788c */ /* 0x000fd2000bf26070 */
[----:B------:R-:W-:Y:S05]  /*2c90*/  BRA.U !UP1, `(.L_x_129) ;  /* 0x0000000109687547 */ /* 0x000fea000b800000 */
[----:B------:R-:W-:-:S09]  /*2ca0*/  ULEA UR9, UR5, UR14, 0x2 ;  /* 0x0000000e05097291 */ /* 0x000fd2000f8e10ff */
[----:B0-----:R-:W3:Y:S04]  /*2cb0*/  LDL R6, [UR9+0x4] ;  /* 0x00000409ff067983 */ /* 0x001ee80008100800 */
[----:B------:R-:W4:Y:S04]  /*2cc0*/  LDL R10, [UR9+0x8] ;  /* 0x00000809ff0a7983 */ /* 0x000f280008100800 */
[----:B------:R-:W5:Y:S04]  /*2cd0*/  LDL R4, [UR9] ;  /* 0x00000009ff047983 */ /* 0x000f680008100800 */
[----:B------:R-:W2:Y:S04]  /*2ce0*/  LDL R12, [UR9+0xc] ;  /* 0x00000c09ff0c7983 */ /* 0x000ea80008100800 */
[----:B------:R-:W2:Y:S04]  /*2cf0*/  LDL R8, [UR9+0x10] ;  /* 0x00001009ff087983 */ /* 0x000ea80008100800 */
[----:B------:R-:W2:Y:S04]  /*2d00*/  LDL R14, [UR9+0x14] ;  /* 0x00001409ff0e7983 */ /* 0x000ea80008100800 */
[----:B------:R-:W2:Y:S04]  /*2d10*/  LDL R16, [UR9+0x18] ;  /* 0x00001809ff107983 */ /* 0x000ea80008100800 */
[----:B------:R-:W2:Y:S01]  /*2d20*/  LDL R18, [UR9+0x1c] ;  /* 0x00001c09ff127983 */ /* 0x000ea20008100800 */
[----:B------:R-:W-:Y:S01]  /*2d30*/  UIADD3 UR5, UPT, UPT, UR5, 0x8, URZ ;  /* 0x0000000805057890 */ /* 0x000fe2000fffe0ff */
[C---:B---3--:R-:W-:Y:S01]  /*2d40*/  FMUL R5, R27.reuse, R6 ;  /* 0x000000061b057220 */ /* 0x048fe20000400000 */
[C---:B----4-:R-:W-:Y:S01]  /*2d50*/  FMUL R6, R27.reuse, R10 ;  /* 0x0000000a1b067220 */ /* 0x050fe20000400000 */
[C---:B-----5:R-:W-:Y:S01]  /*2d60*/  FMUL R4, R27.reuse, R4 ;  /* 0x000000041b047220 */ /* 0x060fe20000400000 */
[C---:B--2---:R-:W-:Y:S01]  /*2d70*/  FMUL R7, R27.reuse, R12 ;  /* 0x0000000c1b077220 */ /* 0x044fe20000400000 */
[C---:B------:R-:W-:Y:S01]  /*2d80*/  FMUL R8, R27.reuse, R8 ;  /* 0x000000081b087220 */ /* 0x040fe20000400000 */
[C---:B------:R-:W-:Y:S01]  /*2d90*/  FMUL R9, R27.reuse, R14 ;  /* 0x0000000e1b097220 */ /* 0x040fe20000400000 */
[C---:B------:R-:W-:Y:S01]  /*2da0*/  FMUL R10, R27.reuse, R16 ;  /* 0x000000101b0a7220 */ /* 0x040fe20000400000 */
[----:B------:R-:W-:Y:S01]  /*2db0*/  FMUL R11, R27, R18 ;  /* 0x000000121b0b7220 */ /* 0x000fe20000400000 */
[----:B------:R1:W-:Y:S04]  /*2dc0*/  STL [UR9], R4 ;  /* 0x00000004ff007987 */ /* 0x0003e80008100809 */
[----:B------:R1:W-:Y:S04]  /*2dd0*/  STL [UR9+0x4], R5 ;  /* 0x00000405ff007987 */ /* 0x0003e80008100809 */
[----:B------:R1:W-:Y:S04]  /*2de0*/  STL [UR9+0x8], R6 ;  /* 0x00000806ff007987 */ /* 0x0003e80008100809 */
[----:B------:R1:W-:Y:S04]  /*2df0*/  STL [UR9+0xc], R7 ;  /* 0x00000c07ff007987 */ /* 0x0003e80008100809 */
[----:B------:R1:W-:Y:S04]  /*2e00*/  STL [UR9+0x10], R8 ;  /* 0x00001008ff007987 */ /* 0x0003e80008100809 */
[----:B------:R1:W-:Y:S04]  /*2e10*/  STL [UR9+0x14], R9 ;  /* 0x00001409ff007987 */ /* 0x0003e80008100809 */
[----:B------:R1:W-:Y:S04]  /*2e20*/  STL [UR9+0x18], R10 ;  /* 0x0000180aff007987 */ /* 0x0003e80008100809 */
[----:B------:R1:W-:Y:S02]  /*2e30*/  STL [UR9+0x1c], R11 ;  /* 0x00001c0bff007987 */ /* 0x0003e40008100809 */
.L_x_129:
[----:B------:R-:W-:Y:S05]  /*2e40*/  BRA.U !UP2, `(.L_x_126) ;  /* 0x000000010a847547 */ /* 0x000fea000b800000 */
[----:B------:R-:W-:Y:S02]  /*2e50*/  UIADD3 UR9, UPT, UPT, UR16, -0x1, URZ ;  /* 0xffffffff10097890 */ /* 0x000fe4000fffe0ff */
[----:B------:R-:W-:Y:S02]  /*2e60*/  UISETP.NE.AND UP2, UPT, UR15, URZ, UPT ;  /* 0x000000ff0f00728c */ /* 0x000fe4000bf45270 */
[----:B------:R-:W-:-:S09]  /*2e70*/  UISETP.GE.U32.AND UP1, UPT, UR9, 0x3, UPT ;  /* 0x000000030900788c */ /* 0x000fd2000bf26070 */
[----:B------:R-:W-:Y:S05]  /*2e80*/  BRA.U !UP1, `(.L_x_130) ;  /* 0x0000000109387547 */ /* 0x000fea000b800000 */
[----:B------:R-:W-:-:S09]  /*2e90*/  ULEA UR9, UR5, UR14, 0x2 ;  /* 0x0000000e05097291 */ /* 0x000fd2000f8e10ff */
[----:B01----:R-:W3:Y:S04]  /*2ea0*/  LDL R6, [UR9+0x4] ;  /* 0x00000409ff067983 */ /* 0x003ee80008100800 */
[----:B------:R-:W4:Y:S04]  /*2eb0*/  LDL R4, [UR9] ;  /* 0x00000009ff047983 */ /* 0x000f280008100800 */
[----:B------:R-:W5:Y:S04]  /*2ec0*/  LDL R8, [UR9+0x8] ;  /* 0x00000809ff087983 */ /* 0x000f680008100800 */
[----:B------:R-:W2:Y:S01]  /*2ed0*/  LDL R10, [UR9+0xc] ;  /* 0x00000c09ff0a7983 */ /* 0x000ea20008100800 */
[----:B------:R-:W-:Y:S01]  /*2ee0*/  UIADD3 UR5, UPT, UPT, UR5, 0x4, URZ ;  /* 0x0000000405057890 */ /* 0x000fe2000fffe0ff */
[C---:B---3--:R-:W-:Y:S01]  /*2ef0*/  FMUL R5, R27.reuse, R6 ;  /* 0x000000061b057220 */ /* 0x048fe20000400000 */
[C---:B----4-:R-:W-:Y:S01]  /*2f00*/  FMUL R4, R27.reuse, R4 ;  /* 0x000000041b047220 */ /* 0x050fe20000400000 */
[C---:B-----5:R-:W-:Y:S01]  /*2f10*/  FMUL R6, R27.reuse, R8 ;  /* 0x000000081b067220 */ /* 0x060fe20000400000 */
[----:B--2---:R-:W-:-:S03]  /*2f20*/  FMUL R7, R27, R10 ;  /* 0x0000000a1b077220 */ /* 0x004fc60000400000 */
[----:B------:R3:W-:Y:S04]  /*2f30*/  STL [UR9], R4 ;  /* 0x00000004ff007987 */ /* 0x0007e80008100809 */
[----:B------:R3:W-:Y:S04]  /*2f40*/  STL [UR9+0x4], R5 ;  /* 0x00000405ff007987 */ /* 0x0007e80008100809 */
[----:B------:R3:W-:Y:S04]  /*2f50*/  STL [UR9+0x8], R6 ;  /* 0x00000806ff007987 */ /* 0x0007e80008100809 */
[----:B------:R3:W-:Y:S02]  /*2f60*/  STL [UR9+0xc], R7 ;  /* 0x00000c07ff007987 */ /* 0x0007e40008100809 */
.L_x_130:
[----:B------:R-:W-:Y:S05]  /*2f70*/  BRA.U !UP2, `(.L_x_126) ;  /* 0x000000010a387547 */ /* 0x000fea000b800000 */
[----:B------:R-:W-:-:S09]  /*2f80*/  ULEA UR5, UR5, UR14, 0x2 ;  /* 0x0000000e05057291 */ /* 0x000fd2000f8e10ff */
[----:B01-3--:R-:W3:Y:S01]  /*2f90*/  LDL R4, [UR5] ;  /* 0x00000005ff047983 */ /* 0x00bee20008100800 */
[----:B------:R-:W-:Y:S01]  /*2fa0*/  UISETP.NE.AND UP1, UPT, UR15, 0x1, UPT ;  /* 0x000000010f00788c */ /* 0x000fe2000bf25270 */
[----:B---3--:R-:W-:-:S05]  /*2fb0*/  FMUL R4, R27, R4 ;  /* 0x000000041b047220 */ /* 0x008fca0000400000 */
[----:B------:R4:W-:Y:S03]  /*2fc0*/  STL [UR5], R4 ;  /* 0x00000004ff007987 */ /* 0x0009e60008100805 */
[----:B------:R-:W-:Y:S05]  /*2fd0*/  BRA.U !UP1, `(.L_x_126) ;  /* 0x0000000109207547 */ /* 0x000fea000b800000 */
[----:B----4-:R-:W3:Y:S01]  /*2fe0*/  LDL R4, [UR5+0x4] ;  /* 0x00000405ff047983 */ /* 0x010ee20008100800 */
[----:B------:R-:W-:Y:S01]  /*2ff0*/  UISETP.NE.AND UP1, UPT, UR15, 0x2, UPT ;  /* 0x000000020f00788c */ /* 0x000fe2000bf25270 */
[----:B---3--:R-:W-:-:S05]  /*3000*/  FMUL R4, R27, R4 ;  /* 0x000000041b047220 */ /* 0x008fca0000400000 */
[----:B------:R0:W-:Y:S03]  /*3010*/  STL [UR5+0x4], R4 ;  /* 0x00000404ff007987 */ /* 0x0001e60008100805 */
[----:B------:R-:W-:Y:S05]  /*3020*/  BRA.U !UP1, `(.L_x_126) ;  /* 0x00000001090c7547 */ /* 0x000fea000b800000 */
[----:B0-----:R-:W3:Y:S02]  /*3030*/  LDL R4, [UR5+0x8] ;  /* 0x00000805ff047983 */ /* 0x001ee40008100800 */
[----:B---3--:R-:W-:-:S05]  /*3040*/  FMUL R4, R27, R4 ;  /* 0x000000041b047220 */ /* 0x008fca0000400000 */
[----:B------:R0:W-:Y:S02]  /*3050*/  STL [UR5+0x8], R4 ;  /* 0x00000804ff007987 */ /* 0x0001e40008100805 */
.L_x_126:
[----:B------:R-:W-:Y:S01]  /*3060*/  FFMA R21, R21, R27, R26 ;  /* 0x0000001b15157223 */ /* 0x000fe2000000001a */
[----:B------:R-:W-:Y:S01]  /*3070*/  MOV R24, R25 ;  /* 0x0000001900187202 */ /* 0x000fe20000000f00 */
[----:B------:R-:W-:Y:S06]  /*3080*/  BRA `(.L_x_131) ;  /* 0x0000000000b87947 */ /* 0x000fec0003800000 */
.L_x_125:
[----:B------:R-:W-:-:S04]  /*3090*/  FADD R4, -R24, R25 ;  /* 0x0000001918047221 */ /* 0x000fc80000000100 */
[----:B------:R-:W-:-:S04]  /*30a0*/  FFMA.SAT R5, R4, R9, 0.5 ;  /* 0x3f00000004057423 */ /* 0x000fc80000002009 */
[----:B------:R-:W-:-:S04]  /*30b0*/  FFMA.RM R5, R5, R6, 12582913 ;  /* 0x4b40000105057423 */ /* 0x000fc80000004006 */
[C---:B------:R-:W-:Y:S01]  /*30c0*/  FADD R7, R5.reuse, -12583039 ;  /* 0xcb40007f05077421 */ /* 0x040fe20000000000 */
[----:B------:R-:W-:-:S03]  /*30d0*/  SHF.L.U32 R8, R5, 0x17, RZ ;  /* 0x0000001705087819 */ /* 0x000fc600000006ff */
[----:B------:R-:W-:-:S04]  /*30e0*/  FFMA R7, R4, 1.4426950216293334961, -R7 ;  /* 0x3fb8aa3b04077823 */ /* 0x000fc80000000807 */
[----:B------:R-:W-:-:S06]  /*30f0*/  FFMA R7, R4, 1.925963033500011079e-08, R7 ;  /* 0x32a5706004077823 */ /* 0x000fcc0000000007 */
[----:B------:R-:W0:Y:S02]  /*3100*/  MUFU.EX2 R7, R7 ;  /* 0x0000000700077308 */ /* 0x000e240000000800 */
[----:B0-----:R-:W-:Y:S01]  /*3110*/  FMUL R8, R8, R7 ;  /* 0x0000000708087220 */ /* 0x001fe20000400000 */
[----:B------:R-:W-:Y:S06]  /*3120*/  @!P2 BRA `(.L_x_132) ;  /* 0x00000000008ca947 */ /* 0x000fec0003800000 */
[C---:B------:R-:W-:Y:S01]  /*3130*/  ISETP.GE.AND P2, PT, R20.reuse, 0x4, PT ;  /* 0x000000041400780c */ /* 0x040fe20003f46270 */
[----:B------:R-:W-:Y:S01]  /*3140*/  IMAD.MOV.U32 R4, RZ, RZ, RZ ;  /* 0x000000ffff047224 */ /* 0x000fe200078e00ff */
[----:B------:R-:W-:-:S04]  /*3150*/  VIMNMX R5, PT, PT, R20, 0x20, PT ;  /* 0x0000002014057848 */ /* 0x000fc80003fe0100 */
[----:B------:R-:W-:-:S07]  /*3160*/  VIMNMX R12, PT, PT, R5, 0x1, !PT ;  /* 0x00000001050c7848 */ /* 0x000fce0007fe0100 */
[----:B------:R-:W-:Y:S05]  /*3170*/  @!P2 BRA `(.L_x_133) ;  /* 0x000000000034a947 */ /* 0x000fea0003800000 */
[----:B------:R-:W-:Y:S01]  /*3180*/  HFMA2 R10, -RZ, RZ, 0, 0 ;  /* 0x00000000ff0a7431 */ /* 0x000fe200000001ff */
[----:B------:R-:W-:-:S07]  /*3190*/  LOP3.LUT R11, R12, 0x3c, RZ, 0xc0, !PT ;  /* 0x0000003c0c0b7812 */ /* 0x000fce00078ec0ff */
.L_x_134:
[----:B0-----:R-:W-:-:S05]  /*31a0*/  LEA R9, R10, R3, 0x2 ;  /* 0x000000030a097211 */ /* 0x001fca00078e10ff */
[----:B------:R-:W3:Y:S01]  /*31b0*/  LDL.128 R4, [R9] ;  /* 0x0000000009047983 */ /* 0x000ee20000100c00 */
[----:B------:R-:W-:-:S05]  /*31c0*/  VIADD R10, R10, 0x4 ;  /* 0x000000040a0a7836 */ /* 0x000fca0000000000 */
[----:B------:R-:W-:Y:S01]  /*31d0*/  ISETP.NE.AND P2, PT, R10, R11, PT ;  /* 0x0000000b0a00720c */ /* 0x000fe20003f45270 */
[C---:B---3--:R-:W-:Y:S01]  /*31e0*/  FMUL R4, R8.reuse, R4 ;  /* 0x0000000408047220 */ /* 0x048fe20000400000 */
[C---:B------:R-:W-:Y:S01]  /*31f0*/  FMUL R5, R8.reuse, R5 ;  /* 0x0000000508057220 */ /* 0x040fe20000400000 */
[C---:B------:R-:W-:Y:S01]  /*3200*/  FMUL R6, R8.reuse, R6 ;  /* 0x0000000608067220 */ /* 0x040fe20000400000 */
[----:B------:R-:W-:-:S05]  /*3210*/  FMUL R7, R8, R7 ;  /* 0x0000000708077220 */ /* 0x000fca0000400000 */
[----:B------:R0:W-:Y:S04]  /*3220*/  STL.128 [R9], R4 ;  /* 0x0000000409007387 */ /* 0x0001e80000100c00 */
[----:B------:R-:W-:Y:S05]  /*3230*/  @P2 BRA `(.L_x_134) ;  /* 0xfffffffc00d82947 */ /* 0x000fea000383ffff */
[----:B0-----:R-:W-:-:S07]  /*3240*/  MOV R4, R11 ;  /* 0x0000000b00047202 */ /* 0x001fce0000000f00 */
.L_x_133:
[----:B------:R-:W-:-:S04]  /*3250*/  LOP3.LUT R12, R12, 0x3, RZ, 0xc0, !PT ;  /* 0x000000030c0c7812 */ /* 0x000fc800078ec0ff */
[----:B------:R-:W-:-:S13]  /*3260*/  ISETP.NE.AND P2, PT, R12, RZ, PT ;  /* 0x000000ff0c00720c */ /* 0x000fda0003f45270 */
[----:B------:R-:W-:Y:S05]  /*3270*/  @!P2 BRA `(.L_x_132) ;  /* 0x000000000038a947 */ /* 0x000fea0003800000 */
[----:B------:R-:W-:-:S05]  /*3280*/  LEA R4, R4, R3, 0x2 ;  /* 0x0000000304047211 */ /* 0x000fca00078e10ff */
[----:B------:R-:W3:Y:S01]  /*3290*/  LDL R5, [R4] ;  /* 0x0000000004057983 */ /* 0x000ee20000100800 */
[----:B------:R-:W-:Y:S01]  /*32a0*/  ISETP.NE.AND P2, PT, R12, 0x1, PT ;  /* 0x000000010c00780c */ /* 0x000fe20003f45270 */
[----:B---3--:R-:W-:-:S05]  /*32b0*/  FMUL R5, R8, R5 ;  /* 0x0000000508057220 */ /* 0x008fca0000400000 */
[----:B------:R0:W-:Y:S07]  /*32c0*/  STL [R4], R5 ;  /* 0x0000000504007387 */ /* 0x0001ee0000100800 */
[----:B------:R-:W-:Y:S05]  /*32d0*/  @!P2 BRA `(.L_x_132) ;  /* 0x000000000020a947 */ /* 0x000fea0003800000 */
[----:B0-----:R-:W3:Y:S01]  /*32e0*/  LDL R5, [R4+0x4] ;  /* 0x0000040004057983 */ /* 0x001ee20000100800 */
[----:B------:R-:W-:Y:S01]  /*32f0*/  ISETP.NE.AND P2, PT, R12, 0x2, PT ;  /* 0x000000020c00780c */ /* 0x000fe20003f45270 */
[----:B---3--:R-:W-:-:S05]  /*3300*/  FMUL R5, R8, R5 ;  /* 0x0000000508057220 */ /* 0x008fca0000400000 */
[----:B------:R1:W-:Y:S07]  /*3310*/  STL [R4+0x4], R5 ;  /* 0x0000040504007387 */ /* 0x0003ee0000100800 */
[----:B------:R-:W-:Y:S05]  /*3320*/  @!P2 BRA `(.L_x_132) ;  /* 0x00000000000ca947 */ /* 0x000fea0003800000 */
[----:B-1----:R-:W3:Y:S02]  /*3330*/  LDL R5, [R4+0x8] ;  /* 0x0000080004057983 */ /* 0x002ee40000100800 */
[----:B---3--:R-:W-:-:S05]  /*3340*/  FMUL R5, R8, R5 ;  /* 0x0000000508057220 */ /* 0x008fca0000400000 */
[----:B------:R3:W-:Y:S02]  /*3350*/  STL [R4+0x8], R5 ;  /* 0x0000080504007387 */ /* 0x0007e40000100800 */
.L_x_132:
[----:B------:R-:W-:-:S07]  /*3360*/  FFMA R21, R8, R26, R21 ;  /* 0x0000001a08157223 */ /* 0x000fce0000000015 */
.L_x_131:
[----:B------:R-:W-:Y:S05]  /*3370*/  BSYNC.RECONVERGENT B1 ;  /* 0x0000000000017941 */ /* 0x000fea0003800200 */
.L_x_124:
[----:B------:R-:W5:Y:S02]  /*3380*/  LDCU UR5, c[0x0][0x3a4] ;  /* 0x00007480ff0577ac */ /* 0x000f640008000800 */
[----:B-----5:R-:W-:-:S04]  /*3390*/  VIMNMX R23, PT, PT, R23, UR5, PT ;  /* 0x0000000517177c48 */ /* 0x020fc8000bfe0100 */
[----:B------:R-:W-:-:S13]  /*33a0*/  ISETP.GE.AND P2, PT, R23, 0x1, PT ;  /* 0x000000011700780c */ /* 0x000fda0003f46270 */
[----:B------:R-:W-:Y:S05]  /*33b0*/  @!P2 BRA `(.L_x_99) ;  /* 0x0000000800a4a947 */ /* 0x000fea0003800000 */
[----:B------:R-:W-:-:S07]  /*33c0*/  IMAD.MOV.U32 R27, RZ, RZ, RZ ;  /* 0x000000ffff1b7224 */ /* 0x000fce00078e00ff */
.L_x_140:
[----:B-----5:R-:W-:-:S06]  /*33d0*/  LEA R23, R27, R3, 0x2 ;  /* 0x000000031b177211 */ /* 0x020fcc00078e10ff */
[----:B------:R-:W5:Y:S01]  /*33e0*/  LDL R23, [R23] ;  /* 0x0000000017177983 */ /* 0x000f620000100800 */
[----:B01-34-:R-:W-:Y:S01]  /*33f0*/  VIMNMX R4, PT, PT, R20, 0x20, PT ;  /* 0x0000002014047848 */ /* 0x01bfe20003fe0100 */
[----:B------:R-:W-:Y:S01]  /*3400*/  UISETP.GE.U32.AND UP1, UPT, UR17, 0xf, UPT ;  /* 0x0000000f1100788c */ /* 0x000fe2000bf26070 */
[----:B------:R-:W-:Y:S01]  /*3410*/  MOV R25, R27 ;  /* 0x0000001b00197202 */ /* 0x000fe20000000f00 */
[----:B------:R-:W-:Y:S01]  /*3420*/  VIADD R27, R27, 0x1 ;  /* 0x000000011b1b7836 */ /* 0x000fe20000000000 */
[----:B------:R-:W-:-:S04]  /*3430*/  VIMNMX R4, PT, PT, R4, 0x1, !PT ;  /* 0x0000000104047848 */ /* 0x000fc80007fe0100 */
[----:B------:R-:W-:Y:S01]  /*3440*/  ISETP.NE.AND P3, PT, R27, R4, PT ;  /* 0x000000041b00720c */ /* 0x000fe20003f65270 */
[----:B------:R-:W-:Y:S01]  /*3450*/  HFMA2 R4, -RZ, RZ, 0, 0 ;  /* 0x00000000ff047431 */ /* 0x000fe200000001ff */
[----:B------:R-:W-:Y:S11]  /*3460*/  BRA.U !UP1, `(.L_x_135) ;  /* 0x0000000109d47547 */ /* 0x000ff6000b800000 */
[----:B------:R-:W0:Y:S01]  /*3470*/  S2UR UR9, SR_CgaCtaId ;  /* 0x00000000000979c3 */ /* 0x000e220000008800 */
[----:B------:R-:W-:Y:S01]  /*3480*/  UMOV UR5, 0x400 ;  /* 0x0000040000057882 */ /* 0x000fe20000000000 */
[----:B------:R-:W-:Y:S01]  /*3490*/  MOV R28, RZ ;  /* 0x000000ff001c7202 */ /* 0x000fe20000000f00 */
[----:B------:R-:W-:Y:S01]  /*34a0*/  UIADD3 UR5, UPT, UPT, UR5, 0x4000, URZ ;  /* 0x0000400005057890 */ /* 0x000fe2000fffe0ff */
[----:B------:R-:W1:Y:S03]  /*34b0*/  LDCU UR10, c[0x0][0x3a4] ;  /* 0x00007480ff0a77ac */ /* 0x000e660008000800 */
[----:B01----:R-:W-:-:S12]  /*34c0*/  ULEA UR5, UR9, UR5, 0x18 ;  /* 0x0000000509057291 */ /* 0x003fd8000f8ec0ff */
.L_x_136:
[----:B0-----:R-:W-:-:S05]  /*34d0*/  LEA R26, R28, UR14, 0x2 ;  /* 0x0000000e1c1a7c11 */ /* 0x001fca000f8e10ff */
[----:B------:R-:W3:Y:S04]  /*34e0*/  LDL.128 R4, [R26] ;  /* 0x000000001a047983 */ /* 0x000ee80000100c00 */
[----:B------:R-:W4:Y:S01]  /*34f0*/  LDL.128 R12, [R26+0x10] ;  /* 0x000010001a0c7983 */ /* 0x000f220000100c00 */
[----:B------:R-:W-:-:S03]  /*3500*/  IMAD R29, R25, UR10, R28 ;  /* 0x0000000a191d7c24 */ /* 0x000fc6000f8e021c */
[----:B------:R-:W2:Y:S02]  /*3510*/  LDL.128 R8, [R26+0x20] ;  /* 0x000020001a087983 */ /* 0x000ea40000100c00 */
[----:B------:R-:W-:-:S05]  /*3520*/  LEA R29, R29, UR5, 0x2 ;  /* 0x000000051d1d7c11 */ /* 0x000fca000f8e10ff */
[----:B------:R-:W3:Y:S04]  /*3530*/  LDS R16, [R29] ;  /* 0x000000001d107984 */ /* 0x000ee80000000800 */
[----:B------:R-:W0:Y:S01]  /*3540*/  LDS R18, [R29+0x4] ;  /* 0x000004001d127984 */ /* 0x000e220000000800 */
[----:B---3-5:R-:W-:-:S03]  /*3550*/  FFMA R16, R23, R16, R4 ;  /* 0x0000001017107223 */ /* 0x028fc60000000004 */
[----:B------:R-:W1:Y:S01]  /*3560*/  LDS R4, [R29+0xc] ;  /* 0x00000c001d047984 */ /* 0x000e620000000800 */
[----:B0-----:R-:W-:-:S03]  /*3570*/  FFMA R17, R23, R18, R5 ;  /* 0x0000001217117223 */ /* 0x001fc60000000005 */
[----:B------:R-:W0:Y:S01]  /*3580*/  LDS R5, [R29+0x8] ;  /* 0x000008001d057984 */ /* 0x000e220000000800 */
[----:B-1----:R-:W-:-:S03]  /*3590*/  FFMA R19, R23, R4, R7 ;  /* 0x0000000417137223 */ /* 0x002fc60000000007 */
[----:B------:R-:W4:Y:S01]  /*35a0*/  LDS R4, [R29+0x10] ;  /* 0x000010001d047984 */ /* 0x000f220000000800 */
[C---:B0-----:R-:W-:Y:S01]  /*35b0*/  FFMA R18, R23.reuse, R5, R6 ;  /* 0x0000000517127223 */ /* 0x041fe20000000006 */
[C---:B----4-:R-:W-:Y:S02]  /*35c0*/  FFMA R12, R23.reuse, R4, R12 ;  /* 0x00000004170c7223 */ /* 0x050fe4000000000c */
[----:B------:R-:W3:Y:S04]  /*35d0*/  LDL.128 R4, [R26+0x30] ;  /* 0x000030001a047983 */ /* 0x000ee80000100c00 */
[----:B------:R-:W-:Y:S04]  /*35e0*/  STL.128 [R26], R16 ;  /* 0x000000101a007387 */ /* 0x000fe80000100c00 */
[----:B------:R-:W0:Y:S04]  /*35f0*/  LDS R16, [R29+0x14] ;  /* 0x000014001d107984 */ /* 0x000e280000000800 */
[----:B------:R-:W1:Y:S01]  /*3600*/  LDS R17, [R29+0x18] ;  /* 0x000018001d117984 */ /* 0x000e620000000800 */
[----:B0-----:R-:W-:-:S03]  /*3610*/  FFMA R13, R23, R16, R13 ;  /* 0x00000010170d7223 */ /* 0x001fc6000000000d */
[----:B------:R-:W0:Y:S01]  /*3620*/  LDS R16, [R29+0x1c] ;  /* 0x00001c001d107984 */ /* 0x000e220000000800 */
[----:B-1----:R-:W-:-:S03]  /*3630*/  FFMA R14, R23, R17, R14 ;  /* 0x00000011170e7223 */ /* 0x002fc6000000000e */
[----:B------:R-:W2:Y:S01]  /*3640*/  LDS R17, [R29+0x20] ;  /* 0x000020001d117984 */ /* 0x000ea20000000800 */
[----:B0-----:R-:W-:-:S03]  /*3650*/  FFMA R15, R23, R16, R15 ;  /* 0x00000010170f7223 */ /* 0x001fc6000000000f */
[----:B------:R-:W0:Y:S01]  /*3660*/  LDS R16, [R29+0x24] ;  /* 0x000024001d107984 */ /* 0x000e220000000800 */
[----:B--2---:R-:W-:-:S03]  /*3670*/  FFMA R8, R23, R17, R8 ;  /* 0x0000001117087223 */ /* 0x004fc60000000008 */
[----:B------:R-:W1:Y:S01]  /*3680*/  LDS R17, [R29+0x28] ;  /* 0x000028001d117984 */ /* 0x000e620000000800 */
[----:B0-----:R-:W-:-:S03]  /*3690*/  FFMA R9, R23, R16, R9 ;  /* 0x0000001017097223 */ /* 0x001fc60000000009 */
[----:B------:R-:W0:Y:S01]  /*36a0*/  LDS R16, [R29+0x2c] ;  /* 0x00002c001d107984 */ /* 0x000e220000000800 */
[----:B-1----:R-:W-:-:S03]  /*36b0*/  FFMA R10, R23, R17, R10 ;  /* 0x00000011170a7223 */ /* 0x002fc6000000000a */
[----:B------:R-:W3:Y:S01]  /*36c0*/  LDS R17, [R29+0x30] ;  /* 0x000030001d117984 */ /* 0x000ee20000000800 */
[----:B0-----:R-:W-:-:S03]  /*36d0*/  FFMA R11, R23, R16, R11 ;  /* 0x00000010170b7223 */ /* 0x001fc6000000000b */
[----:B------:R-:W0:Y:S01]  /*36e0*/  LDS R16, [R29+0x34] ;  /* 0x000034001d107984 */ /* 0x000e220000000800 */
[----:B------:R-:W-:-:S03]  /*36f0*/  VIADD R28, R28, 0x10 ;  /* 0x000000101c1c7836 */ /* 0x000fc60000000000 */
[----:B------:R-:W-:Y:S04]  /*3700*/  STL.128 [R26+0x10], R12 ;  /* 0x0000100c1a007387 */ /* 0x000fe80000100c00 */
[----:B------:R-:W-:Y:S01]  /*3710*/  STL.128 [R26+0x20], R8 ;  /* 0x000020081a007387 */ /* 0x000fe20000100c00 */
[----:B------:R-:W-:Y:S01]  /*3720*/  ISETP.NE.AND P2, PT, R28, UR7, PT ;  /* 0x000000071c007c0c */ /* 0x000fe2000bf45270 */
[C---:B---3--:R-:W-:Y:S01]  /*3730*/  FFMA R4, R23.reuse, R17, R4 ;  /* 0x0000001117047223 */ /* 0x048fe20000000004 */
[C---:B0-----:R-:W-:Y:S01]  /*3740*/  FFMA R5, R23.reuse, R16, R5 ;  /* 0x0000001017057223 */ /* 0x041fe20000000005 */
[----:B------:R-:W0:Y:S04]  /*3750*/  LDS R17, [R29+0x38] ;  /* 0x000038001d117984 */ /* 0x000e280000000800 */
[----:B------:R-:W1:Y:S01]  /*3760*/  LDS R16, [R29+0x3c] ;  /* 0x00003c001d107984 */ /* 0x000e620000000800 */
[C---:B0-----:R-:W-:Y:S01]  /*3770*/  FFMA R6, R23.reuse, R17, R6 ;  /* 0x0000001117067223 */ /* 0x041fe20000000006 */
[----:B-1----:R-:W-:-:S05]  /*3780*/  FFMA R7, R23, R16, R7 ;  /* 0x0000001017077223 */ /* 0x002fca0000000007 */
[----:B------:R0:W-:Y:S01]  /*3790*/  STL.128 [R26+0x30], R4 ;  /* 0x000030041a007387 */ /* 0x0001e20000100c00 */
[----:B------:R-:W-:Y:S05]  /*37a0*/  @P2 BRA `(.L_x_136) ;  /* 0xfffffffc00482947 */ /* 0x000fea000383ffff */
[----:B0-----:R-:W-:-:S07]  /*37b0*/  MOV R4, UR7 ;  /* 0x0000000700047c02 */ /* 0x001fce0008000f00 */
.L_x_135:
[----:B------:R-:W0:Y:S02]  /*37c0*/  LDCU UR5, c[0x0][0x3a4] ;  /* 0x00007480ff0577ac */ /* 0x000e240008000800 */
[----:B0-----:R-:W-:-:S04]  /*37d0*/  ULOP3.LUT UR5, UR5, 0xf, URZ, 0xc0, !UPT ;  /* 0x0000000f05057892 */ /* 0x001fc8000f8ec0ff */
[----:B------:R-:W-:-:S09]  /*37e0*/  UISETP.NE.AND UP1, UPT, UR5, URZ, UPT ;  /* 0x000000ff0500728c */ /* 0x000fd2000bf25270 */
[----:B------:R-:W-:Y:S05]  /*37f0*/  BRA.U !UP1, `(.L_x_137) ;  /* 0x0000000509907547 */ /* 0x000fea000b800000 */
[----:B------:R-:W-:Y:S02]  /*3800*/  UIADD3 UR5, UPT, UPT, UR5, -0x1, URZ ;  /* 0xffffffff05057890 */ /* 0x000fe4000fffe0ff */
[----:B------:R-:W-:Y:S02]  /*3810*/  UISETP.NE.AND UP2, UPT, UR16, URZ, UPT ;  /* 0x000000ff1000728c */ /* 0x000fe4000bf45270 */
[----:B------:R-:W-:-:S09]  /*3820*/  UISETP.GE.U32.AND UP1, UPT, UR5, 0x7, UPT ;  /* 0x000000070500788c */ /* 0x000fd2000bf26070 */
[----:B------:R-:W-:Y:S05]  /*3830*/  BRA.U !UP1, `(.L_x_138) ;  /* 0x0000000109a47547 */ /* 0x000fea000b800000 */
[----:B------:R-:W-:Y:S01]  /*3840*/  LEA R5, R4, UR14, 0x2 ;  /* 0x0000000e04057c11 */ /* 0x000fe2000f8e10ff */
[----:B------:R-:W0:Y:S01]  /*3850*/  S2R R18, SR_CgaCtaId ;  /* 0x0000000000127919 */ /* 0x000e220000008800 */
[----:B------:R-:W1:Y:S03]  /*3860*/  LDCU UR5, c[0x0][0x3a4] ;  /* 0x00007480ff0577ac */ /* 0x000e660008000800 */
[----:B------:R-:W3:Y:S04]  /*3870*/  LDL R26, [R5+0x4] ;  /* 0x00000400051a7983 */ /* 0x000ee80000100800 */
[----:B------:R-:W4:Y:S04]  /*3880*/  LDL R28, [R5] ;  /* 0x00000000051c7983 */ /* 0x000f280000100800 */
[----:B------:R-:W2:Y:S04]  /*3890*/  LDL R14, [R5+0x8] ;  /* 0x00000800050e7983 */ /* 0x000ea80000100800 */
[----:B------:R-:W2:Y:S04]  /*38a0*/  LDL R16, [R5+0xc] ;  /* 0x00000c0005107983 */ /* 0x000ea80000100800 */
[----:B------:R-:W2:Y:S04]  /*38b0*/  LDL R6, [R5+0x10] ;  /* 0x0000100005067983 */ /* 0x000ea80000100800 */
[----:B------:R-:W2:Y:S04]  /*38c0*/  LDL R12, [R5+0x14] ;  /* 0x00001400050c7983 */ /* 0x000ea80000100800 */
[----:B------:R-:W2:Y:S04]  /*38d0*/  LDL R10, [R5+0x18] ;  /* 0x00001800050a7983 */ /* 0x000ea80000100800 */
[----:B------:R-:W2:Y:S01]  /*38e0*/  LDL R8, [R5+0x1c] ;  /* 0x00001c0005087983 */ /* 0x000ea20000100800 */
[----:B------:R-:W-:-:S04]  /*38f0*/  MOV R7, 0x400 ;  /* 0x0000040000077802 */ /* 0x000fc80000000f00 */
[----:B------:R-:W-:Y:S01]  /*3900*/  IADD3 R7, PT, PT, R7, 0x4000, RZ ;  /* 0x0000400007077810 */ /* 0x000fe20007ffe0ff */
[----:B-1----:R-:W-:-:S03]  /*3910*/  IMAD R9, R25, UR5, R4 ;  /* 0x0000000519097c24 */ /* 0x002fc6000f8e0204 */
[----:B0-----:R-:W-:-:S05]  /*3920*/  LEA R18, R18, R7, 0x18 ;  /* 0x0000000712127211 */ /* 0x001fca00078ec0ff */
[----:B------:R-:W-:-:S05]  /*3930*/  IMAD R9, R9, 0x4, R18 ;  /* 0x0000000409097824 */ /* 0x000fca00078e0212 */
[----:B------:R-:W3:Y:S04]  /*3940*/  LDS R11, [R9+0x4] ;  /* 0x00000400090b7984 */ /* 0x000ee80000000800 */
[----:B------:R-:W4:Y:S04]  /*3950*/  LDS R18, [R9] ;  /* 0x0000000009127984 */ /* 0x000f280000000800 */
[----:B------:R-:W2:Y:S04]  /*3960*/  LDS R7, [R9+0x8] ;  /* 0x0000080009077984 */ /* 0x000ea80000000800 */
[----:B------:R-:W0:Y:S04]  /*3970*/  LDS R17, [R9+0xc] ;  /* 0x00000c0009117984 */ /* 0x000e280000000800 */
[----:B------:R-:W1:Y:S04]  /*3980*/  LDS R19, [R9+0x10] ;  /* 0x0000100009137984 */ /* 0x000e680000000800 */
[----:B------:R-:W1:Y:S04]  /*3990*/  LDS R13, [R9+0x14] ;  /* 0x00001400090d7984 */ /* 0x000e680000000800 */
[----:B------:R-:W1:Y:S01]  /*39a0*/  LDS R15, [R9+0x1c] ;  /* 0x00001c00090f7984 */ /* 0x000e620000000800 */
[----:B------:R-:W-:Y:S01]  /*39b0*/  IADD3 R4, PT, PT, R4, 0x8, RZ ;  /* 0x0000000804047810 */ /* 0x000fe20007ffe0ff */
[----:B---3-5:R-:W-:-:S02]  /*39c0*/  FFMA R26, R23, R11, R26 ;  /* 0x0000000b171a7223 */ /* 0x028fc4000000001a */
[----:B------:R-:W3:Y:S01]  /*39d0*/  LDS R11, [R9+0x18] ;  /* 0x00001800090b7984 */ /* 0x000ee20000000800 */
[C---:B----4-:R-:W-:Y:S01]  /*39e0*/  FFMA R18, R23.reuse, R18, R28 ;  /* 0x0000001217127223 */ /* 0x050fe2000000001c */
[C---:B--2---:R-:W-:Y:S01]  /*39f0*/  FFMA R14, R23.reuse, R7, R14 ;  /* 0x00000007170e7223 */ /* 0x044fe2000000000e */
[C---:B0-----:R-:W-:Y:S01]  /*3a00*/  FFMA R16, R23.reuse, R17, R16 ;  /* 0x0000001117107223 */ /* 0x041fe20000000010 */
[C---:B-1----:R-:W-:Y:S01]  /*3a10*/  FFMA R6, R23.reuse, R19, R6 ;  /* 0x0000001317067223 */ /* 0x042fe20000000006 */
[C---:B------:R-:W-:Y:S01]  /*3a20*/  FFMA R12, R23.reuse, R13, R12 ;  /* 0x0000000d170c7223 */ /* 0x040fe2000000000c */
[----:B------:R0:W-:Y:S01]  /*3a30*/  STL [R5], R18 ;  /* 0x0000001205007387 */ /* 0x0001e20000100800 */
[----:B------:R-:W-:-:S03]  /*3a40*/  FFMA R8, R23, R15, R8 ;  /* 0x0000000f17087223 */ /* 0x000fc60000000008 */
[----:B------:R0:W-:Y:S04]  /*3a50*/  STL [R5+0x4], R26 ;  /* 0x0000041a05007387 */ /* 0x0001e80000100800 */
[----:B------:R0:W-:Y:S04]  /*3a60*/  STL [R5+0x8], R14 ;  /* 0x0000080e05007387 */ /* 0x0001e80000100800 */
[----:B------:R0:W-:Y:S01]  /*3a70*/  STL [R5+0xc], R16 ;  /* 0x00000c1005007387 */ /* 0x0001e20000100800 */
[----:B---3--:R-:W-:-:S03]  /*3a80*/  FFMA R10, R23, R11, R10 ;  /* 0x0000000b170a7223 */ /* 0x008fc6000000000a */
[----:B------:R0:W-:Y:S04]  /*3a90*/  STL [R5+0x10], R6 ;  /* 0x0000100605007387 */ /* 0x0001e80000100800 */
[----:B------:R0:W-:Y:S04]  /*3aa0*/  STL [R5+0x14], R12 ;  /* 0x0000140c05007387 */ /* 0x0001e80000100800 */
[----:B------:R0:W-:Y:S04]  /*3ab0*/  STL [R5+0x18], R10 ;  /* 0x0000180a05007387 */ /* 0x0001e80000100800 */
[----:B------:R0:W-:Y:S02]  /*3ac0*/  STL [R5+0x1c], R8 ;  /* 0x00001c0805007387 */ /* 0x0001e40000100800 */
.L_x_138:
[----:B------:R-:W-:Y:S05]  /*3ad0*/  BRA.U !UP2, `(.L_x_137) ;  /* 0x000000010ad87547 */ /* 0x000fea000b800000 */
[----:B------:R-:W-:Y:S02]  /*3ae0*/  UIADD3 UR5, UPT, UPT, UR16, -0x1, URZ ;  /* 0xffffffff10057890 */ /* 0x000fe4000fffe0ff */
[----:B------:R-:W-:Y:S02]  /*3af0*/  UISETP.NE.AND UP2, UPT, UR15, URZ, UPT ;  /* 0x000000ff0f00728c */ /* 0x000fe4000bf45270 */
[----:B------:R-:W-:-:S09]  /*3b00*/  UISETP.GE.U32.AND UP1, UPT, UR5, 0x3, UPT ;  /* 0x000000030500788c */ /* 0x000fd2000bf26070 */
[----:B------:R-:W-:Y:S05]  /*3b10*/  BRA.U !UP1, `(.L_x_139) ;  /* 0x0000000109647547 */ /* 0x000fea000b800000 */
[----:B0-----:R-:W-:Y:S01]  /*3b20*/  LEA R5, R4, UR14, 0x2 ;  /* 0x0000000e04057c11 */ /* 0x001fe2000f8e10ff */
[----:B------:R-:W0:Y:S01]  /*3b30*/  S2R R14, SR_CgaCtaId ;  /* 0x00000000000e7919 */ /* 0x000e220000008800 */
[----:B------:R-:W1:Y:S03]  /*3b40*/  LDCU UR5, c[0x0][0x3a4] ;  /* 0x00007480ff0577ac */ /* 0x000e660008000800 */
[----:B------:R-:W3:Y:S04]  /*3b50*/  LDL R6, [R5] ;  /* 0x0000000005067983 */ /* 0x000ee80000100800 */
[----:B------:R-:W4:Y:S04]  /*3b60*/  LDL R8, [R5+0x4] ;  /* 0x0000040005087983 */ /* 0x000f280000100800 */
[----:B------:R-:W2:Y:S04]  /*3b70*/  LDL R10, [R5+0x8] ;  /* 0x00000800050a7983 */ /* 0x000ea80000100800 */
[----:B------:R-:W2:Y:S01]  /*3b80*/  LDL R12, [R5+0xc] ;  /* 0x00000c00050c7983 */ /* 0x000ea20000100800 */
[----:B------:R-:W-:-:S04]  /*3b90*/  MOV R7, 0x400 ;  /* 0x0000040000077802 */ /* 0x000fc80000000f00 */
[----:B------:R-:W-:Y:S01]  /*3ba0*/  IADD3 R9, PT, PT, R7, 0x4000, RZ ;  /* 0x0000400007097810 */ /* 0x000fe20007ffe0ff */
[----:B-1----:R-:W-:Y:S01]  /*3bb0*/  IMAD R7, R25, UR5, R4 ;  /* 0x0000000519077c24 */ /* 0x002fe2000f8e0204 */
[----:B------:R-:W-:Y:S02]  /*3bc0*/  IADD3 R4, PT, PT, R4, 0x4, RZ ;  /* 0x0000000404047810 */ /* 0x000fe40007ffe0ff */
[----:B0-----:R-:W-:-:S05]  /*3bd0*/  LEA R14, R14, R9, 0x18 ;  /* 0x000000090e0e7211 */ /* 0x001fca00078ec0ff */
[----:B------:R-:W-:-:S05]  /*3be0*/  IMAD R7, R7, 0x4, R14 ;  /* 0x0000000407077824 */ /* 0x000fca00078e020e */
[----:B------:R-:W3:Y:S04]  /*3bf0*/  LDS R9, [R7] ;  /* 0x0000000007097984 */ /* 0x000ee80000000800 */
[----:B------:R-:W4:Y:S04]  /*3c00*/  LDS R11, [R7+0x4] ;  /* 0x00000400070b7984 */ /* 0x000f280000000800 */
[----:B------:R-:W2:Y:S04]  /*3c10*/  LDS R13, [R7+0x8] ;  /* 0x00000800070d7984 */ /* 0x000ea80000000800 */
[----:B------:R-:W0:Y:S01]  /*3c20*/  LDS R15, [R7+0xc] ;  /* 0x00000c00070f7984 */ /* 0x000e220000000800 */
[C---:B---3-5:R-:W-:Y:S01]  /*3c30*/  FFMA R6, R23.reuse, R9, R6 ;  /* 0x0000000917067223 */ /* 0x068fe20000000006 */
[----:B----4-:R-:W-:-:S04]  /*3c40*/  FFMA R8, R23, R11, R8 ;  /* 0x0000000b17087223 */ /* 0x010fc80000000008 */
[----:B------:R1:W-:Y:S01]  /*3c50*/  STL [R5], R6 ;  /* 0x0000000605007387 */ /* 0x0003e20000100800 */
[----:B--2---:R-:W-:-:S03]  /*3c60*/  FFMA R10, R23, R13, R10 ;  /* 0x0000000d170a7223 */ /* 0x004fc6000000000a */
[----:B------:R1:W-:Y:S01]  /*3c70*/  STL [R5+0x4], R8 ;  /* 0x0000040805007387 */ /* 0x0003e20000100800 */
[----:B0-----:R-:W-:-:S03]  /*3c80*/  FFMA R12, R23, R15, R12 ;  /* 0x0000000f170c7223 */ /* 0x001fc6000000000c */
[----:B------:R1:W-:Y:S04]  /*3c90*/  STL [R5+0x8], R10 ;  /* 0x0000080a05007387 */ /* 0x0003e80000100800 */
[----:B------:R1:W-:Y:S02]  /*3ca0*/  STL [R5+0xc], R12 ;  /* 0x00000c0c05007387 */ /* 0x0003e40000100800 */
.L_x_139:
[----:B------:R-:W-:Y:S05]  /*3cb0*/  BRA.U !UP2, `(.L_x_137) ;  /* 0x000000010a607547 */ /* 0x000fea000b800000 */
[----:B01----:R-:W-:Y:S01]  /*3cc0*/  LEA R5, R4, UR14, 0x2 ;  /* 0x0000000e04057c11 */ /* 0x003fe2000f8e10ff */
[----:B------:R-:W0:Y:S01]  /*3cd0*/  S2R R8, SR_CgaCtaId ;  /* 0x0000000000087919 */ /* 0x000e220000008800 */
[----:B------:R-:W1:Y:S03]  /*3ce0*/  LDCU UR5, c[0x0][0x3a4] ;  /* 0x00007480ff0577ac */ /* 0x000e660008000800 */
[----:B------:R-:W3:Y:S01]  /*3cf0*/  LDL R6, [R5] ;  /* 0x0000000005067983 */ /* 0x000ee20000100800 */
[----:B------:R-:W-:Y:S01]  /*3d00*/  MOV R7, 0x400 ;  /* 0x0000040000077802 */ /* 0x000fe20000000f00 */
[----:B------:R-:W-:-:S03]  /*3d10*/  UISETP.NE.AND UP1, UPT, UR15, 0x1, UPT ;  /* 0x000000010f00788c */ /* 0x000fc6000bf25270 */
[----:B------:R-:W-:Y:S01]  /*3d20*/  IADD3 R7, PT, PT, R7, 0x4000, RZ ;  /* 0x0000400007077810 */ /* 0x000fe20007ffe0ff */
[----:B-1----:R-:W-:-:S03]  /*3d30*/  IMAD R4, R25, UR5, R4 ;  /* 0x0000000519047c24 */ /* 0x002fc6000f8e0204 */
[----:B0-----:R-:W-:-:S05]  /*3d40*/  LEA R7, R8, R7, 0x18 ;  /* 0x0000000708077211 */ /* 0x001fca00078ec0ff */
[----:B------:R-:W-:-:S05]  /*3d50*/  IMAD R7, R4, 0x4, R7 ;  /* 0x0000000404077824 */ /* 0x000fca00078e0207 */
[----:B------:R-:W3:Y:S02]  /*3d60*/  LDS R4, [R7] ;  /* 0x0000000007047984 */ /* 0x000ee40000000800 */
[----:B---3-5:R-:W-:-:S05]  /*3d70*/  FFMA R4, R23, R4, R6 ;  /* 0x0000000417047223 */ /* 0x028fca0000000006 */
[----:B------:R3:W-:Y:S01]  /*3d80*/  STL [R5], R4 ;  /* 0x0000000405007387 */ /* 0x0007e20000100800 */
[----:B------:R-:W-:Y:S05]  /*3d90*/  BRA.U !UP1, `(.L_x_137) ;  /* 0x0000000109287547 */ /* 0x000fea000b800000 */
[----:B------:R-:W4:Y:S01]  /*3da0*/  LDL R6, [R5+0x4] ;  /* 0x0000040005067983 */ /* 0x000f220000100800 */
[----:B------:R-:W-:-:S03]  /*3db0*/  UISETP.NE.AND UP1, UPT, UR15, 0x2, UPT ;  /* 0x000000020f00788c */ /* 0x000fc6000bf25270 */
[----:B---3--:R-:W4:Y:S02]  /*3dc0*/  LDS R4, [R7+0x4] ;  /* 0x0000040007047984 */ /* 0x008f240000000800 */
[----:B----4-:R-:W-:-:S05]  /*3dd0*/  FFMA R4, R23, R4, R6 ;  /* 0x0000000417047223 */ /* 0x010fca0000000006 */
[----:B------:R4:W-:Y:S01]  /*3de0*/  STL [R5+0x4], R4 ;  /* 0x0000040405007387 */ /* 0x0009e20000100800 */
[----:B------:R-:W-:Y:S05]  /*3df0*/  BRA.U !UP1, `(.L_x_137) ;  /* 0x0000000109107547 */ /* 0x000fea000b800000 */
[----:B------:R-:W3:Y:S04]  /*3e00*/  LDL R6, [R5+0x8] ;  /* 0x0000080005067983 */ /* 0x000ee80000100800 */
[----:B----4-:R-:W3:Y:S02]  /*3e10*/  LDS R4, [R7+0x8] ;  /* 0x0000080007047984 */ /* 0x010ee40000000800 */
[----:B---3--:R-:W-:-:S05]  /*3e20*/  FFMA R4, R23, R4, R6 ;  /* 0x0000000417047223 */ /* 0x008fca0000000006 */
[----:B------:R0:W-:Y:S02]  /*3e30*/  STL [R5+0x8], R4 ;  /* 0x0000080405007387 */ /* 0x0001e40000100800 */
.L_x_137:
[----:B------:R-:W-:Y:S05]  /*3e40*/  @P3 BRA `(.L_x_140) ;  /* 0xfffffff400603947 */ /* 0x000fea000383ffff */
.L_x_99:
[----:B------:R-:W-:Y:S05]  /*3e50*/  BSYNC.RECONVERGENT B0 ;  /* 0x0000000000007941 */ /* 0x000fea0003800200 */
.L_x_98:
[----:B------:R-:W-:Y:S01]  /*3e60*/  BAR.SYNC.DEFER_BLOCKING 0x0 ;  /* 0x0000000000007b1d */ /* 0x000fe20000010000 */
[----:B------:R-:W-:-:S05]  /*3e70*/  IADD3 R20, PT, PT, R20, -0x20, RZ ;  /* 0xffffffe014147810 */ /* 0x000fca0007ffe0ff */
[----:B------:R-:W-:Y:S05]  /*3e80*/  BRA.U UP0, `(.L_x_141) ;  /* 0xffffffcd00347547 */ /* 0x000fea000b83ffff */
[----:B------:R-:W-:Y:S05]  /*3e90*/  @!P1 EXIT ;  /* 0x000000000000994d */ /* 0x000fea0003800000 */
[----:B------:R-:W0:Y:S01]  /*3ea0*/  LDCU UR7, c[0x0][0x3a4] ;  /* 0x00007480ff0777ac */ /* 0x000e220008000800 */
[----:B------:R-:W-:Y:S01]  /*3eb0*/  UISETP.GE.U32.AND UP0, UPT, UR17, 0x7, UPT ;  /* 0x000000071100788c */ /* 0x000fe2000bf06070 */
[----:B------:R-:W-:Y:S01]  /*3ec0*/  UMOV UR4, URZ ;  /* 0x000000ff00047c82 */ /* 0x000fe20008000000 */
[----:B0-----:R-:W-:-:S05]  /*3ed0*/  MOV R3, UR7 ;  /* 0x0000000700037c02 */ /* 0x001fca0008000f00 */
[----:B------:R-:W-:Y:S02]  /*3ee0*/  IMAD R22, R22, R3, UR6 ;  /* 0x0000000616167e24 */ /* 0x000fe4000f8e0203 */
[----:B------:R-:W-:Y:S05]  /*3ef0*/  BRA.U !UP0, `(.L_x_142) ;  /* 0x0000000908c87547 */ /* 0x000fea000b800000 */
[----:B------:R-:W0:Y:S01]  /*3f00*/  LDCU.64 UR4, c[0x0][0x398] ;  /* 0x00007300ff0477ac */ /* 0x000e220008000a00 */
[----:B------:R-:W-:Y:S01]  /*3f10*/  IMAD.MOV.U32 R3, RZ, RZ, R22 ;  /* 0x000000ffff037224 */ /* 0x000fe200078e0016 */
[----:B------:R-:W-:-:S04]  /*3f20*/  ULOP3.LUT UR7, UR7, 0x7ffffff8, URZ, 0xc0, !UPT ;  /* 0x7ffffff807077892 */ /* 0x000fc8000f8ec0ff */
[----:B------:R-:W-:Y:S02]  /*3f30*/  UIADD3 UR6, UPT, UPT, -UR7, URZ, URZ ;  /* 0x000000ff07067290 */ /* 0x000fe4000fffe1ff */
[----:B0-----:R-:W-:-:S04]  /*3f40*/  UIADD3 UR4, UP0, UPT, UR4, 0x10, URZ ;  /* 0x0000001004047890 */ /* 0x001fc8000ff1e0ff */
[----:B------:R-:W-:-:S12]  /*3f50*/  UIADD3.X UR5, UPT, UPT, URZ, UR5, URZ, UP0, !UPT ;  /* 0x00000005ff057290 */ /* 0x000fd800087fe4ff */
.L_x_167:
[----:B------:R-:W-:Y:S01]  /*3f60*/  FSETP.GT.AND P0, PT, R21, RZ, PT ;  /* 0x000000ff1500720b */ /* 0x000fe20003f04000 */
[----:B------:R-:W-:Y:S01]  /*3f70*/  BSSY.RECONVERGENT B2, `(.L_x_143) ;  /* 0x0000011000027945 */ /* 0x000fe20003800200 */
[----:B-1-3--:R-:W-:-:S11]  /*3f80*/  HFMA2 R7, -RZ, RZ, 0, 0 ;  /* 0x00000000ff077431 */ /* 0x00afd600000001ff */
[----:B------:R-:W-:Y:S05]  /*3f90*/  @!P0 BRA `(.L_x_144) ;  /* 0x0000000000388947 */ /* 0x000fea0003800000 */
[----:B------:R-:W3:Y:S01]  /*3fa0*/  LDL R2, [R0+-0x10] ;  /* 0xfffff00000027983 */ /* 0x000ee20000100800 */
[----:B----4-:R-:W0:Y:S01]  /*3fb0*/  MUFU.RCP R4, R21 ;  /* 0x0000001500047308 */ /* 0x010e220000001000 */
[----:B------:R-:W-:Y:S01]  /*3fc0*/  BSSY.RECONVERGENT B3, `(.L_x_144) ;  /* 0x000000b000037945 */ /* 0x000fe20003800200 */
[----:B0-----:R-:W-:-:S04]  /*3fd0*/  FFMA R5, -R21, R4, 1 ;  /* 0x3f80000015057423 */ /* 0x001fc80000000104 */
[----:B------:R-:W-:Y:S02]  /*3fe0*/  FFMA R5, R4, R5, R4 ;  /* 0x0000000504057223 */ /* 0x000fe40000000004 */
[----:B---3--:R-:W0:Y:S02]  /*3ff0*/  FCHK P0, R2, R21 ;  /* 0x0000001502007302 */ /* 0x008e240000000000 */
[----:B------:R-:W-:-:S04]  /*4000*/  FFMA R4, R2, R5, RZ ;  /* 0x0000000502047223 */ /* 0x000fc800000000ff */
[----:B------:R-:W-:-:S04]  /*4010*/  FFMA R6, -R21, R4, R2 ;  /* 0x0000000415067223 */ /* 0x000fc80000000102 */
[----:B------:R-:W-:Y:S01]  /*4020*/  FFMA R7, R5, R6, R4 ;  /* 0x0000000605077223 */ /* 0x000fe20000000004 */
[----:B0-----:R-:W-:Y:S06]  /*4030*/  @!P0 BRA `(.L_x_145) ;  /* 0x00000000000c8947 */ /* 0x001fec0003800000 */
[----:B------:R-:W-:-:S07]  /*4040*/  MOV R6, 0x4060 ;  /* 0x0000406000067802 */ /* 0x000fce0000000f00 */
[----:B--2--5:R-:W-:Y:S05]  /*4050*/  CALL.REL.NOINC `($__internal_1_$__cuda_sm3x_div_rn_noftz_f32_slowpath) ;  /* 0x0000001400287944 */ /* 0x024fea0003c00000 */
[----:B------:R-:W-:-:S07]  /*4060*/  MOV R7, R9 ;  /* 0x0000000900077202 */ /* 0x000fce0000000f00 */
.L_x_145:
[----:B------:R-:W-:Y:S05]  /*4070*/  BSYNC.RECONVERGENT B3 ;  /* 0x0000000000037941 */ /* 0x000fea0003800200 */
.L_x_144:
[----:B------:R-:W-:Y:S05]  /*4080*/  BSYNC.RECONVERGENT B2 ;  /* 0x0000000000027941 */ /* 0x000fea0003800200 */
.L_x_143:
[----:B----4-:R-:W-:Y:S01]  /*4090*/  MOV R5, UR5 ;  /* 0x0000000500057c02 */ /* 0x010fe20008000f00 */
[----:B------:R-:W-:Y:S01]  /*40a0*/  IMAD.U32 R4, RZ, RZ, UR4 ;  /* 0x00000004ff047e24 */ /* 0x000fe2000f8e00ff */
[----:B------:R-:W-:Y:S01]  /*40b0*/  FSETP.GT.AND P0, PT, R21, RZ, PT ;  /* 0x000000ff1500720b */ /* 0x000fe20003f04000 */
[----:B------:R-:W-:Y:S01]  /*40c0*/  BSSY.RECONVERGENT B2, `(.L_x_146) ;  /* 0x0000013000027945 */ /* 0x000fe20003800200 */
[----:B------:R-:W-:Y:S02]  /*40d0*/  HFMA2 R9, -RZ, RZ, 0, 0 ;  /* 0x00000000ff097431 */ /* 0x000fe400000001ff */
[----:B------:R-:W-:-:S05]  /*40e0*/  IMAD.WIDE R4, R3, 0x4, R4 ;  /* 0x0000000403047825 */ /* 0x000fca00078e0204 */
[----:B------:R0:W-:Y:S04]  /*40f0*/  STG.E desc[UR12][R4.64+-0x10], R7 ;  /* 0xfffff00704007986 */ /* 0x0001e8000c10190c */
[----:B------:R-:W-:Y:S05]  /*4100*/  @!P0 BRA `(.L_x_147) ;  /* 0x0000000000388947 */ /* 0x000fea0003800000 */
[----:B------:R-:W3:Y:S01]  /*4110*/  LDL R8, [R0+-0xc] ;  /* 0xfffff40000087983 */ /* 0x000ee20000100800 */
[----:B------:R-:W0:Y:S01]  /*4120*/  MUFU.RCP R2, R21 ;  /* 0x0000001500027308 */ /* 0x000e220000001000 */
        /* <DEDUP_REMOVED lines=8> */
[----:B------:R-:W-:Y:S01]  /*41b0*/  IMAD.MOV.U32 R2, RZ, RZ, R8 ;  /* 0x000000ffff027224 */ /* 0x000fe200078e0008 */
[----:B------:R-:W-:-:S07]  /*41c0*/  MOV R6, 0x41e0 ;  /* 0x000041e000067802 */ /* 0x000fce0000000f00 */
[----:B--2--5:R-:W-:Y:S05]  /*41d0*/  CALL.REL.NOINC `($__internal_1_$__cuda_sm3x_div_rn_noftz_f32_slowpath) ;  /* 0x0000001000c87944 */ /* 0x024fea0003c00000 */
.L_x_148:
[----:B------:R-:W-:Y:S05]  /*41e0*/  BSYNC.RECONVERGENT B3 ;  /* 0x0000000000037941 */ /* 0x000fea0003800200 */
.L_x_147:
[----:B------:R-:W-:Y:S05]  /*41f0*/  BSYNC.RECONVERGENT B2 ;  /* 0x0000000000027941 */ /* 0x000fea0003800200 */
.L_x_146:
[----:B------:R1:W-:Y:S01]  /*4200*/  STG.E desc[UR12][R4.64+-0xc], R9 ;  /* 0xfffff40904007986 */ /* 0x0003e2000c10190c */
[----:B------:R-:W-:Y:S01]  /*4210*/  FSETP.GT.AND P0, PT, R21, RZ, PT ;  /* 0x000000ff1500720b */ /* 0x000fe20003f04000 */
[----:B------:R-:W-:Y:S01]  /*4220*/  BSSY.RECONVERGENT B2, `(.L_x_149) ;  /* 0x0000012000027945 */ /* 0x000fe20003800200 */
[----:B0-----:R-:W-:-:S11]  /*4230*/  MOV R7, RZ ;  /* 0x000000ff00077202 */ /* 0x001fd60000000f00 */
[----:B-1----:R-:W-:Y:S05]  /*4240*/  @!P0 BRA `(.L_x_150) ;  /* 0x00000000003c8947 */ /* 0x002fea0003800000 */
        /* <DEDUP_REMOVED lines=10> */
[----:B------:R-:W-:Y:S02]  /*42f0*/  MOV R2, R8 ;  /* 0x0000000800027202 */ /* 0x000fe40000000f00 */
[----:B------:R-:W-:-:S07]  /*4300*/  MOV R6, 0x4320 ;  /* 0x0000432000067802 */ /* 0x000fce0000000f00 */
[----:B--2--5:R-:W-:Y:S05]  /*4310*/  CALL.REL.NOINC `($__internal_1_$__cuda_sm3x_div_rn_noftz_f32_slowpath) ;  /* 0x0000001000787944 */ /* 0x024fea0003c00000 */
[----:B------:R-:W-:-:S07]  /*4320*/  IMAD.MOV.U32 R7, RZ, RZ, R9 ;  /* 0x000000ffff077224 */ /* 0x000fce00078e0009 */
.L_x_151:
[----:B------:R-:W-:Y:S05]  /*4330*/  BSYNC.RECONVERGENT B3 ;  /* 0x0000000000037941 */ /* 0x000fea0003800200 */
.L_x_150:
[----:B------:R-:W-:Y:S05]  /*4340*/  BSYNC.RECONVERGENT B2 ;  /* 0x0000000000027941 */ /* 0x000fea0003800200 */
.L_x_149:
[----:B------:R0:W-:Y:S01]  /*4350*/  STG.E desc[UR12][R4.64+-0x8], R7 ;  /* 0xfffff80704007986 */ /* 0x0001e2000c10190c */
[----:B------:R-:W-:Y:S01]  /*4360*/  FSETP.GT.AND P0, PT, R21, RZ, PT ;  /* 0x000000ff1500720b */ /* 0x000fe20003f04000 */
[----:B------:R-:W-:Y:S01]  /*4370*/  BSSY.RECONVERGENT B2, `(.L_x_152) ;  /* 0x0000011000027945 */ /* 0x000fe20003800200 */
[----:B------:R-:W-:-:S11]  /*4380*/  HFMA2 R9, -RZ, RZ, 0, 0 ;  /* 0x00000000ff097431 */ /* 0x000fd600000001ff */
[----:B0-----:R-:W-:Y:S05]  /*4390*/  @!P0 BRA `(.L_x_153) ;  /* 0x0000000000388947 */ /* 0x001fea0003800000 */
        /* <DEDUP_REMOVED lines=13> */
.L_x_154:
[----:B------:R-:W-:Y:S05]  /*4470*/  BSYNC.RECONVERGENT B3 ;  /* 0x0000000000037941 */ /* 0x000fea0003800200 */
.L_x_153:
[----:B------:R-:W-:Y:S05]  /*4480*/  BSYNC.RECONVERGENT B2 ;  /* 0x0000000000027941 */ /* 0x000fea0003800200 */
.L_x_152:
[----:B------:R0:W-:Y:S01]  /*4490*/  STG.E desc[UR12][R4.64+-0x4], R9 ;  /* 0xfffffc0904007986 */ /* 0x0001e2000c10190c */
[----:B------:R-:W-:Y:S01]  /*44a0*/  FSETP.GT.AND P0, PT, R21, RZ, PT ;  /* 0x000000ff1500720b */ /* 0x000fe20003f04000 */
[----:B------:R-:W-:Y:S01]  /*44b0*/  BSSY.RECONVERGENT B2, `(.L_x_155) ;  /* 0x0000012000027945 */ /* 0x000fe20003800200 */
[----:B------:R-:W-:-:S11]  /*44c0*/  IMAD.MOV.U32 R7, RZ, RZ, RZ ;  /* 0x000000ffff077224 */ /* 0x000fd600078e00ff */
[----:B0-----:R-:W-:Y:S05]  /*44d0*/  @!P0 BRA `(.L_x_156) ;  /* 0x00000000003c8947 */ /* 0x001fea0003800000 */
[----:B------:R-:W3:Y:S01]  /*44e0*/  LDL R8, [R0] ;  /* 0x0000000000087983 */ /* 0x000ee20000100800 */
        /* <DEDUP_REMOVED lines=12> */
[----:B------:R-:W-:-:S07]  /*45b0*/  MOV R7, R9 ;  /* 0x0000000900077202 */ /* 0x000fce0000000f00 */
.L_x_157:
[----:B------:R-:W-:Y:S05]  /*45c0*/  BSYNC.RECONVERGENT B3 ;  /* 0x0000000000037941 */ /* 0x000fea0003800200 */
.L_x_156:
[----:B------:R-:W-:Y:S05]  /*45d0*/  BSYNC.RECONVERGENT B2 ;  /* 0x0000000000027941 */ /* 0x000fea0003800200 */
.L_x_155:
[----:B------:R0:W-:Y:S01]  /*45e0*/  STG.E desc[UR12][R4.64], R7 ;  /* 0x0000000704007986 */ /* 0x0001e2000c10190c */
[----:B------:R-:W-:Y:S01]  /*45f0*/  FSETP.GT.AND P0, PT, R21, RZ, PT ;  /* 0x000000ff1500720b */ /* 0x000fe20003f04000 */
[----:B------:R-:W-:Y:S01]  /*4600*/  BSSY.RECONVERGENT B2, `(.L_x_158) ;  /* 0x0000011000027945 */ /* 0x000fe20003800200 */
[----:B------:R-:W-:-:S11]  /*4610*/  IMAD.MOV.U32 R9, RZ, RZ, RZ ;  /* 0x000000ffff097224 */ /* 0x000fd600078e00ff */
[----:B0-----:R-:W-:Y:S05]  /*4620*/  @!P0 BRA `(.L_x_159) ;  /* 0x0000000000388947 */ /* 0x001fea0003800000 */
[----:B------:R-:W3:Y:S01]  /*4630*/  LDL R8, [R0+0x4] ;  /* 0x0000040000087983 */ /* 0x000ee20000100800 */
        /* <DEDUP_REMOVED lines=12> */
.L_x_160:
[----:B------:R-:W-:Y:S05]  /*4700*/  BSYNC.RECONVERGENT B3 ;  /* 0x0000000000037941 */ /* 0x000fea0003800200 */
.L_x_159:
[----:B------:R-:W-:Y:S05]  /*4710*/  BSYNC.RECONVERGENT B2 ;  /* 0x0000000000027941 */ /* 0x000fea0003800200 */
.L_x_158:
[----:B------:R0:W-:Y:S01]  /*4720*/  STG.E desc[UR12][R4.64+0x4], R9 ;  /* 0x0000040904007986 */ /* 0x0001e2000c10190c */
[----:B------:R-:W-:Y:S01]  /*4730*/  FSETP.GT.AND P0, PT, R21, RZ, PT ;  /* 0x000000ff1500720b */ /* 0x000fe20003f04000 */
[----:B------:R-:W-:Y:S01]  /*4740*/  BSSY.RECONVERGENT B2, `(.L_x_161) ;  /* 0x0000012000027945 */ /* 0x000fe20003800200 */
[----:B------:R-:W-:-:S11]  /*4750*/  HFMA2 R7, -RZ, RZ, 0, 0 ;  /* 0x00000000ff077431 */ /* 0x000fd600000001ff */
        /* <DEDUP_REMOVED lines=14> */
[----:B------:R-:W-:-:S07]  /*4840*/  MOV R7, R9 ;  /* 0x0000000900077202 */ /* 0x000fce0000000f00 */
.L_x_163:
[----:B------:R-:W-:Y:S05]  /*4850*/  BSYNC.RECONVERGENT B3 ;  /* 0x0000000000037941 */ /* 0x000fea0003800200 */
.L_x_162:
[----:B------:R-:W-:Y:S05]  /*4860*/  BSYNC.RECONVERGENT B2 ;  /* 0x0000000000027941 */ /* 0x000fea0003800200 */
.L_x_161:
        /* <DEDUP_REMOVED lines=18> */
.L_x_166:
[----:B------:R-:W-:Y:S05]  /*4990*/  BSYNC.RECONVERGENT B3 ;  /* 0x0000000000037941 */ /* 0x000fea0003800200 */
.L_x_165:
[----:B------:R-:W-:Y:S05]  /*49a0*/  BSYNC.RECONVERGENT B2 ;  /* 0x0000000000027941 */ /* 0x000fea0003800200 */
.L_x_164:
[----:B------:R0:W-:Y:S01]  /*49b0*/  STG.E desc[UR12][R4.64+0xc], R9 ;  /* 0x00000c0904007986 */ /* 0x0001e2000c10190c */
[----:B------:R-:W-:Y:S01]  /*49c0*/  UIADD3 UR6, UPT, UPT, UR6, 0x8, URZ ;  /* 0x0000000806067890 */ /* 0x000fe2000fffe0ff */
[----:B------:R-:W-:Y:S02]  /*49d0*/  IADD3 R0, PT, PT, R0, 0x20, RZ ;  /* 0x0000002000007810 */ /* 0x000fe40007ffe0ff */
[----:B------:R-:W-:Y:S01]  /*49e0*/  IADD3 R3, PT, PT, R3, 0x8, RZ ;  /* 0x0000000803037810 */ /* 0x000fe20007ffe0ff */
[----:B------:R-:W-:-:S09]  /*49f0*/  UISETP.NE.AND UP0, UPT, UR6, URZ, UPT ;  /* 0x000000ff0600728c */ /* 0x000fd2000bf05270 */
[----:B0-----:R-:W-:Y:S05]  /*4a00*/  BRA.U UP0, `(.L_x_167) ;  /* 0xfffffff500547547 */ /* 0x001fea000b83ffff */
[----:B------:R-:W-:-:S05]  /*4a10*/  UMOV UR4, UR7 ;  /* 0x0000000700047c82 */ /* 0x000fca0008000000 */
.L_x_142:
[----:B------:R-:W-:-:S13]  /*4a20*/  ISETP.NE.AND P0, PT, RZ, UR16, PT ;  /* 0x00000010ff007c0c */ /* 0x000fda000bf05270 */
[----:B------:R-:W-:Y:S05]  /*4a30*/  @!P0 EXIT ;  /* 0x000000000000894d */ /* 0x000fea0003800000 */
[----:B------:R-:W-:-:S09]  /*4a40*/  UISETP.GE.U32.AND UP0, UPT, UR16, 0x4, UPT ;  /* 0x000000041000788c */ /* 0x000fd2000bf06070 */
[----:B------:R-:W-:Y:S05]  /*4a50*/  BRA.U !UP0, `(.L_x_168) ;  /* 0x0000000508647547 */ /* 0x000fea000b800000 */
[----:B------:R-:W-:Y:S01]  /*4a60*/  FSETP.GT.AND P0, PT, R21, RZ, PT ;  /* 0x000000ff1500720b */ /* 0x000fe20003f04000 */
[----:B------:R-:W-:Y:S01]  /*4a70*/  ULEA UR5, UR4, UR14, 0x2 ;  /* 0x0000000e04057291 */ /* 0x000fe2000f8e10ff */
[----:B------:R-:W-:Y:S01]  /*4a80*/  BSSY.RECONVERGENT B2, `(.L_x_169) ;  /* 0x0000012000027945 */ /* 0x000fe20003800200 */
[----:B------:R-:W-:-:S10]  /*4a90*/  IMAD.MOV.U32 R3, RZ, RZ, RZ ;  /* 0x000000ffff037224 */ /* 0x000fd400078e00ff */
[----:B------:R-:W-:Y:S05]  /*4aa0*/  @!P0 BRA `(.L_x_170) ;  /* 0x00000000003c8947 */ /* 0x000fea0003800000 */
[----:B-1-34-:R-:W3:Y:S01]  /*4ab0*/  LDL R4, [UR5] ;  /* 0x00000005ff047983 */ /* 0x01aee20008100800 */
        /* <DEDUP_REMOVED lines=13> */
.L_x_171:
[----:B------:R-:W-:Y:S05]  /*4b90*/  BSYNC.RECONVERGENT B3 ;  /* 0x0000000000037941 */ /* 0x000fea0003800200 */
.L_x_170:
[----:B------:R-:W-:Y:S05]  /*4ba0*/  BSYNC.RECONVERGENT B2 ;  /* 0x0000000000027941 */ /* 0x000fea0003800200 */
.L_x_169:
[----:B-1-34-:R-:W0:Y:S01]  /*4bb0*/  LDC.64 R4, c[0x0][0x398] ;  /* 0x0000e600ff047b82 */ /* 0x01ae220000000a00 */
[----:B------:R-:W-:Y:S01]  /*4bc0*/  VIADD R7, R22, UR4 ;  /* 0x0000000416077c36 */ /* 0x000fe20008000000 */
[----:B------:R-:W-:Y:S01]  /*4bd0*/  FSETP.GT.AND P0, PT, R21, RZ, PT ;  /* 0x000000ff1500720b */ /* 0x000fe20003f04000 */
[----:B------:R-:W-:Y:S02]  /*4be0*/  BSSY.RECONVERGENT B2, `(.L_x_172) ;  /* 0x0000014000027945 */ /* 0x000fe40003800200 */
[----:B0-----:R-:W-:-:S04]  /*4bf0*/  IMAD.WIDE R4, R7, 0x4, R4 ;  /* 0x0000000407047825 */ /* 0x001fc800078e0204 */
[----:B------:R-:W-:Y:S01]  /*4c00*/  HFMA2 R7, -RZ, RZ, 0, 0 ;  /* 0x00000000ff077431 */ /* 0x000fe200000001ff */
[----:B------:R0:W-:Y:S05]  /*4c10*/  STG.E desc[UR12][R4.64], R3 ;  /* 0x0000000304007986 */ /* 0x0001ea000c10190c */
[----:B------:R-:W-:Y:S05]  /*4c20*/  @!P0 BRA `(.L_x_173) ;  /* 0x00000000003c8947 */ /* 0x000fea0003800000 */
[----:B------:R-:W3:Y:S01]  /*4c30*/  LDL R6, [UR5+0x4] ;  /* 0x00000405ff067983 */ /* 0x000ee20008100800 */
        /* <DEDUP_REMOVED lines=13> */
.L_x_174:
[----:B------:R-:W-:Y:S05]  /*4d10*/  BSYNC.RECONVERGENT B3 ;  /* 0x0000000000037941 */ /* 0x000fea0003800200 */
.L_x_173:
[----:B------:R-:W-:Y:S05]  /*4d20*/  BSYNC.RECONVERGENT B2 ;  /* 0x0000000000027941 */ /* 0x000fea0003800200 */
.L_x_172:
[----:B------:R1:W-:Y:S01]  /*4d30*/  STG.E desc[UR12][R4.64+0x4], R7 ;  /* 0x0000040704007986 */ /* 0x0003e2000c10190c */
[----:B------:R-:W-:Y:S01]  /*4d40*/  FSETP.GT.AND P0, PT, R21, RZ, PT ;  /* 0x000000ff1500720b */ /* 0x000fe20003f04000 */
[----:B------:R-:W-:Y:S01]  /*4d50*/  BSSY.RECONVERGENT B2, `(.L_x_175) ;  /* 0x0000012000027945 */ /* 0x000fe20003800200 */
[----:B0-----:R-:W-:-:S11]  /*4d60*/  HFMA2 R3, -RZ, RZ, 0, 0 ;  /* 0x00000000ff037431 */ /* 0x001fd600000001ff */
[----:B-1----:R-:W-:Y:S05]  /*4d70*/  @!P0 BRA `(.L_x_176) ;  /* 0x00000000003c8947 */ /* 0x002fea0003800000 */
        /* <DEDUP_REMOVED lines=14> */
.L_x_177:
[----:B------:R-:W-:Y:S05]  /*4e60*/  BSYNC.RECONVERGENT B3 ;  /* 0x0000000000037941 */ /* 0x000fea0003800200 */
.L_x_176:
[----:B------:R-:W-:Y:S05]  /*4e70*/  BSYNC.RECONVERGENT B2 ;  /* 0x0000000000027941 */ /* 0x000fea0003800200 */
.L_x_175:
[----:B------:R0:W-:Y:S01]  /*4e80*/  STG.E desc[UR12][R4.64+0x8], R3 ;  /* 0x0000080304007986 */ /* 0x0001e2000c10190c */
[----:B------:R-:W-:Y:S01]  /*4e90*/  FSETP.GT.AND P0, PT, R21, RZ, PT ;  /* 0x000000ff1500720b */ /* 0x000fe20003f04000 */
[----:B------:R-:W-:Y:S01]  /*4ea0*/  BSSY.RECONVERGENT B2, `(.L_x_178) ;  /* 0x0000012000027945 */ /* 0x000fe20003800200 */
[----:B------:R-:W-:-:S11]  /*4eb0*/  HFMA2 R7, -RZ, RZ, 0, 0 ;  /* 0x00000000ff077431 */ /* 0x000fd600000001ff */
[----:B0-----:R-:W-:Y:S05]  /*4ec0*/  @!P0 BRA `(.L_x_179) ;  /* 0x00000000003c8947 */ /* 0x001fea0003800000 */
        /* <DEDUP_REMOVED lines=14> */
.L_x_180:
[----:B------:R-:W-:Y:S05]  /*4fb0*/  BSYNC.RECONVERGENT B3 ;  /* 0x0000000000037941 */ /* 0x000fea0003800200 */
.L_x_179:
[----:B------:R-:W-:Y:S05]  /*4fc0*/  BSYNC.RECONVERGENT B2 ;  /* 0x0000000000027941 */ /* 0x000fea0003800200 */
.L_x_178:
[----:B------:R0:W-:Y:S01]  /*4fd0*/  STG.E desc[UR12][R4.64+0xc], R7 ;  /* 0x00000c0704007986 */ /* 0x0001e2000c10190c */
[----:B------:R-:W-:-:S12]  /*4fe0*/  UIADD3 UR4, UPT, UPT, UR4, 0x4, URZ ;  /* 0x0000000404047890 */ /* 0x000fd8000fffe0ff */
.L_x_168:
[----:B------:R-:W-:-:S13]  /*4ff0*/  ISETP.NE.AND P0, PT, RZ, UR15, PT ;  /* 0x0000000fff007c0c */ /* 0x000fda000bf05270 */
[----:B------:R-:W-:Y:S05]  /*5000*/  @!P0 EXIT ;  /* 0x000000000000894d */ /* 0x000fea0003800000 */
[----:B------:R-:W-:-:S09]  /*5010*/  UISETP.NE.AND UP0, UPT, UR15, 0x1, UPT ;  /* 0x000000010f00788c */ /* 0x000fd2000bf05270 */
[----:B------:R-:W-:Y:S05]  /*5020*/  BRA.U !UP0, `(.L_x_181) ;  /* 0x0000000108bc7547 */ /* 0x000fea000b800000 */
[----:B------:R-:W-:Y:S01]  /*5030*/  FSETP.GT.AND P0, PT, R21, RZ, PT ;  /* 0x000000ff1500720b */ /* 0x000fe20003f04000 */
[----:B------:R-:W-:Y:S01]  /*5040*/  ULEA UR5, UR4, UR14, 0x2 ;  /* 0x0000000e04057291 */ /* 0x000fe2000f8e10ff */
[----:B------:R-:W-:Y:S01]  /*5050*/  BSSY.RECONVERGENT B2, `(.L_x_182) ;  /* 0x0000012000027945 */ /* 0x000fe20003800200 */
[----:B------:R-:W-:-:S10]  /*5060*/  HFMA2 R3, -RZ, RZ, 0, 0 ;  /* 0x00000000ff037431 */ /* 0x000fd400000001ff */
[----:B------:R-:W-:Y:S05]  /*5070*/  @!P0 BRA `(.L_x_183) ;  /* 0x00000000003c8947 */ /* 0x000fea0003800000 */
[----:B01-34-:R-:W3:Y:S01]  /*5080*/  LDL R4, [UR5] ;  /* 0x00000005ff047983 */ /* 0x01bee20008100800 */
        /* <DEDUP_REMOVED lines=13> */
.L_x_184:
[----:B------:R-:W-:Y:S05]  /*5160*/  BSYNC.RECONVERGENT B3 ;  /* 0x0000000000037941 */ /* 0x000fea0003800200 */
.L_x_183:
[----:B------:R-:W-:Y:S05]  /*5170*/  BSYNC.RECONVERGENT B2 ;  /* 0x0000000000027941 */ /* 0x000fea0003800200 */
.L_x_182:
[----:B01-34-:R-:W0:Y:S01]  /*5180*/  LDC.64 R4, c[0x0][0x398] ;  /* 0x0000e600ff047b82 */ /* 0x01be220000000a00 */
[----:B------:R-:W-:Y:S01]  /*5190*/  IADD3 R7, PT, PT, R22, UR4, RZ ;  /* 0x0000000416077c10 */ /* 0x000fe2000fffe0ff */
[----:B------:R-:W-:Y:S01]  /*51a0*/  BSSY.RECONVERGENT B2, `(.L_x_185) ;  /* 0x0000015000027945 */ /* 0x000fe20003800200 */
[----:B------:R-:W-:-:S03]  /*51b0*/  FSETP.GT.AND P0, PT, R21, RZ, PT ;  /* 0x000000ff1500720b */ /* 0x000fc60003f04000 */
        /* <DEDUP_REMOVED lines=18> */
.L_x_187:
[----:B------:R-:W-:Y:S05]  /*52e0*/  BSYNC.RECONVERGENT B3 ;  /* 0x0000000000037941 */ /* 0x000fea0003800200 */
.L_x_186:
[----:B------:R-:W-:Y:S05]  /*52f0*/  BSYNC.RECONVERGENT B2 ;  /* 0x0000000000027941 */ /* 0x000fea0003800200 */
.L_x_185:
[----:B------:R1:W-:Y:S01]  /*5300*/  STG.E desc[UR12][R4.64+0x4], R7 ;  /* 0x0000040704007986 */ /* 0x0003e2000c10190c */
[----:B------:R-:W-:-:S12]  /*5310*/  UIADD3 UR4, UPT, UPT, UR4, 0x2, URZ ;  /* 0x0000000204047890 */ /* 0x000fd8000fffe0ff */
.L_x_181:
[----:B------:R-:W0:Y:S02]  /*5320*/  LDCU UR5, c[0x0][0x3a4] ;  /* 0x00007480ff0577ac */ /* 0x000e240008000800 */
[----:B0-----:R-:W-:-:S06]  /*5330*/  ULOP3.LUT UR5, UR5, 0x1, URZ, 0xc0, !UPT ;  /* 0x0000000105057892 */ /* 0x001fcc000f8ec0ff */
[----:B------:R-:W-:-:S13]  /*5340*/  ISETP.NE.AND P0, PT, RZ, UR5, PT ;  /* 0x00000005ff007c0c */ /* 0x000fda000bf05270 */
[----:B------:R-:W-:Y:S05]  /*5350*/  @!P0 EXIT ;  /* 0x000000000000894d */ /* 0x000fea0003800000 */
[----:B------:R-:W-:Y:S01]  /*5360*/  FSETP.GT.AND P0, PT, R21, RZ, PT ;  /* 0x000000ff1500720b */ /* 0x000fe20003f04000 */
[----:B------:R-:W-:Y:S01]  /*5370*/  BSSY.RECONVERGENT B2, `(.L_x_188) ;  /* 0x0000013000027945 */ /* 0x000fe20003800200 */
[----:B-1-34-:R-:W-:-:S11]  /*5380*/  HFMA2 R5, -RZ, RZ, 0, 0 ;  /* 0x00000000ff057431 */ /* 0x01afd600000001ff */
[----:B------:R-:W-:Y:S05]  /*5390*/  @!P0 BRA `(.L_x_189) ;  /* 0x0000000000408947 */ /* 0x000fea0003800000 */
[----:B------:R-:W-:-:S09]  /*53a0*/  ULEA UR5, UR4, UR14, 0x2 ;  /* 0x0000000e04057291 */ /* 0x000fd2000f8e10ff */
[----:B------:R-:W3:Y:S01]  /*53b0*/  LDL R4, [UR5] ;  /* 0x00000005ff047983 */ /* 0x000ee20008100800 */
        /* <DEDUP_REMOVED lines=13> */
.L_x_190:
[----:B------:R-:W-:Y:S05]  /*5490*/  BSYNC.RECONVERGENT B3 ;  /* 0x0000000000037941 */ /* 0x000fea0003800200 */
.L_x_189:
[----:B------:R-:W-:Y:S05]  /*54a0*/  BSYNC.RECONVERGENT B2 ;  /* 0x0000000000027941 */ /* 0x000fea0003800200 */
.L_x_188:
[----:B------:R-:W0:Y:S01]  /*54b0*/  LDC.64 R2, c[0x0][0x398] ;  /* 0x0000e600ff027b82 */ /* 0x000e220000000a00 */
[----:B------:R-:W-:-:S05]  /*54c0*/  IADD3 R7, PT, PT, R22, UR4, RZ ;  /* 0x0000000416077c10 */ /* 0x000fca000fffe0ff */
[----:B0-----:R-:W-:-:S05]  /*54d0*/  IMAD.WIDE R2, R7, 0x4, R2 ;  /* 0x0000000407027825 */ /* 0x001fca00078e0202 */
[----:B------:R-:W-:Y:S01]  /*54e0*/  STG.E desc[UR12][R2.64], R5 ;  /* 0x0000000502007986 */ /* 0x000fe2000c10190c */
[----:B------:R-:W-:Y:S05]  /*54f0*/  EXIT ;  /* 0x000000000000794d */ /* 0x000fea0003800000 */
        .weak           $__internal_1_$__cuda_sm3x_div_rn_noftz_f32_slowpath
        .type           $__internal_1_$__cuda_sm3x_div_rn_noftz_f32_slowpath,@function
        .size           $__internal_1_$__cuda_sm3x_div_rn_noftz_f32_slowpath,(.L_x_592 - $__internal_1_$__cuda_sm3x_div_rn_noftz_f32_slowpath)
$__internal_1_$__cuda_sm3x_div_rn_noftz_f32_slowpath:
[----:B------:R-:W-:Y:S01]  /*5500*/  SHF.R.U32.HI R8, RZ, 0x17, R21 ;  /* 0x00000017ff087819 */ /* 0x000fe20000011615 */
[----:B------:R-:W-:Y:S01]  /*5510*/  BSSY.RECONVERGENT B0, `(.L_x_191) ;  /* 0x0000063000007945 */ /* 0x000fe20003800200 */
[----:B------:R-:W-:Y:S02]  /*5520*/  SHF.R.U32.HI R7, RZ, 0x17, R2 ;  /* 0x00000017ff077819 */ /* 0x000fe40000011602 */
[----:B------:R-:W-:Y:S02]  /*5530*/  LOP3.LUT R8, R8, 0xff, RZ, 0xc0, !PT ;  /* 0x000000ff08087812 */ /* 0x000fe400078ec0ff */
[----:B------:R-:W-:Y:S02]  /*5540*/  LOP3.LUT R11, R7, 0xff, RZ, 0xc0, !PT ;  /* 0x000000ff070b7812 */ /* 0x000fe400078ec0ff */
[----:B------:R-:W-:Y:S01]  /*5550*/  MOV R9, R21 ;  /* 0x0000001500097202 */ /* 0x000fe20000000f00 */
[----:B------:R-:W-:Y:S01]  /*5560*/  VIADD R12, R8, 0xffffffff ;  /* 0xffffffff080c7836 */ /* 0x000fe20000000000 */
[----:B------:R-:W-:-:S04]  /*5570*/  IADD3 R10, PT, PT, R11, -0x1, RZ ;  /* 0xffffffff0b0a7810 */ /* 0x000fc80007ffe0ff */
        /* <DEDUP_REMOVED lines=23> */
[----:B------:R-:W-:Y:S01]  /*56f0*/  @!P0 FFMA R2, R2, 1.84467440737095516160e+19, RZ ;  /* 0x5f80000002028823 */ /* 0x000fe200000000ff */
[----:B------:R-:W-:Y:S01]  /*5700*/  @!P0 MOV R7, 0xffffffc0 ;  /* 0xffffffc000078802 */ /* 0x000fe20000000f00 */
[----:B------:R-:W-:-:S04]  /*5710*/  @!P1 FFMA R9, R21, 1.84467440737095516160e+19, RZ ;  /* 0x5f80000015099823 */ /* 0x000fc800000000ff */
[----:B------:R-:W-:-:S07]  /*5720*/  @!P1 VIADD R7, R7, 0x40 ;  /* 0x0000004007079836 */ /* 0x000fce0000000000 */
.L_x_192:
[----:B------:R-:W-:Y:S01]  /*5730*/  LEA R10, R8, 0xc0800000, 0x17 ;  /* 0xc0800000080a7811 */ /* 0x000fe200078eb8ff */
[----:B------:R-:W-:Y:S01]  /*5740*/  BSSY.RECONVERGENT B1, `(.L_x_197) ;  /* 0x0000036000017945 */ /* 0x000fe20003800200 */
[----:B------:R-:W-:Y:S02]  /*5750*/  IADD3 R11, PT, PT, R11, -0x7f, RZ ;  /* 0xffffff810b0b7810 */ /* 0x000fe40007ffe0ff */
[----:B------:R-:W-:-:S03]  /*5760*/  IADD3 R10, PT, PT, -R10, R9, RZ ;  /* 0x000000090a0a7210 */ /* 0x000fc60007ffe1ff */
[C---:B------:R-:W-:Y:S01]  /*5770*/  IMAD R2, R11.reuse, -0x800000, R2 ;  /* 0xff8000000b027824 */ /* 0x040fe200078e0202 */
[----:B------:R0:W1:Y:S01]  /*5780*/  MUFU.RCP R9, R10 ;  /* 0x0000000a00097308 */ /* 0x0000620000001000 */
[----:B------:R-:W-:Y:S01]  /*5790*/  FADD.FTZ R13, -R10, -RZ ;  /* 0x800000ff0a0d7221 */ /* 0x000fe20000010100 */
[----:B0-----:R-:W-:-:S05]  /*57a0*/  IADD3 R10, PT, PT, R11, 0x7f, -R8 ;  /* 0x0000007f0b0a7810 */ /* 0x001fca0007ffe808 */
[----:B------:R-:W-:Y:S02]  /*57b0*/  IMAD.IADD R7, R10, 0x1, R7 ;  /* 0x000000010a077824 */ /* 0x000fe400078e0207 */
[----:B-1----:R-:W-:-:S04]  /*57c0*/  FFMA R12, R9, R13, 1 ;  /* 0x3f800000090c7423 */ /* 0x002fc8000000000d */
[----:B------:R-:W-:-:S04]  /*57d0*/  FFMA R9, R9, R12, R9 ;  /* 0x0000000c09097223 */ /* 0x000fc80000000009 */
[----:B------:R-:W-:-:S04]  /*57e0*/  FFMA R12, R2, R9, RZ ;  /* 0x00000009020c7223 */ /* 0x000fc800000000ff */
[----:B------:R-:W-:-:S04]  /*57f0*/  FFMA R14, R13, R12, R2 ;  /* 0x0000000c0d0e7223 */ /* 0x000fc80000000002 */
[----:B------:R-:W-:-:S04]  /*5800*/  FFMA R14, R9, R14, R12 ;  /* 0x0000000e090e7223 */ /* 0x000fc8000000000c */
[----:B------:R-:W-:-:S04]  /*5810*/  FFMA R13, R13, R14, R2 ;  /* 0x0000000e0d0d7223 */ /* 0x000fc80000000002 */
[----:B------:R-:W-:-:S05]  /*5820*/  FFMA R2, R9, R13, R14 ;  /* 0x0000000d09027223 */ /* 0x000fca000000000e */
[----:B------:R-:W-:-:S04]  /*5830*/  SHF.R.U32.HI R8, RZ, 0x17, R2 ;  /* 0x00000017ff087819 */ /* 0x000fc80000011602 */
[----:B------:R-:W-:-:S04]  /*5840*/  LOP3.LUT R8, R8, 0xff, RZ, 0xc0, !PT ;  /* 0x000000ff08087812 */ /* 0x000fc800078ec0ff */
[----:B------:R-:W-:-:S04]  /*5850*/  IADD3 R11, PT, PT, R8, R7, RZ ;  /* 0x00000007080b7210 */ /* 0x000fc80007ffe0ff */
[----:B------:R-:W-:-:S04]  /*5860*/  IADD3 R8, PT, PT, R11, -0x1, RZ ;  /* 0xffffffff0b087810 */ /* 0x000fc80007ffe0ff */
        /* <DEDUP_REMOVED lines=15> */
[C---:B------:R-:W-:Y:S01]  /*5960*/  VIADD R9, R11.reuse, 0x20 ;  /* 0x000000200b097836 */ /* 0x040fe20000000000 */
[----:B------:R-:W-:Y:S02]  /*5970*/  IADD3 R11, PT, PT, -R11, RZ, RZ ;  /* 0x000000ff0b0b7210 */ /* 0x000fe40007ffe1ff */
        /* <DEDUP_REMOVED lines=14> */
.L_x_199:
[----:B------:R-:W-:-:S04]  /*5a60*/  LOP3.LUT R2, R2, 0x80000000, RZ, 0xc0, !PT ;  /* 0x8000000002027812 */ /* 0x000fc800078ec0ff */
[----:B------:R-:W-:Y:S01]  /*5a70*/  LOP3.LUT R2, R2, 0x7f800000, RZ, 0xfc, !PT ;  /* 0x7f80000002027812 */ /* 0x000fe200078efcff */
[----:B------:R-:W-:Y:S06]  /*5a80*/  BRA `(.L_x_200) ;  /* 0x0000000000047947 */ /* 0x000fec0003800000 */
.L_x_198:
[----:B------:R-:W-:-:S07]  /*5a90*/  IMAD R2, R7, 0x800000, R2 ;  /* 0x0080000007027824 */ /* 0x000fce00078e0202 */
.L_x_200:
[----:B------:R-:W-:Y:S05]  /*5aa0*/  BSYNC.RECONVERGENT B1 ;  /* 0x0000000000017941 */ /* 0x000fea0003800200 */
.L_x_197:
[----:B------:R-:W-:Y:S05]  /*5ab0*/  BRA `(.L_x_201) ;  /* 0x0000000000207947 */ /* 0x000fea0003800000 */
.L_x_196:
[----:B------:R-:W-:-:S04]  /*5ac0*/  LOP3.LUT R2, R9, 0x80000000, R2, 0x48, !PT ;  /* 0x8000000009027812 */ /* 0x000fc800078e4802 */
[----:B------:R-:W-:Y:S01]  /*5ad0*/  LOP3.LUT R2, R2, 0x7f800000, RZ, 0xfc, !PT ;  /* 0x7f80000002027812 */ /* 0x000fe200078efcff */
[----:B------:R-:W-:Y:S06]  /*5ae0*/  BRA `(.L_x_201) ;  /* 0x0000000000147947 */ /* 0x000fec0003800000 */
.L_x_195:
[----:B------:R-:W-:Y:S01]  /*5af0*/  LOP3.LUT R2, R9, 0x80000000, R2, 0x48, !PT ;  /* 0x8000000009027812 */ /* 0x000fe200078e4802 */
[----:B------:R-:W-:Y:S06]  /*5b00*/  BRA `(.L_x_201) ;  /* 0x00000000000c7947 */ /* 0x000fec0003800000 */
.L_x_194:
[----:B------:R-:W0:Y:S01]  /*5b10*/  MUFU.RSQ R2, -QNAN ;  /* 0xffc0000000027908 */ /* 0x000e220000001400 */
[----:B------:R-:W-:Y:S05]  /*5b20*/  BRA `(.L_x_201) ;  /* 0x0000000000047947 */ /* 0x000fea0003800000 */
.L_x_193:
[----:B------:R-:W-:-:S07]  /*5b30*/  FADD.FTZ R2, R2, R21 ;  /* 0x0000001502027221 */ /* 0x000fce0000010000 */
.L_x_201:
[----:B------:R-:W-:Y:S05]  /*5b40*/  BSYNC.RECONVERGENT B0 ;  /* 0x0000000000007941 */ /* 0x000fea0003800200 */
.L_x_191:
[----:B------:R-:W-:Y:S01]  /*5b50*/  HFMA2 R7, -RZ, RZ, 0, 0 ;  /* 0x00000000ff077431 */ /* 0x000fe200000001ff */
[----:B0-----:R-:W-:-:S03]  /*5b60*/  MOV R9, R2 ;  /* 0x0000000200097202 */ /* 0x001fc60000000f00 */
[----:B------:R-:W-:Y:S05]  /*5b70*/  RET.REL.NODEC R6 `(_Z36flash_attention_forward_small_kernelPKfS0_S0_Pfiifi) ;  /* 0xffffffa406207950 */ /* 0x000fea0003c3ffff */
.L_x_202:
        /* <DEDUP_REMOVED lines=16> */
.L_x_592:


//--------------------- .text._Z30flash_attention_forward_kernelPKfS0_S0_Pfiifi --------------------------
	.section	.text._Z30flash_attention_forward_kernelPKfS0_S0_Pfiifi,"ax",@progbits
	.align	128
        .global         _Z30flash_attention_forward_kernelPKfS0_S0_Pfiifi
        .type           _Z30flash_attention_forward_kernelPKfS0_S0_Pfiifi,@function
        .size           _Z30flash_attention_forward_kernelPKfS0_S0_Pfiifi,(.L_x_593 - _Z30flash_attention_forward_kernelPKfS0_S0_Pfiifi)
        .other          _Z30flash_attention_forward_kernelPKfS0_S0_Pfiifi,@"STO_CUDA_ENTRY STV_DEFAULT"
_Z30flash_attention_forward_kernelPKfS0_S0_Pfiifi:
.text._Z30flash_attention_forward_kernelPKfS0_S0_Pfiifi:
[----:B------:R-:W0:Y:S01]  /*0000*/  LDC R1, c[0x0][0x37c] ;  /* 0x0000df00ff017b82 */ /* 0x000e220000000800 */
[----:B------:R-:W1:Y:S01]  /*0010*/  S2R R7, SR_CTAID.Y ;  /* 0x0000000000077919 */ /* 0x000e620000002600 */
[----:B------:R-:W2:Y:S01]  /*0020*/  LDCU.64 UR4, c[0x0][0x3a0] ;  /* 0x00007400ff0477ac */ /* 0x000ea20008000a00 */
[----:B0-----:R-:W-:Y:S02]  /*0030*/  VIADD R1, R1, 0xffffff00 ;  /* 0xffffff0001017836 */ /* 0x001fe40000000000 */
[----:B--2---:R-:W-:Y:S01]  /*0040*/  IMAD.U32 R16, RZ, RZ, UR4 ;  /* 0x00000004ff107e24 */ /* 0x004fe2000f8e00ff */
[----:B-1----:R-:W-:-:S04]  /*0050*/  SHF.L.U32 R19, R7, 0x6, RZ ;  /* 0x0000000607137819 */ /* 0x002fc800000006ff */
[----:B------:R-:W-:-:S13]  /*0060*/  ISETP.GE.AND P0, PT, R19, R16, PT ;  /* 0x000000101300720c */ /* 0x000fda0003f06270 */
[----:B------:R-:W-:Y:S05]  /*0070*/  @P0 EXIT ;  /* 0x000000000000094d */ /* 0x000fea0003800000 */
[----:B------:R-:W0:Y:S01]  /*0080*/  S2R R5, SR_TID.X ;  /* 0x0000000000057919 */ /* 0x000e220000002100 */
[----:B------:R-:W-:Y:S01]  /*0090*/  VIADDMNMX.U32 R0, R19, 0x40, R16, PT ;  /* 0x0000004013007846 */ /* 0x000fe20003800010 */
[----:B------:R-:W1:Y:S01]  /*00a0*/  S2UR UR4, SR_CTAID.X ;  /* 0x00000000000479c3 */ /* 0x000e620000002500 */
[----:B------:R-:W-:Y:S02]  /*00b0*/  HFMA2 R21, -RZ, RZ, 0, 0 ;  /* 0x00000000ff157431 */ /* 0x000fe400000001ff */
[----:B------:R-:W-:Y:S02]  /*00c0*/  IMAD.MOV.U32 R20, RZ, RZ, -0x800001 ;  /* 0xff7fffffff147424 */ /* 0x000fe400078e00ff */
[----:B------:R-:W-:Y:S02]  /*00d0*/  HFMA2 R31, -RZ, RZ, 0, 0 ;  /* 0x00000000ff1f7431 */ /* 0x000fe400000001ff */
[----:B------:R-:W-:Y:S02]  /*00e0*/  IMAD.MOV.U32 R22, RZ, RZ, -0x800001 ;  /* 0xff7fffffff167424 */ /* 0x000fe400078e00ff */
[----:B------:R-:W-:-:S02]  /*00f0*/  HFMA2 R13, -RZ, RZ, 0, 0 ;  /* 0x00000000ff0d7431 */ /* 0x000fc400000001ff */
[----:B------:R-:W-:Y:S01]  /*0100*/  IMAD.MOV.U32 R23, RZ, RZ, RZ ;  /* 0x000000ffff177224 */ /* 0x000fe200078e00ff */
[----:B------:R-:W-:Y:S01]  /*0110*/  MOV R25, RZ ;  /* 0x000000ff00197202 */ /* 0x000fe20000000f00 */
[----:B------:R-:W-:Y:S01]  /*0120*/  IMAD.MOV.U32 R24, RZ, RZ, -0x800001 ;  /* 0xff7fffffff187424 */ /* 0x000fe200078e00ff */
[----:B------:R-:W-:Y:S01]  /*0130*/  MOV R28, 0xff7fffff ;  /* 0xff7fffff001c7802 */ /* 0x000fe20000000f00 */
[----:B------:R-:W-:Y:S01]  /*0140*/  IMAD.MOV.U32 R26, RZ, RZ, -0x800001 ;  /* 0xff7fffffff1a7424 */ /* 0x000fe200078e00ff */
[----:B------:R-:W-:Y:S01]  /*0150*/  MOV R33, UR5 ;  /* 0x0000000500217c02 */ /* 0x000fe20008000f00 */
[----:B------:R-:W-:Y:S01]  /*0160*/  IMAD.MOV.U32 R27, RZ, RZ, RZ ;  /* 0x000000ffff1b7224 */ /* 0x000fe200078e00ff */
[----:B------:R-:W-:Y:S01]  /*0170*/  STL.128 [R1+0x80], R20 ;  /* 0x0000801401007387 */ /* 0x000fe20000100c00 */
[----:B------:R-:W-:Y:S01]  /*0180*/  IMAD.MOV.U32 R29, RZ, RZ, RZ ;  /* 0x000000ffff1d7224 */ /* 0x000fe200078e00ff */
[----:B------:R-:W-:Y:S01]  /*0190*/  MOV R10, 0xff7fffff ;  /* 0xff7fffff000a7802 */ /* 0x000fe20000000f00 */
[----:B------:R-:W-:Y:S01]  /*01a0*/  IMAD.MOV.U32 R30, RZ, RZ, -0x800001 ;  /* 0xff7fffffff1e7424 */ /* 0x000fe200078e00ff */
[----:B------:R-:W-:Y:S01]  /*01b0*/  STL.128 [R1+0x90], R24 ;  /* 0x0000901801007387 */ /* 0x000fe20000100c00 */
[----:B------:R-:W-:Y:S01]  /*01c0*/  IMAD.MOV.U32 R12, RZ, RZ, -0x800001 ;  /* 0xff7fffffff0c7424 */ /* 0x000fe200078e00ff */
[----:B------:R-:W2:Y:S01]  /*01d0*/  LDCU.64 UR6, c[0x0][0x358] ;  /* 0x00006b00ff0677ac */ /* 0x000ea20008000a00 */
[----:B------:R-:W-:Y:S01]  /*01e0*/  IMAD.MOV.U32 R14, RZ, RZ, -0x800001 ;  /* 0xff7fffffff0e7424 */ /* 0x000fe200078e00ff */
[----:B------:R-:W-:Y:S01]  /*01f0*/  STL.128 [R1+0xa0], R28 ;  /* 0x0000a01c01007387 */ /* 0x000fe20000100c00 */
[----:B------:R-:W-:Y:S01]  /*0200*/  IMAD.MOV.U32 R15, RZ, RZ, RZ ;  /* 0x000000ffff0f7224 */ /* 0x000fe200078e00ff */
[----:B------:R-:W3:Y:S01]  /*0210*/  LDCU UR8, c[0x0][0x3a4] ;  /* 0x00007480ff0877ac */ /* 0x000ee20008000800 */
[----:B------:R-:W-:Y:S01]  /*0220*/  IMAD.IADD R3, R0, 0x1, -R19 ;  /* 0x0000000100037824 */ /* 0x000fe200078e0a13 */
[----:B------:R-:W-:Y:S01]  /*0230*/  STL.128 [R1+0xd0], R20 ;  /* 0x0000d01401007387 */ /* 0x000fe20000100c00 */
[----:B------:R-:W-:Y:S01]  /*0240*/  IMAD.MOV.U32 R8, RZ, RZ, -0x800001 ;  /* 0xff7fffffff087424 */ /* 0x000fe200078e00ff */
[----:B------:R-:W4:Y:S01]  /*0250*/  LDCU UR9, c[0x0][0x3a0] ;  /* 0x00007400ff0977ac */ /* 0x000f220008000800 */
[----:B------:R-:W-:Y:S01]  /*0260*/  IMAD R6, R3, R33, RZ ;  /* 0x0000002103067224 */ /* 0x000fe200078e02ff */
[----:B------:R-:W-:Y:S01]  /*0270*/  STL.128 [R1+0xc0], R12 ;  /* 0x0000c00c01007387 */ /* 0x000fe20000100c00 */
[----:B------:R-:W-:Y:S01]  /*0280*/  IMAD.MOV.U32 R9, RZ, RZ, RZ ;  /* 0x000000ffff097224 */ /* 0x000fe200078e00ff */
[----:B------:R-:W-:Y:S01]  /*0290*/  BSSY.RECONVERGENT B0, `(.L_x_203) ;  /* 0x00000da000007945 */ /* 0x000fe20003800200 */
[----:B------:R-:W-:Y:S01]  /*02a0*/  IMAD.MOV.U32 R11, RZ, RZ, RZ ;  /* 0x000000ffff0b7224 */ /* 0x000fe200078e00ff */
[----:B------:R-:W-:Y:S01]  /*02b0*/  STL.128 [R1+0xe0], R24 ;  /* 0x0000e01801007387 */ /* 0x000fe20000100c00 */
[C---:B0-----:R-:W-:Y:S01]  /*02c0*/  ISETP.GE.AND P0, PT, R5.reuse, R6, PT ;  /* 0x000000060500720c */ /* 0x041fe20003f06270 */
[----:B-1----:R-:W-:Y:S01]  /*02d0*/  IMAD R0, R16, UR4, RZ ;  /* 0x0000000410007c24 */ /* 0x002fe2000f8e02ff */
[----:B------:R-:W-:Y:S01]  /*02e0*/  LOP3.LUT R2, R5, 0x1f, RZ, 0xc0, !PT ;  /* 0x0000001f05027812 */ /* 0x000fe200078ec0ff */
[----:B------:R-:W-:Y:S01]  /*02f0*/  STL.128 [R1+0xf0], R28 ;  /* 0x0000f01c01007387 */ /* 0x000fe20000100c00 */
[----:B------:R-:W-:-:S02]  /*0300*/  VIADD R4, R1, 0x80 ;  /* 0x0000008001047836 */ /* 0x000fc40000000000 */
[----:B------:R-:W-:Y:S01]  /*0310*/  IMAD R0, R0, R33, RZ ;  /* 0x0000002100007224 */ /* 0x000fe200078e02ff */
[----:B------:R-:W-:Y:S04]  /*0320*/  STL.128 [R1], RZ ;  /* 0x000000ff01007387 */ /* 0x000fe80000100c00 */
[----:B------:R-:W-:Y:S04]  /*0330*/  STL.128 [R1+0x10], RZ ;  /* 0x000010ff01007387 */ /* 0x000fe80000100c00 */
[----:B------:R-:W-:Y:S04]  /*0340*/  STL.128 [R1+0x20], RZ ;  /* 0x000020ff01007387 */ /* 0x000fe80000100c00 */
[----:B------:R-:W-:Y:S04]  /*0350*/  STL.128 [R1+0x30], RZ ;  /* 0x000030ff01007387 */ /* 0x000fe80000100c00 */
[----:B------:R-:W-:Y:S04]  /*0360*/  STL.128 [R1+0x40], RZ ;  /* 0x000040ff01007387 */ /* 0x000fe80000100c00 */
[----:B------:R-:W-:Y:S04]  /*0370*/  STL.128 [R1+0x50], RZ ;  /* 0x000050ff01007387 */ /* 0x000fe80000100c00 */
[----:B------:R-:W-:Y:S04]  /*0380*/  STL.128 [R1+0x60], RZ ;  /* 0x000060ff01007387 */ /* 0x000fe80000100c00 */
[----:B------:R-:W-:Y:S04]  /*0390*/  STL.128 [R1+0x70], RZ ;  /* 0x000070ff01007387 */ /* 0x000fe80000100c00 */
[----:B------:R0:W-:Y:S02]  /*03a0*/  STL.128 [R1+0xb0], R8 ;  /* 0x0000b00801007387 */ /* 0x0001e40000100c00 */
[----:B0-----:R-:W-:-:S04]  /*03b0*/  SHF.R.U32.HI R10, RZ, 0x1, R5 ;  /* 0x00000001ff0a7819 */ /* 0x001fc80000011605 */
[----:B------:R-:W-:Y:S01]  /*03c0*/  LOP3.LUT R10, R10, 0x1f0, RZ, 0xc0, !PT ;  /* 0x000001f00a0a7812 */ /* 0x000fe200078ec0ff */
[----:B--234-:R-:W-:Y:S06]  /*03d0*/  @P0 BRA `(.L_x_204) ;  /* 0x0000000c00140947 */ /* 0x01cfec0003800000 */
[----:B------:R-:W-:Y:S01]  /*03e0*/  LOP3.LUT R9, RZ, R5, RZ, 0x33, !PT ;  /* 0x00000005ff097212 */ /* 0x000fe200078e33ff */
[----:B------:R-:W-:Y:S01]  /*03f0*/  BSSY.RECONVERGENT B1, `(.L_x_205) ;  /* 0x000003a000017945 */ /* 0x000fe20003800200 */
[----:B------:R-:W-:Y:S02]  /*0400*/  IMAD.MOV.U32 R18, RZ, RZ, R5 ;  /* 0x000000ffff127224 */ /* 0x000fe400078e0005 */
[----:B------:R-:W-:-:S04]  /*0410*/  IADD3 R8, PT, PT, R6, R9, RZ ;  /* 0x0000000906087210 */ /* 0x000fc80007ffe0ff */
[C---:B------:R-:W-:Y:S02]  /*0420*/  LOP3.LUT R9, R8.reuse, 0x180, RZ, 0xc0, !PT ;  /* 0x0000018008097812 */ /* 0x040fe400078ec0ff */
[----:B------:R-:W-:Y:S02]  /*0430*/  ISETP.GE.U32.AND P0, PT, R8, 0x180, PT ;  /* 0x000001800800780c */ /* 0x000fe40003f06070 */
[----:B------:R-:W-:-:S13]  /*0440*/  ISETP.NE.AND P1, PT, R9, 0x180, PT ;  /* 0x000001800900780c */ /* 0x000fda0003f25270 */
[----:B------:R-:W-:Y:S05]  /*0450*/  @!P1 BRA `(.L_x_206) ;  /* 0x0000000000cc9947 */ /* 0x000fea0003800000 */
[----:B------:R-:W-:Y:S01]  /*0460*/  IABS R11, R33 ;  /* 0x00000021000b7213 */ /* 0x000fe20000000000 */
[----:B------:R-:W0:Y:S01]  /*0470*/  S2R R15, SR_CgaCtaId ;  /* 0x00000000000f7919 */ /* 0x000e220000008800 */
[----:B------:R-:W1:Y:S01]  /*0480*/  LDC R33, c[0x0][0x3a4] ;  /* 0x0000e900ff217b82 */ /* 0x000e620000000800 */
[----:B------:R-:W-:Y:S01]  /*0490*/  LEA.HI R20, R8, 0x1, RZ, 0x19 ;  /* 0x0000000108147811 */ /* 0x000fe200078fc8ff */
[----:B------:R-:W2:Y:S01]  /*04a0*/  I2F.RP R13, R11 ;  /* 0x0000000b000d7306 */ /* 0x000ea20000209400 */
[----:B------:R-:W-:Y:S01]  /*04b0*/  MOV R12, 0x400 ;  /* 0x00000400000c7802 */ /* 0x000fe20000000f00 */
[----:B------:R-:W-:Y:S01]  /*04c0*/  IMAD.MOV.U32 R8, RZ, RZ, RZ ;  /* 0x000000ffff087224 */ /* 0x000fe200078e00ff */
[----:B------:R-:W-:Y:S02]  /*04d0*/  MOV R18, R5 ;  /* 0x0000000500127202 */ /* 0x000fe40000000f00 */
[----:B------:R-:W-:Y:S01]  /*04e0*/  LOP3.LUT R20, R20, 0x3, RZ, 0xc0, !PT ;  /* 0x0000000314147812 */ /* 0x000fe200078ec0ff */
[----:B------:R-:W3:Y:S02]  /*04f0*/  LDC R16, c[0x0][0x3a0] ;  /* 0x0000e800ff107b82 */ /* 0x000ee40000000800 */
[----:B--2---:R-:W2:Y:S01]  /*0500*/  MUFU.RCP R13, R13 ;  /* 0x0000000d000d7308 */ /* 0x004ea20000001000 */
[----:B0-----:R-:W-:Y:S01]  /*0510*/  LEA R12, R15, R12, 0x18 ;  /* 0x0000000c0f0c7211 */ /* 0x001fe200078ec0ff */
[----:B--2---:R-:W-:-:S02]  /*0520*/  VIADD R9, R13, 0xffffffe ;  /* 0x0ffffffe0d097836 */ /* 0x004fc40000000000 */
[----:B------:R-:W-:-:S04]  /*0530*/  IMAD.MOV.U32 R13, RZ, RZ, RZ ;  /* 0x000000ffff0d7224 */ /* 0x000fc800078e00ff */
[----:B------:R-:W0:Y:S02]  /*0540*/  F2I.FTZ.U32.TRUNC.NTZ R9, R9 ;  /* 0x0000000900097305 */ /* 0x000e24000021f000 */
[----:B0-----:R-:W-:-:S05]  /*0550*/  IADD3 R14, PT, PT, RZ, -R9, RZ ;  /* 0x80000009ff0e7210 */ /* 0x001fca0007ffe0ff */
[----:B------:R-:W-:-:S04]  /*0560*/  IMAD R17, R14, R11, RZ ;  /* 0x0000000b0e117224 */ /* 0x000fc800078e02ff */
[----:B-1-3--:R-:W-:-:S07]  /*0570*/  IMAD.HI.U32 R14, R9, R17, R8 ;  /* 0x00000011090e7227 */ /* 0x00afce00078e0008 */
.L_x_207:
[----:B------:R-:W-:Y:S02]  /*0580*/  IABS R9, R18 ;  /* 0x0000001200097213 */ /* 0x000fe40000000000 */
[----:B0-----:R-:W-:-:S03]  /*0590*/  IABS R15, R33 ;  /* 0x00000021000f7213 */ /* 0x001fc60000000000 */
[----:B------:R-:W-:-:S04]  /*05a0*/  IMAD.HI.U32 R8, R14, R9, RZ ;  /* 0x000000090e087227 */ /* 0x000fc800078e00ff */
[----:B------:R-:W-:-:S04]  /*05b0*/  IMAD.MOV R22, RZ, RZ, -R8 ;  /* 0x000000ffff167224 */ /* 0x000fc800078e0a08 */
[----:B------:R-:W-:Y:S01]  /*05c0*/  IMAD R22, R15, R22, R9 ;  /* 0x000000160f167224 */ /* 0x000fe200078e0209 */
[----:B------:R-:W-:-:S04]  /*05d0*/  LOP3.LUT R9, R18, R33, RZ, 0x3c, !PT ;  /* 0x0000002112097212 */ /* 0x000fc800078e3cff */
[----:B------:R-:W-:Y:S02]  /*05e0*/  ISETP.GT.U32.AND P2, PT, R11, R22, PT ;  /* 0x000000160b00720c */ /* 0x000fe40003f44070 */
[----:B------:R-:W-:-:S11]  /*05f0*/  ISETP.GE.AND P3, PT, R9, RZ, PT ;  /* 0x000000ff0900720c */ /* 0x000fd60003f66270 */
[----:B------:R-:W-:Y:S01]  /*0600*/  @!P2 IMAD.IADD R22, R22, 0x1, -R15 ;  /* 0x000000011616a824 */ /* 0x000fe200078e0a0f */
[----:B------:R-:W-:Y:S02]  /*0610*/  @!P2 IADD3 R8, PT, PT, R8, 0x1, RZ ;  /* 0x000000010808a810 */ /* 0x000fe40007ffe0ff */
[----:B------:R-:W-:Y:S02]  /*0620*/  ISETP.NE.AND P2, PT, R33, RZ, PT ;  /* 0x000000ff2100720c */ /* 0x000fe40003f45270 */
[----:B------:R-:W-:-:S13]  /*0630*/  ISETP.GE.U32.AND P1, PT, R22, R11, PT ;  /* 0x0000000b1600720c */ /* 0x000fda0003f26070 */
[----:B------:R-:W-:-:S04]  /*0640*/  @P1 VIADD R8, R8, 0x1 ;  /* 0x0000000108081836 */ /* 0x000fc80000000000 */
[----:B------:R-:W-:-:S05]  /*0650*/  IMAD.MOV.U32 R24, RZ, RZ, R8 ;  /* 0x000000ffff187224 */ /* 0x000fca00078e0008 */
[----:B------:R-:W-:Y:S02]  /*0660*/  @!P3 IADD3 R24, PT, PT, -R24, RZ, RZ ;  /* 0x000000ff1818b210 */ /* 0x000fe40007ffe1ff */
[----:B------:R-:W-:-:S05]  /*0670*/  @!P2 LOP3.LUT R24, RZ, R33, RZ, 0x33, !PT ;  /* 0x00000021ff18a212 */ /* 0x000fca00078e33ff */
[--C-:B------:R-:W-:Y:S02]  /*0680*/  IMAD.IADD R17, R19, 0x1, R24.reuse ;  /* 0x0000000113117824 */ /* 0x100fe400078e0218 */
[----:B------:R-:W-:-:S03]  /*0690*/  IMAD.MOV R15, RZ, RZ, -R24 ;  /* 0x000000ffff0f7224 */ /* 0x000fc600078e0a18 */
[----:B------:R-:W-:Y:S01]  /*06a0*/  ISETP.GE.AND P1, PT, R17, R16, PT ;  /* 0x000000101100720c */ /* 0x000fe20003f26270 */
[----:B------:R-:W-:Y:S02]  /*06b0*/  IMAD R21, R33, R15, R18 ;  /* 0x0000000f21157224 */ /* 0x000fe400078e0212 */
[----:B------:R-:W-:-:S10]  /*06c0*/  IMAD.MOV.U32 R15, RZ, RZ, RZ ;  /* 0x000000ffff0f7224 */ /* 0x000fd400078e00ff */
[----:B------:R-:W0:Y:S01]  /*06d0*/  @!P1 LDC.64 R8, c[0x0][0x380] ;  /* 0x0000e000ff089b82 */ /* 0x000e220000000a00 */
[----:B------:R-:W-:-:S05]  /*06e0*/  @!P1 IADD3 R22, PT, PT, R0, R21, RZ ;  /* 0x0000001500169210 */ /* 0x000fca0007ffe0ff */
[----:B------:R-:W-:-:S04]  /*06f0*/  @!P1 IMAD R17, R17, R33, R22 ;  /* 0x0000002111119224 */ /* 0x000fc800078e0216 */
[----:B0-----:R-:W-:-:S05]  /*0700*/  @!P1 IMAD.WIDE R8, R17, 0x4, R8 ;  /* 0x0000000411089825 */ /* 0x001fca00078e0208 */
[----:B------:R-:W2:Y:S01]  /*0710*/  @!P1 LDG.E.CONSTANT R15, desc[UR6][R8.64] ;  /* 0x00000006080f9981 */ /* 0x000ea2000c1e9900 */
[----:B------:R-:W-:Y:S01]  /*0720*/  IMAD R17, R24, R33, R21 ;  /* 0x0000002118117224 */ /* 0x000fe200078e0215 */
[----:B------:R-:W-:Y:S01]  /*0730*/  IADD3 R13, PT, PT, R13, 0x1, RZ ;  /* 0x000000010d0d7810 */ /* 0x000fe20007ffe0ff */
[----:B------:R-:W-:Y:S02]  /*0740*/  VIADD R18, R18, 0x80 ;  /* 0x0000008012127836 */ /* 0x000fe40000000000 */
[----:B------:R-:W-:Y:S01]  /*0750*/  IMAD R22, R17, 0x4, R12 ;  /* 0x0000000411167824 */ /* 0x000fe200078e020c */
[----:B------:R-:W-:-:S04]  /*0760*/  ISETP.NE.AND P1, PT, R13, R20, PT ;  /* 0x000000140d00720c */ /* 0x000fc80003f25270 */
[----:B--2---:R0:W-:Y:S09]  /*0770*/  STS [R22], R15 ;  /* 0x0000000f16007388 */ /* 0x0041f20000000800 */
[----:B------:R-:W-:Y:S05]  /*0780*/  @P1 BRA `(.L_x_207) ;  /* 0xfffffffc007c1947 */ /* 0x000fea000383ffff */
.L_x_206:
[----:B------:R-:W-:Y:S05]  /*0790*/  BSYNC.RECONVERGENT B1 ;  /* 0x0000000000017941 */ /* 0x000fea0003800200 */
.L_x_205:
[----:B------:R-:W-:Y:S05]  /*07a0*/  @!P0 BRA `(.L_x_204) ;  /* 0x0000000800208947 */ /* 0x000fea0003800000 */
[----:B------:R-:W-:-:S04]  /*07b0*/  IABS R17, R33 ;  /* 0x0000002100117213 */ /* 0x000fc80000000000 */
[----:B------:R-:W1:Y:S08]  /*07c0*/  I2F.RP R12, R17 ;  /* 0x00000011000c7306 */ /* 0x000e700000209400 */
[----:B-1----:R-:W1:Y:S02]  /*07d0*/  MUFU.RCP R12, R12 ;  /* 0x0000000c000c7308 */ /* 0x002e640000001000 */
[----:B-1----:R-:W-:-:S06]  /*07e0*/  VIADD R8, R12, 0xffffffe ;  /* 0x0ffffffe0c087836 */ /* 0x002fcc0000000000 */
[----:B------:R1:W2:Y:S02]  /*07f0*/  F2I.FTZ.U32.TRUNC.NTZ R9, R8 ;  /* 0x0000000800097305 */ /* 0x0002a4000021f000 */
[----:B-1----:R-:W-:Y:S01]  /*0800*/  IMAD.MOV.U32 R8, RZ, RZ, RZ ;  /* 0x000000ffff087224 */ /* 0x002fe200078e00ff */
[----:B--2---:R-:W-:-:S05]  /*0810*/  IADD3 R14, PT, PT, RZ, -R9, RZ ;  /* 0x80000009ff0e7210 */ /* 0x004fca0007ffe0ff */
[----:B------:R-:W-:-:S04]  /*0820*/  IMAD R11, R14, R17, RZ ;  /* 0x000000110e0b7224 */ /* 0x000fc800078e02ff */
[----:B------:R-:W-:-:S07]  /*0830*/  IMAD.HI.U32 R11, R9, R11, R8 ;  /* 0x0000000b090b7227 */ /* 0x000fce00078e0008 */
.L_x_208:
[----:B------:R-:W-:Y:S01]  /*0840*/  IMAD.U32 R33, RZ, RZ, UR8 ;  /* 0x00000008ff217e24 */ /* 0x000fe2000f8e00ff */
[----:B01----:R-:W-:Y:S01]  /*0850*/  IABS R22, R18 ;  /* 0x0000001200167213 */ /* 0x003fe20000000000 */
[C---:B------:R-:W-:Y:S01]  /*0860*/  VIADD R36, R18.reuse, 0x100 ;  /* 0x0000010012247836 */ /* 0x040fe20000000000 */
[C---:B------:R-:W-:Y:S01]  /*0870*/  IADD3 R12, PT, PT, R18.reuse, 0x80, RZ ;  /* 0x00000080120c7810 */ /* 0x040fe20007ffe0ff */
[----:B------:R-:W-:Y:S01]  /*0880*/  VIADD R29, R18, 0x180 ;  /* 0x00000180121d7836 */ /* 0x000fe20000000000 */
[----:B------:R-:W-:Y:S01]  /*0890*/  IABS R13, R33 ;  /* 0x00000021000d7213 */ /* 0x000fe20000000000 */
[----:B------:R-:W-:Y:S01]  /*08a0*/  IMAD.HI.U32 R16, R11, R22, RZ ;  /* 0x000000160b107227 */ /* 0x000fe200078e00ff */
[----:B------:R-:W-:Y:S02]  /*08b0*/  IABS R24, R36 ;  /* 0x0000002400187213 */ /* 0x000fe40000000000 */
[----:B------:R-:W0:Y:S01]  /*08c0*/  I2F.RP R14, R13 ;  /* 0x0000000d000e7306 */ /* 0x000e220000209400 */
[----:B------:R-:W-:Y:S01]  /*08d0*/  IMAD.MOV R8, RZ, RZ, -R16 ;  /* 0x000000ffff087224 */ /* 0x000fe200078e0a10 */
[----:B------:R-:W-:-:S02]  /*08e0*/  IABS R26, R29 ;  /* 0x0000001d001a7213 */ /* 0x000fc40000000000 */
[----:B------:R-:W-:Y:S01]  /*08f0*/  LOP3.LUT R23, R18, R33, RZ, 0x3c, !PT ;  /* 0x0000002112177212 */ /* 0x000fe200078e3cff */
[----:B------:R-:W-:Y:S02]  /*0900*/  IMAD R22, R13, R8, R22 ;  /* 0x000000080d167224 */ /* 0x000fe400078e0216 */
[----:B------:R-:W-:Y:S01]  /*0910*/  HFMA2 R8, -RZ, RZ, 0, 0 ;  /* 0x00000000ff087431 */ /* 0x000fe200000001ff */
[----:B------:R-:W-:Y:S02]  /*0920*/  ISETP.NE.AND P2, PT, R33, RZ, PT ;  /* 0x000000ff2100720c */ /* 0x000fe40003f45270 */
[----:B------:R-:W-:Y:S01]  /*0930*/  ISETP.GE.AND P3, PT, R23, RZ, PT ;  /* 0x000000ff1700720c */ /* 0x000fe20003f66270 */
[----:B------:R-:W-:Y:S01]  /*0940*/  HFMA2 R23, -RZ, RZ, 0, 0 ;  /* 0x00000000ff177431 */ /* 0x000fe200000001ff */
[----:B------:R-:W-:Y:S01]  /*0950*/  ISETP.GT.U32.AND P0, PT, R17, R22, PT ;  /* 0x000000161100720c */ /* 0x000fe20003f04070 */
[----:B0-----:R-:W0:-:S12]  /*0960*/  MUFU.RCP R14, R14 ;  /* 0x0000000e000e7308 */ /* 0x001e180000001000 */
[----:B------:R-:W-:Y:S02]  /*0970*/  @!P0 IMAD.IADD R22, R22, 0x1, -R13 ;  /* 0x0000000116168824 */ /* 0x000fe400078e0a0d */
[----:B------:R-:W-:-:S03]  /*0980*/  @!P0 VIADD R16, R16, 0x1 ;  /* 0x0000000110108836 */ /* 0x000fc60000000000 */
[----:B------:R-:W-:Y:S02]  /*0990*/  ISETP.GE.U32.AND P1, PT, R22, R17, PT ;  /* 0x000000111600720c */ /* 0x000fe40003f26070 */
[----:B------:R-:W-:Y:S02]  /*09a0*/  MOV R17, R13 ;  /* 0x0000000d00117202 */ /* 0x000fe40000000f00 */
[----:B0-----:R-:W-:Y:S02]  /*09b0*/  IADD3 R9, PT, PT, R14, 0xffffffe, RZ ;  /* 0x0ffffffe0e097810 */ /* 0x001fe40007ffe0ff */
[----:B------:R-:W-:-:S04]  /*09c0*/  IABS R14, R12 ;  /* 0x0000000c000e7213 */ /* 0x000fc80000000000 */
[----:B------:R-:W0:Y:S03]  /*09d0*/  F2I.FTZ.U32.TRUNC.NTZ R9, R9 ;  /* 0x0000000900097305 */ /* 0x000e26000021f000 */
[----:B------:R-:W-:-:S04]  /*09e0*/  @P1 VIADD R16, R16, 0x1 ;  /* 0x0000000110101836 */ /* 0x000fc80000000000 */
[----:B------:R-:W-:Y:S02]  /*09f0*/  @!P3 IMAD.MOV R16, RZ, RZ, -R16 ;  /* 0x000000ffff10b224 */ /* 0x000fe400078e0a10 */
[----:B0-----:R-:W-:-:S04]  /*0a00*/  IMAD.MOV R20, RZ, RZ, -R9 ;  /* 0x000000ffff147224 */ /* 0x001fc800078e0a09 */
[----:B------:R-:W-:-:S04]  /*0a10*/  IMAD R11, R20, R13, RZ ;  /* 0x0000000d140b7224 */ /* 0x000fc800078e02ff */
[----:B------:R-:W-:-:S04]  /*0a20*/  IMAD.HI.U32 R11, R9, R11, R8 ;  /* 0x0000000b090b7227 */ /* 0x000fc800078e0008 */
[----:B------:R-:W-:Y:S02]  /*0a30*/  IMAD.MOV.U32 R8, RZ, RZ, R14 ;  /* 0x000000ffff087224 */ /* 0x000fe400078e000e */
[----:B------:R-:W-:-:S04]  /*0a40*/  IMAD.HI.U32 R15, R11, R24, RZ ;  /* 0x000000180b0f7227 */ /* 0x000fc800078e00ff */
[----:B------:R-:W-:-:S04]  /*0a50*/  IMAD.HI.U32 R20, R11, R8, RZ ;  /* 0x000000080b147227 */ /* 0x000fc800078e00ff */
[----:B------:R-:W-:Y:S01]  /*0a60*/  IMAD.MOV R22, RZ, RZ, -R15 ;  /* 0x000000ffff167224 */ /* 0x000fe200078e0a0f */
[----:B------:R-:W-:Y:S01]  /*0a70*/  IADD3 R9, PT, PT, -R20, RZ, RZ ;  /* 0x000000ff14097210 */ /* 0x000fe20007ffe1ff */
[----:B------:R-:W-:-:S04]  /*0a80*/  IMAD.HI.U32 R14, R11, R26, RZ ;  /* 0x0000001a0b0e7227 */ /* 0x000fc800078e00ff */
[C---:B------:R-:W-:Y:S01]  /*0a90*/  IMAD R8, R13.reuse, R9, R8 ;  /* 0x000000090d087224 */ /* 0x040fe200078e0208 */
[-C--:B------:R-:W-:Y:S01]  /*0aa0*/  LOP3.LUT R9, R36, R33.reuse, RZ, 0x3c, !PT ;  /* 0x0000002124097212 */ /* 0x080fe200078e3cff */
[----:B------:R-:W-:Y:S01]  /*0ab0*/  IMAD R22, R13, R22, R24 ;  /* 0x000000160d167224 */ /* 0x000fe200078e0218 */
[----:B------:R-:W-:Y:S01]  /*0ac0*/  LOP3.LUT R24, RZ, R33, RZ, 0x33, !PT ;  /* 0x00000021ff187212 */ /* 0x000fe200078e33ff */
[----:B------:R-:W-:Y:S01]  /*0ad0*/  IMAD.MOV R21, RZ, RZ, -R14 ;  /* 0x000000ffff157224 */ /* 0x000fe200078e0a0e */
[C---:B------:R-:W-:Y:S02]  /*0ae0*/  ISETP.GT.U32.AND P6, PT, R17.reuse, R8, PT ;  /* 0x000000081100720c */ /* 0x040fe40003fc4070 */
[----:B------:R-:W-:Y:S01]  /*0af0*/  ISETP.GT.U32.AND P0, PT, R17, R22, PT ;  /* 0x000000161100720c */ /* 0x000fe20003f04070 */
[----:B------:R-:W-:Y:S01]  /*0b00*/  IMAD R26, R13, R21, R26 ;  /* 0x000000150d1a7224 */ /* 0x000fe200078e021a */
[----:B------:R-:W-:Y:S01]  /*0b10*/  SEL R30, R24, R16, !P2 ;  /* 0x00000010181e7207 */ /* 0x000fe20005000000 */
[----:B------:R-:W-:Y:S01]  /*0b20*/  IMAD.U32 R16, RZ, RZ, UR9 ;  /* 0x00000009ff107e24 */ /* 0x000fe2000f8e00ff */
[----:B------:R-:W-:-:S02]  /*0b30*/  LOP3.LUT R21, R29, R33, RZ, 0x3c, !PT ;  /* 0x000000211d157212 */ /* 0x000fc400078e3cff */
[----:B------:R-:W-:-:S05]  /*0b40*/  ISETP.GT.U32.AND P1, PT, R17, R26, PT ;  /* 0x0000001a1100720c */ /* 0x000fca0003f24070 */
[----:B------:R-:W-:Y:S02]  /*0b50*/  @!P6 IADD3 R8, PT, PT, R8, -R13, RZ ;  /* 0x8000000d0808e210 */ /* 0x000fe40007ffe0ff */
[----:B------:R-:W-:Y:S01]  /*0b60*/  @!P0 IMAD.IADD R22, R22, 0x1, -R13 ;  /* 0x0000000116168824 */ /* 0x000fe200078e0a0d */
[----:B------:R-:W-:Y:S01]  /*0b70*/  @!P6 IADD3 R20, PT, PT, R20, 0x1, RZ ;  /* 0x000000011414e810 */ /* 0x000fe20007ffe0ff */
[----:B------:R-:W-:Y:S01]  /*0b80*/  @!P0 VIADD R15, R15, 0x1 ;  /* 0x000000010f0f8836 */ /* 0x000fe20000000000 */
[-C--:B------:R-:W-:Y:S02]  /*0b90*/  ISETP.GE.U32.AND P3, PT, R8, R17.reuse, PT ;  /* 0x000000110800720c */ /* 0x080fe40003f66070 */
[----:B------:R-:W-:Y:S01]  /*0ba0*/  ISETP.GE.U32.AND P4, PT, R22, R17, PT ;  /* 0x000000111600720c */ /* 0x000fe20003f86070 */
[----:B------:R-:W-:Y:S01]  /*0bb0*/  @!P1 VIADD R14, R14, 0x1 ;  /* 0x000000010e0e9836 */ /* 0x000fe20000000000 */
[----:B------:R-:W-:Y:S01]  /*0bc0*/  @!P1 IADD3 R26, PT, PT, R26, -R13, RZ ;  /* 0x8000000d1a1a9210 */ /* 0x000fe20007ffe0ff */
[--C-:B------:R-:W-:Y:S01]  /*0bd0*/  IMAD.IADD R13, R19, 0x1, R30.reuse ;  /* 0x00000001130d7824 */ /* 0x100fe200078e021e */
[----:B------:R-:W-:Y:S01]  /*0be0*/  LOP3.LUT R8, R12, R33, RZ, 0x3c, !PT ;  /* 0x000000210c087212 */ /* 0x000fe200078e3cff */
[----:B------:R-:W-:Y:S01]  /*0bf0*/  IMAD.MOV R22, RZ, RZ, -R30 ;  /* 0x000000ffff167224 */ /* 0x000fe200078e0a1e */
[----:B------:R-:W-:-:S02]  /*0c00*/  ISETP.GE.U32.AND P5, PT, R26, R17, PT ;  /* 0x000000111a00720c */ /* 0x000fc40003fa6070 */
[----:B------:R-:W-:Y:S01]  /*0c10*/  ISETP.GE.AND P0, PT, R9, RZ, PT ;  /* 0x000000ff0900720c */ /* 0x000fe20003f06270 */
[----:B------:R-:W-:Y:S01]  /*0c20*/  IMAD R22, R33, R22, R18 ;  /* 0x0000001621167224 */ /* 0x000fe200078e0212 */
[----:B------:R-:W-:Y:S01]  /*0c30*/  ISETP.GE.AND P6, PT, R13, R16, PT ;  /* 0x000000100d00720c */ /* 0x000fe20003fc6270 */
[----:B------:R-:W-:Y:S01]  /*0c40*/  @P3 VIADD R20, R20, 0x1 ;  /* 0x0000000114143836 */ /* 0x000fe20000000000 */
[----:B------:R-:W-:Y:S02]  /*0c50*/  ISETP.GE.AND P3, PT, R8, RZ, PT ;  /* 0x000000ff0800720c */ /* 0x000fe40003f66270 */
[----:B------:R-:W-:Y:S02]  /*0c60*/  @P4 IADD3 R15, PT, PT, R15, 0x1, RZ ;  /* 0x000000010f0f4810 */ /* 0x000fe40007ffe0ff */
[----:B------:R-:W-:-:S03]  /*0c70*/  ISETP.GE.AND P4, PT, R21, RZ, PT ;  /* 0x000000ff1500720c */ /* 0x000fc60003f86270 */
[----:B------:R-:W-:Y:S02]  /*0c80*/  @P5 IADD3 R14, PT, PT, R14, 0x1, RZ ;  /* 0x000000010e0e5810 */ /* 0x000fe40007ffe0ff */
[----:B------:R-:W-:Y:S02]  /*0c90*/  @!P0 IMAD.MOV R15, RZ, RZ, -R15 ;  /* 0x000000ffff0f8224 */ /* 0x000fe400078e0a0f */
[----:B------:R-:W0:Y:S02]  /*0ca0*/  @!P6 LDC.64 R8, c[0x0][0x380] ;  /* 0x0000e000ff08eb82 */ /* 0x000e240000000a00 */
[----:B------:R-:W-:Y:S01]  /*0cb0*/  @!P3 IMAD.MOV R20, RZ, RZ, -R20 ;  /* 0x000000ffff14b224 */ /* 0x000fe200078e0a14 */
[----:B------:R-:W-:-:S03]  /*0cc0*/  SEL R26, R24, R15, !P2 ;  /* 0x0000000f181a7207 */ /* 0x000fc60005000000 */
[----:B------:R-:W-:Y:S02]  /*0cd0*/  @!P4 IADD3 R14, PT, PT, -R14, RZ, RZ ;  /* 0x000000ff0e0ec210 */ /* 0x000fe40007ffe1ff */
[C---:B------:R-:W-:Y:S02]  /*0ce0*/  SEL R28, R24.reuse, R20, !P2 ;  /* 0x00000014181c7207 */ /* 0x040fe40005000000 */
[----:B------:R-:W-:Y:S01]  /*0cf0*/  SEL R24, R24, R14, !P2 ;  /* 0x0000000e18187207 */ /* 0x000fe20005000000 */
[----:B------:R-:W-:Y:S01]  /*0d00*/  @!P6 IMAD.IADD R14, R0, 0x1, R22 ;  /* 0x00000001000ee824 */ /* 0x000fe200078e0216 */
[C---:B------:R-:W-:Y:S01]  /*0d10*/  IADD3 R32, PT, PT, R19.reuse, R26, RZ ;  /* 0x0000001a13207210 */ /* 0x040fe20007ffe0ff */
[C---:B------:R-:W-:Y:S02]  /*0d20*/  IMAD.IADD R31, R19.reuse, 0x1, R28 ;  /* 0x00000001131f7824 */ /* 0x040fe400078e021c */
[----:B------:R-:W-:Y:S01]  /*0d30*/  IMAD.IADD R34, R19, 0x1, R24 ;  /* 0x0000000113227824 */ /* 0x000fe200078e0218 */
[-C--:B------:R-:W-:Y:S01]  /*0d40*/  ISETP.GE.AND P1, PT, R32, R16.reuse, PT ;  /* 0x000000102000720c */ /* 0x080fe20003f26270 */
[----:B------:R-:W-:Y:S01]  /*0d50*/  IMAD.MOV R25, RZ, RZ, -R28 ;  /* 0x000000ffff197224 */ /* 0x000fe200078e0a1c */
[-C--:B------:R-:W-:Y:S01]  /*0d60*/  ISETP.GE.AND P0, PT, R31, R16.reuse, PT ;  /* 0x000000101f00720c */ /* 0x080fe20003f06270 */
[----:B------:R-:W-:Y:S01]  /*0d70*/  @!P6 IMAD R21, R13, R33, R14 ;  /* 0x000000210d15e224 */ /* 0x000fe200078e020e */
[----:B------:R-:W-:Y:S01]  /*0d80*/  ISETP.GE.AND P2, PT, R34, R16, PT ;  /* 0x000000102200720c */ /* 0x000fe20003f46270 */
[----:B------:R-:W-:-:S02]  /*0d90*/  IMAD R25, R33, R25, R12 ;  /* 0x0000001921197224 */ /* 0x000fc400078e020c */
[----:B0-----:R-:W-:-:S06]  /*0da0*/  @!P6 IMAD.WIDE R20, R21, 0x4, R8 ;  /* 0x000000041514e825 */ /* 0x001fcc00078e0208 */
[----:B------:R-:W0:Y:S01]  /*0db0*/  @!P1 LDC.64 R14, c[0x0][0x380] ;  /* 0x0000e000ff0e9b82 */ /* 0x000e220000000a00 */
[----:B------:R-:W-:Y:S01]  /*0dc0*/  IMAD.MOV R35, RZ, RZ, -R24 ;  /* 0x000000ffff237224 */ /* 0x000fe200078e0a18 */
[----:B------:R1:W2:Y:S01]  /*0dd0*/  @!P6 LDG.E.CONSTANT R23, desc[UR6][R20.64] ;  /* 0x000000061417e981 */ /* 0x0002a2000c1e9900 */
[----:B------:R-:W-:Y:S02]  /*0de0*/  IMAD.MOV R27, RZ, RZ, -R26 ;  /* 0x000000ffff1b7224 */ /* 0x000fe400078e0a1a */
[C---:B------:R-:W-:Y:S02]  /*0df0*/  IMAD R29, R33.reuse, R35, R29 ;  /* 0x00000023211d7224 */ /* 0x040fe400078e021d */
[----:B------:R-:W-:Y:S01]  /*0e00*/  IMAD R27, R33, R27, R36 ;  /* 0x0000001b211b7224 */ /* 0x000fe200078e0224 */
[----:B------:R-:W3:Y:S01]  /*0e10*/  @!P0 LDC.64 R12, c[0x0][0x380] ;  /* 0x0000e000ff0c8b82 */ /* 0x000ee20000000a00 */
[C---:B------:R-:W-:Y:S02]  /*0e20*/  @!P0 IADD3 R36, PT, PT, R0.reuse, R25, RZ ;  /* 0x0000001900248210 */ /* 0x040fe40007ffe0ff */
[----:B------:R-:W-:-:S02]  /*0e30*/  @!P1 IMAD.IADD R35, R0, 0x1, R27 ;  /* 0x0000000100239824 */ /* 0x000fc400078e021b */
[----:B-1----:R-:W-:Y:S02]  /*0e40*/  @!P2 IMAD.IADD R20, R0, 0x1, R29 ;  /* 0x000000010014a824 */ /* 0x002fe400078e021d */
[-C--:B------:R-:W-:Y:S01]  /*0e50*/  @!P0 IMAD R31, R31, R33.reuse, R36 ;  /* 0x000000211f1f8224 */ /* 0x080fe200078e0224 */
[----:B------:R-:W1:Y:S01]  /*0e60*/  @!P2 LDC.64 R8, c[0x0][0x380] ;  /* 0x0000e000ff08ab82 */ /* 0x000e620000000a00 */
[-C--:B------:R-:W-:Y:S02]  /*0e70*/  @!P2 IMAD R21, R34, R33.reuse, R20 ;  /* 0x000000212215a224 */ /* 0x080fe400078e0214 */
[----:B------:R-:W-:-:S04]  /*0e80*/  @!P1 IMAD R35, R32, R33, R35 ;  /* 0x0000002120239224 */ /* 0x000fc800078e0223 */
[----:B0-----:R-:W-:-:S04]  /*0e90*/  @!P1 IMAD.WIDE R14, R35, 0x4, R14 ;  /* 0x00000004230e9825 */ /* 0x001fc800078e020e */
[----:B---3--:R-:W-:Y:S01]  /*0ea0*/  @!P0 IMAD.WIDE R12, R31, 0x4, R12 ;  /* 0x000000041f0c8825 */ /* 0x008fe200078e020c */
[----:B------:R-:W-:-:S06]  /*0eb0*/  MOV R31, RZ ;  /* 0x000000ff001f7202 */ /* 0x000fcc0000000f00 */
[----:B------:R0:W3:Y:S01]  /*0ec0*/  @!P0 LDG.E.CONSTANT R31, desc[UR6][R12.64] ;  /* 0x000000060c1f8981 */ /* 0x0000e2000c1e9900 */
[----:B-1----:R-:W-:Y:S01]  /*0ed0*/  @!P2 IMAD.WIDE R8, R21, 0x4, R8 ;  /* 0x000000041508a825 */ /* 0x002fe200078e0208 */
[----:B------:R-:W-:-:S06]  /*0ee0*/  CS2R R20, SRZ ;  /* 0x0000000000147805 */ /* 0x000fcc000001ff00 */
[----:B------:R-:W4:Y:S04]  /*0ef0*/  @!P1 LDG.E.CONSTANT R21, desc[UR6][R14.64] ;  /* 0x000000060e159981 */ /* 0x000f28000c1e9900 */
[----:B------:R1:W5:Y:S01]  /*0f00*/  @!P2 LDG.E.CONSTANT R20, desc[UR6][R8.64] ;  /* 0x000000060814a981 */ /* 0x000362000c1e9900 */
[----:B------:R-:W0:Y:S01]  /*0f10*/  S2UR UR5, SR_CgaCtaId ;  /* 0x00000000000579c3 */ /* 0x000e220000008800 */
[----:B------:R-:W-:Y:S01]  /*0f20*/  UMOV UR4, 0x400 ;  /* 0x0000040000047882 */ /* 0x000fe20000000000 */
[-C--:B------:R-:W-:Y:S02]  /*0f30*/  IMAD R22, R30, R33.reuse, R22 ;  /* 0x000000211e167224 */ /* 0x080fe400078e0216 */
[-C--:B------:R-:W-:Y:S02]  /*0f40*/  IMAD R25, R28, R33.reuse, R25 ;  /* 0x000000211c197224 */ /* 0x080fe400078e0219 */
[----:B------:R-:W-:-:S02]  /*0f50*/  IMAD R26, R26, R33, R27 ;  /* 0x000000211a1a7224 */ /* 0x000fc400078e021b */
[----:B------:R-:W-:Y:S02]  /*0f60*/  IMAD R24, R24, R33, R29 ;  /* 0x0000002118187224 */ /* 0x000fe400078e021d */
[----:B------:R-:W-:Y:S01]  /*0f70*/  VIADD R18, R18, 0x200 ;  /* 0x0000020012127836 */ /* 0x000fe20000000000 */
[----:B0-----:R-:W-:-:S06]  /*0f80*/  ULEA UR4, UR5, UR4, 0x18 ;  /* 0x0000000405047291 */ /* 0x001fcc000f8ec0ff */
[----:B------:R-:W-:Y:S02]  /*0f90*/  LEA R22, R22, UR4, 0x2 ;  /* 0x0000000416167c11 */ /* 0x000fe4000f8e10ff */
[----:B------:R-:W-:Y:S02]  /*0fa0*/  LEA R12, R25, UR4, 0x2 ;  /* 0x00000004190c7c11 */ /* 0x000fe4000f8e10ff */
[----:B------:R-:W-:Y:S02]  /*0fb0*/  LEA R26, R26, UR4, 0x2 ;  /* 0x000000041a1a7c11 */ /* 0x000fe4000f8e10ff */
[----:B-1----:R-:W-:Y:S02]  /*0fc0*/  LEA R9, R24, UR4, 0x2 ;  /* 0x0000000418097c11 */ /* 0x002fe4000f8e10ff */
[----:B------:R-:W-:Y:S01]  /*0fd0*/  ISETP.GE.AND P0, PT, R18, R6, PT ;  /* 0x000000061200720c */ /* 0x000fe20003f06270 */
[----:B--2---:R1:W-:Y:S04]  /*0fe0*/  STS [R22], R23 ;  /* 0x0000001716007388 */ /* 0x0043e80000000800 */
[----:B---3--:R1:W-:Y:S04]  /*0ff0*/  STS [R12], R31 ;  /* 0x0000001f0c007388 */ /* 0x0083e80000000800 */
[----:B----4-:R1:W-:Y:S04]  /*1000*/  STS [R26], R21 ;  /* 0x000000151a007388 */ /* 0x0103e80000000800 */
[----:B-----5:R1:W-:Y:S01]  /*1010*/  STS [R9], R20 ;  /* 0x0000001409007388 */ /* 0x0203e20000000800 */
[----:B------:R-:W-:Y:S05]  /*1020*/  @!P0 BRA `(.L_x_208) ;  /* 0xfffffff800048947 */ /* 0x000fea000383ffff */
.L_x_204:
[----:B------:R-:W-:Y:S05]  /*1030*/  BSYNC.RECONVERGENT B0 ;  /* 0x0000000000007941 */ /* 0x000fea0003800200 */
.L_x_203:
[----:B------:R-:W2:Y:S01]  /*1040*/  LDCU UR4, c[0x0][0x3ac] ;  /* 0x00007580ff0477ac */ /* 0x000ea20008000800 */
[----:B------:R-:W-:Y:S01]  /*1050*/  VIADD R16, R16, 0x3f ;  /* 0x0000003f10107836 */ /* 0x000fe20000000000 */
[----:B------:R-:W3:Y:S04]  /*1060*/  LDCU UR10, c[0x0][0x3a4] ;  /* 0x00007480ff0a77ac */ /* 0x000ee80008000800 */
[----:B------:R-:W-:Y:S01]  /*1070*/  SHF.R.U32.HI R16, RZ, 0x6, R16 ;  /* 0x00000006ff107819 */ /* 0x000fe20000011610 */
[----:B------:R-:W4:Y:S03]  /*1080*/  LDCU UR9, c[0x0][0x3a0] ;  /* 0x00007400ff0977ac */ /* 0x000f260008000800 */
[----:B------:R-:W-:Y:S01]  /*1090*/  VIADDMNMX R7, R7, 0x1, R16, PT ;  /* 0x0000000107077846 */ /* 0x000fe20003800110 */
[----:B------:R-:W-:Y:S01]  /*10a0*/  BAR.SYNC.DEFER_BLOCKING 0x0 ;  /* 0x0000000000007b1d */ /* 0x000fe20000010000 */
[----:B--2---:R-:W-:-:S04]  /*10b0*/  ISETP.NE.AND P0, PT, RZ, UR4, PT ;  /* 0x00000004ff007c0c */ /* 0x004fc8000bf05270 */
[----:B-1----:R-:W-:-:S04]  /*10c0*/  SEL R20, R16, R7, !P0 ;  /* 0x0000000710147207 */ /* 0x002fc80004000000 */
[----:B------:R-:W-:-:S13]  /*10d0*/  ISETP.NE.AND P0, PT, R20, RZ, PT ;  /* 0x000000ff1400720c */ /* 0x000fda0003f05270 */
[----:B---34-:R-:W-:Y:S05]  /*10e0*/  @!P0 BRA `(.L_x_209) ;  /* 0x0000002400108947 */ /* 0x018fea0003800000 */
[----:B------:R-:W1:Y:S01]  /*10f0*/  S2UR UR5, SR_CgaCtaId ;  /* 0x00000000000579c3 */ /* 0x000e620000008800 */
[----:B------:R-:W2:Y:S01]  /*1100*/  LDCU UR8, c[0x0][0x3a8] ;  /* 0x00007500ff0877ac */ /* 0x000ea20008000800 */
[C---:B------:R-:W-:Y:S01]  /*1110*/  IADD3 R6, PT, PT, R33.reuse, -0x1, RZ ;  /* 0xffffffff21067810 */ /* 0x040fe20007ffe0ff */
[----:B------:R-:W-:Y:S01]  /*1120*/  IMAD.MOV.U32 R9, RZ, RZ, RZ ;  /* 0x000000ffff097224 */ /* 0x000fe200078e00ff */
[C---:B------:R-:W-:Y:S01]  /*1130*/  LOP3.LUT R18, R33.reuse, 0x7, RZ, 0xc0, !PT ;  /* 0x0000000721127812 */ /* 0x040fe200078ec0ff */
[----:B------:R-:W-:Y:S01]  /*1140*/  UMOV UR4, 0x400 ;  /* 0x0000040000047882 */ /* 0x000fe20000000000 */
[----:B------:R-:W-:Y:S02]  /*1150*/  ISETP.GE.U32.AND P1, PT, R6, 0x7, PT ;  /* 0x000000070600780c */ /* 0x000fe40003f26070 */
[C---:B------:R-:W-:Y:S02]  /*1160*/  LOP3.LUT R17, R33.reuse, 0x3, RZ, 0xc0, !PT ;  /* 0x0000000321117812 */ /* 0x040fe400078ec0ff */
[----:B------:R-:W-:Y:S01]  /*1170*/  LOP3.LUT R11, R33, 0x7ffffff8, RZ, 0xc0, !PT ;  /* 0x7ffffff8210b7812 */ /* 0x000fe200078ec0ff */
[----:B--2---:R-:W-:Y:S01]  /*1180*/  FMUL R8, RZ, UR8 ;  /* 0x00000008ff087c20 */ /* 0x004fe20008400000 */
[----:B-1----:R-:W-:-:S06]  /*1190*/  ULEA UR4, UR5, UR4, 0x18 ;  /* 0x0000000405047291 */ /* 0x002fcc000f8ec0ff */
[----:B------:R-:W-:-:S04]  /*11a0*/  LEA R16, R33, UR4, 0x8 ;  /* 0x0000000421107c11 */ /* 0x000fc8000f8e40ff */
[C---:B------:R-:W-:Y:S01]  /*11b0*/  LEA R6, R33.reuse, R16, 0x9 ;  /* 0x0000001021067211 */ /* 0x040fe200078e48ff */
[----:B------:R-:W-:-:S07]  /*11c0*/  IMAD R7, R33, 0x100, R16 ;  /* 0x0000010021077824 */ /* 0x000fce00078e0210 */
.L_x_260:
[----:B0-----:R-:W0:Y:S01]  /*11d0*/  LDC.64 R22, c[0x0][0x3a0] ;  /* 0x0000e800ff167b82 */ /* 0x001e220000000a00 */
[----:B-1----:R-:W-:Y:S01]  /*11e0*/  LEA R13, R9, 0x40, 0x6 ;  /* 0x00000040090d7811 */ /* 0x002fe200078e30ff */
[----:B------:R-:W-:Y:S03]  /*11f0*/  BSSY.RECONVERGENT B0, `(.L_x_210) ;  /* 0x0000036000007945 */ /* 0x000fe60003800200 */
[----:B0-----:R-:W-:-:S05]  /*1200*/  VIMNMX R22, PT, PT, R13, R22, PT ;  /* 0x000000160d167248 */ /* 0x001fca0003fe0100 */
[----:B------:R-:W-:-:S04]  /*1210*/  IMAD R21, R9, -0x40, R22 ;  /* 0xffffffc009157824 */ /* 0x000fc800078e0216 */
[----:B------:R-:W-:-:S05]  /*1220*/  IMAD R24, R21, R23, RZ ;  /* 0x0000001715187224 */ /* 0x000fca00078e02ff */
[----:B------:R-:W-:-:S13]  /*1230*/  ISETP.GE.AND P0, PT, R5, R24, PT ;  /* 0x000000180500720c */ /* 0x000fda0003f06270 */
[----:B------:R-:W-:Y:S05]  /*1240*/  @P0 BRA `(.L_x_211) ;  /* 0x0000000000c00947 */ /* 0x000fea0003800000 */
[----:B------:R-:W-:Y:S02]  /*1250*/  IABS R23, R23 ;  /* 0x0000001700177213 */ /* 0x000fe40000000000 */
[----:B------:R-:W-:Y:S02]  /*1260*/  MOV R25, R5 ;  /* 0x0000000500197202 */ /* 0x000fe40000000f00 */
[----:B------:R-:W0:Y:S08]  /*1270*/  I2F.RP R14, R23 ;  /* 0x00000017000e7306 */ /* 0x000e300000209400 */
[----:B0-----:R-:W0:Y:S02]  /*1280*/  MUFU.RCP R14, R14 ;  /* 0x0000000e000e7308 */ /* 0x001e240000001000 */
[----:B0-----:R-:W-:-:S06]  /*1290*/  VIADD R12, R14, 0xffffffe ;  /* 0x0ffffffe0e0c7836 */ /* 0x001fcc0000000000 */
[----:B------:R0:W1:Y:S02]  /*12a0*/  F2I.FTZ.U32.TRUNC.NTZ R13, R12 ;  /* 0x0000000c000d7305 */ /* 0x000064000021f000 */
[----:B0-----:R-:W-:Y:S02]  /*12b0*/  IMAD.MOV.U32 R12, RZ, RZ, RZ ;  /* 0x000000ffff0c7224 */ /* 0x001fe400078e00ff */
[----:B-1----:R-:W-:-:S04]  /*12c0*/  IMAD.MOV R26, RZ, RZ, -R13 ;  /* 0x000000ffff1a7224 */ /* 0x002fc800078e0a0d */
[----:B------:R-:W-:-:S04]  /*12d0*/  IMAD R15, R26, R23, RZ ;  /* 0x000000171a0f7224 */ /* 0x000fc800078e02ff */
[----:B------:R-:W-:-:S07]  /*12e0*/  IMAD.HI.U32 R26, R13, R15, R12 ;  /* 0x0000000f0d1a7227 */ /* 0x000fce00078e000c */
.L_x_212:
[----:B------:R-:W0:Y:S01]  /*12f0*/  LDC R28, c[0x0][0x3a4] ;  /* 0x0000e900ff1c7b82 */ /* 0x000e220000000800 */
[----:B------:R-:W-:-:S05]  /*1300*/  IABS R13, R25 ;  /* 0x00000019000d7213 */ /* 0x000fca0000000000 */
[----:B------:R-:W-:-:S04]  /*1310*/  IMAD.HI.U32 R27, R26, R13, RZ ;  /* 0x0000000d1a1b7227 */ /* 0x000fc800078e00ff */
[----:B------:R-:W-:Y:S01]  /*1320*/  IMAD.MOV R12, RZ, RZ, -R27 ;  /* 0x000000ffff0c7224 */ /* 0x000fe200078e0a1b */
[----:B0-----:R-:W-:-:S05]  /*1330*/  IABS R15, R28 ;  /* 0x0000001c000f7213 */ /* 0x001fca0000000000 */
[----:B------:R-:W-:-:S05]  /*1340*/  IMAD R12, R15, R12, R13 ;  /* 0x0000000c0f0c7224 */ /* 0x000fca00078e020d */
[----:B------:R-:W-:-:S13]  /*1350*/  ISETP.GT.U32.AND P2, PT, R23, R12, PT ;  /* 0x0000000c1700720c */ /* 0x000fda0003f44070 */
[----:B------:R-:W-:Y:S01]  /*1360*/  @!P2 IADD3 R12, PT, PT, R12, -R15, RZ ;  /* 0x8000000f0c0ca210 */ /* 0x000fe20007ffe0ff */
[----:B------:R-:W-:Y:S01]  /*1370*/  @!P2 VIADD R27, R27, 0x1 ;  /* 0x000000011b1ba836 */ /* 0x000fe20000000000 */
[----:B------:R-:W-:Y:S02]  /*1380*/  ISETP.NE.AND P2, PT, R28, RZ, PT ;  /* 0x000000ff1c00720c */ /* 0x000fe40003f45270 */
[----:B------:R-:W-:Y:S02]  /*1390*/  ISETP.GE.U32.AND P0, PT, R12, R23, PT ;  /* 0x000000170c00720c */ /* 0x000fe40003f06070 */
[----:B------:R-:W-:-:S04]  /*13a0*/  LOP3.LUT R12, R25, R28, RZ, 0x3c, !PT ;  /* 0x0000001c190c7212 */ /* 0x000fc800078e3cff */
[----:B------:R-:W-:-:S07]  /*13b0*/  ISETP.GE.AND P3, PT, R12, RZ, PT ;  /* 0x000000ff0c00720c */ /* 0x000fce0003f66270 */
[----:B------:R-:W-:-:S06]  /*13c0*/  @P0 VIADD R27, R27, 0x1 ;  /* 0x000000011b1b0836 */ /* 0x000fcc0000000000 */
[----:B------:R-:W-:Y:S02]  /*13d0*/  @!P3 IADD3 R27, PT, PT, -R27, RZ, RZ ;  /* 0x000000ff1b1bb210 */ /* 0x000fe40007ffe1ff */
[----:B------:R-:W-:-:S05]  /*13e0*/  @!P2 LOP3.LUT R27, RZ, R28, RZ, 0x33, !PT ;  /* 0x0000001cff1ba212 */ /* 0x000fca00078e33ff */
[--C-:B------:R-:W-:Y:S02]  /*13f0*/  IMAD R30, R9, 0x40, R27.reuse ;  /* 0x00000040091e7824 */ /* 0x100fe400078e021b */
[----:B------:R-:W-:-:S03]  /*1400*/  IMAD.MOV R29, RZ, RZ, -R27 ;  /* 0x000000ffff1d7224 */ /* 0x000fc600078e0a1b */
[----:B------:R-:W-:Y:S01]  /*1410*/  ISETP.GE.AND P0, PT, R30, UR9, PT ;  /* 0x000000091e007c0c */ /* 0x000fe2000bf06270 */
[----:B------:R-:W-:-:S12]  /*1420*/  IMAD R29, R28, R29, R25 ;  /* 0x0000001d1c1d7224 */ /* 0x000fd800078e0219 */
[----:B------:R-:W0:Y:S01]  /*1430*/  @!P0 LDC.64 R14, c[0x0][0x388] ;  /* 0x0000e200ff0e8b82 */ /* 0x000e220000000a00 */
[----:B------:R-:W-:-:S05]  /*1440*/  @!P0 IADD3 R31, PT, PT, R0, R29, RZ ;  /* 0x0000001d001f8210 */ /* 0x000fca0007ffe0ff */
[----:B------:R-:W-:Y:S02]  /*1450*/  @!P0 IMAD R31, R30, R28, R31 ;  /* 0x0000001c1e1f8224 */ /* 0x000fe400078e021f */
[----:B------:R-:W1:Y:S02]  /*1460*/  @!P0 LDC.64 R12, c[0x0][0x390] ;  /* 0x0000e400ff0c8b82 */ /* 0x000e640000000a00 */
[----:B0-----:R-:W-:-:S06]  /*1470*/  @!P0 IMAD.WIDE R14, R31, 0x4, R14 ;  /* 0x000000041f0e8825 */ /* 0x001fcc00078e020e */
[----:B------:R-:W2:Y:S01]  /*1480*/  @!P0 LDG.E.CONSTANT R14, desc[UR6][R14.64] ;  /* 0x000000060e0e8981 */ /* 0x000ea2000c1e9900 */
[----:B-1----:R-:W-:-:S06]  /*1490*/  @!P0 IMAD.WIDE R12, R31, 0x4, R12 ;  /* 0x000000041f0c8825 */ /* 0x002fcc00078e020c */
[----:B------:R-:W3:Y:S01]  /*14a0*/  @!P0 LDG.E.CONSTANT R12, desc[UR6][R12.64] ;  /* 0x000000060c0c8981 */ /* 0x000ee2000c1e9900 */
[----:B------:R-:W-:-:S04]  /*14b0*/  IMAD R27, R27, R28, R29 ;  /* 0x0000001c1b1b7224 */ /* 0x000fc800078e021d */
[----:B------:R-:W-:-:S04]  /*14c0*/  IMAD R27, R27, 0x4, R16 ;  /* 0x000000041b1b7824 */ /* 0x000fc800078e0210 */
[----:B------:R-:W-:Y:S01]  /*14d0*/  IMAD R29, R28, 0x100, R27 ;  /* 0x000001001c1d7824 */ /* 0x000fe200078e021b */
[----:B------:R-:W-:Y:S01]  /*14e0*/  IADD3 R25, PT, PT, R25, 0x80, RZ ;  /* 0x0000008019197810 */ /* 0x000fe20007ffe0ff */
[----:B--2---:R0:W-:Y:S04]  /*14f0*/  @!P0 STS [R27], R14 ;  /* 0x0000000e1b008388 */ /* 0x0041e80000000800 */
[----:B---3--:R0:W-:Y:S04]  /*1500*/  @!P0 STS [R29], R12 ;  /* 0x0000000c1d008388 */ /* 0x0081e80000000800 */
[----:B------:R0:W-:Y:S04]  /*1510*/  @P0 STS [R27], RZ ;  /* 0x000000ff1b000388 */ /* 0x0001e80000000800 */
[----:B------:R0:W-:Y:S01]  /*1520*/  @P0 STS [R29], RZ ;  /* 0x000000ff1d000388 */ /* 0x0001e20000000800 */
[----:B------:R-:W-:-:S13]  /*1530*/  ISETP.GE.AND P0, PT, R25, R24, PT ;  /* 0x000000181900720c */ /* 0x000fda0003f06270 */
[----:B0-----:R-:W-:Y:S05]  /*1540*/  @!P0 BRA `(.L_x_212) ;  /* 0xfffffffc00688947 */ /* 0x001fea000383ffff */
.L_x_211:
[----:B------:R-:W-:Y:S05]  /*1550*/  BSYNC.RECONVERGENT B0 ;  /* 0x0000000000007941 */ /* 0x000fea0003800200 */
.L_x_210:
[----:B------:R-:W-:Y:S01]  /*1560*/  BAR.SYNC.DEFER_BLOCKING 0x0 ;  /* 0x0000000000007b1d */ /* 0x000fe20000010000 */
[----:B------:R-:W-:Y:S01]  /*1570*/  LOP3.LUT R12, RZ, R2, RZ, 0x33, !PT ;  /* 0x00000002ff0c7212 */ /* 0x000fe200078e33ff */
[----:B------:R-:W-:Y:S01]  /*1580*/  IMAD.MOV.U32 R25, RZ, RZ, RZ ;  /* 0x000000ffff197224 */ /* 0x000fe200078e00ff */
[----:B------:R-:W-:-:S03]  /*1590*/  LOP3.LUT R24, R22, 0x7, RZ, 0xc0, !PT ;  /* 0x0000000716187812 */ /* 0x000fc600078ec0ff */
[----:B------:R-:W-:-:S04]  /*15a0*/  IMAD R23, R9, -0x40, R12 ;  /* 0xffffffc009177824 */ /* 0x000fc800078e020c */
[----:B------:R-:W-:-:S07]  /*15b0*/  IMAD.IADD R23, R22, 0x1, R23 ;  /* 0x0000000116177824 */ /* 0x000fce00078e0217 */
.L_x_244:
[----:B------:R-:W-:Y:S01]  /*15c0*/  IADD3 R12, PT, PT, R10, R25, RZ ;  /* 0x000000190a0c7210 */ /* 0x000fe20007ffe0ff */
[----:B------:R-:W-:Y:S03]  /*15d0*/  BSSY B0, `(.L_x_213) ;  /* 0x0000166000007945 */ /* 0x000fe60003800000 */
[----:B------:R-:W-:-:S13]  /*15e0*/  ISETP.GE.AND P0, PT, R12, R3, PT ;  /* 0x000000030c00720c */ /* 0x000fda0003f06270 */
[----:B01----:R-:W-:Y:S05]  /*15f0*/  @P0 BRA `(.L_x_214) ;  /* 0x00000014008c0947 */ /* 0x003fea0003800000 */
[----:B------:R-:W-:Y:S01]  /*1600*/  ISETP.GE.AND P0, PT, R2, R21, PT ;  /* 0x000000150200720c */ /* 0x000fe20003f06270 */
[----:B------:R-:W-:Y:S01]  /*1610*/  BSSY.RECONVERGENT B1, `(.L_x_215) ;  /* 0x0000108000017945 */ /* 0x000fe20003800200 */
[----:B------:R-:W-:-:S11]  /*1620*/  IMAD.MOV.U32 R15, RZ, RZ, -0x800001 ;  /* 0xff7fffffff0f7424 */ /* 0x000fd600078e00ff */
[----:B------:R-:W-:Y:S05]  /*1630*/  @P0 BRA `(.L_x_216) ;  /* 0x0000001000140947 */ /* 0x000fea0003800000 */
[----:B------:R-:W0:Y:S01]  /*1640*/  LDCU UR4, c[0x0][0x3a4] ;  /* 0x00007480ff0477ac */ /* 0x000e220008000800 */
[----:B------:R-:W-:Y:S01]  /*1650*/  IMAD.IADD R13, R19, 0x1, R12 ;  /* 0x00000001130d7824 */ /* 0x000fe200078e020c */
[----:B0-----:R-:W-:-:S09]  /*1660*/  UISETP.GE.AND UP0, UPT, UR4, 0x1, UPT ;  /* 0x000000010400788c */ /* 0x001fd2000bf06270 */
[----:B------:R-:W-:Y:S05]  /*1670*/  BRA.U !UP0, `(.L_x_217) ;  /* 0x0000000508f47547 */ /* 0x000fea000b800000 */
[----:B------:R-:W-:Y:S01]  /*1680*/  MOV R15, 0xff7fffff ;  /* 0xff7fffff000f7802 */ /* 0x000fe20000000f00 */
[----:B------:R-:W-:-:S07]  /*1690*/  IMAD.MOV.U32 R14, RZ, RZ, R2 ;  /* 0x000000ffff0e7224 */ /* 0x000fce00078e0002 */
.L_x_228:
[----:B------:R-:W-:Y:S01]  /*16a0*/  BSSY.RECONVERGENT B2, `(.L_x_218) ;  /* 0x000002c000027945 */ /* 0x000fe20003800200 */
[----:B------:R-:W-:Y:S02]  /*16b0*/  HFMA2 R27, -RZ, RZ, 0, 0 ;  /* 0x00000000ff1b7431 */ /* 0x000fe400000001ff */
[----:B------:R-:W-:Y:S01]  /*16c0*/  IMAD.MOV.U32 R30, RZ, RZ, RZ ;  /* 0x000000ffff1e7224 */ /* 0x000fe200078e00ff */
[----:B------:R-:W-:Y:S06]  /*16d0*/  @!P1 BRA `(.L_x_219) ;  /* 0x0000000000a09947 */ /* 0x000fec0003800000 */
[----:B------:R-:W0:Y:S01]  /*16e0*/  S2R R29, SR_CgaCtaId ;  /* 0x00000000001d7919 */ /* 0x000e220000008800 */
[----:B------:R-:W-:Y:S01]  /*16f0*/  MOV R26, 0x400 ;  /* 0x00000400001a7802 */ /* 0x000fe20000000f00 */
[----:B------:R-:W-:Y:S01]  /*1700*/  BSSY.RECONVERGENT B3, `(.L_x_220) ;  /* 0x0000024000037945 */ /* 0x000fe20003800200 */
[----:B------:R-:W-:Y:S02]  /*1710*/  IMAD.MOV.U32 R30, RZ, RZ, RZ ;  /* 0x000000ffff1e7224 */ /* 0x000fe400078e00ff */
[----:B------:R-:W-:Y:S01]  /*1720*/  IMAD.MOV.U32 R27, RZ, RZ, RZ ;  /* 0x000000ffff1b7224 */ /* 0x000fe200078e00ff */
[----:B0-----:R-:W-:-:S07]  /*1730*/  LEA R26, R29, R26, 0x18 ;  /* 0x0000001a1d1a7211 */ /* 0x001fce00078ec0ff */
.L_x_221:
[----:B------:R-:W0:Y:S02]  /*1740*/  LDCU UR4, c[0x0][0x3a4] ;  /* 0x00007480ff0477ac */ /* 0x000e240008000800 */
[--C-:B0-----:R-:W-:Y:S02]  /*1750*/  IMAD R29, R12, UR4, R27.reuse ;  /* 0x000000040c1d7c24 */ /* 0x101fe4000f8e021b */
[----:B------:R-:W-:Y:S02]  /*1760*/  IMAD R31, R14, UR4, R27 ;  /* 0x000000040e1f7c24 */ /* 0x000fe4000f8e021b */
[----:B------:R-:W-:Y:S01]  /*1770*/  VIADD R27, R27, 0x8 ;  /* 0x000000081b1b7836 */ /* 0x000fe20000000000 */
[----:B------:R-:W-:Y:S01]  /*1780*/  LEA R28, R29, R26, 0x2 ;  /* 0x0000001a1d1c7211 */ /* 0x000fe200078e10ff */
[----:B------:R-:W-:-:S03]  /*1790*/  IMAD R29, R31, 0x4, R16 ;  /* 0x000000041f1d7824 */ /* 0x000fc600078e0210 */
[----:B------:R-:W-:Y:S01]  /*17a0*/  ISETP.NE.AND P0, PT, R27, R11, PT ;  /* 0x0000000b1b00720c */ /* 0x000fe20003f05270 */
[----:B------:R-:W-:Y:S04]  /*17b0*/  LDS R31, [R28] ;  /* 0x000000001c1f7984 */ /* 0x000fe80000000800 */
[----:B------:R-:W0:Y:S04]  /*17c0*/  LDS R32, [R29] ;  /* 0x000000001d207984 */ /* 0x000e280000000800 */
[----:B------:R-:W-:Y:S04]  /*17d0*/  LDS R34, [R28+0x4] ;  /* 0x000004001c227984 */ /* 0x000fe80000000800 */
[----:B------:R-:W1:Y:S04]  /*17e0*/  LDS R33, [R29+0x4] ;  /* 0x000004001d217984 */ /* 0x000e680000000800 */
[----:B------:R-:W-:Y:S04]  /*17f0*/  LDS R35, [R29+0x10] ;  /* 0x000010001d237984 */ /* 0x000fe80000000800 */
[----:B------:R-:W-:Y:S01]  /*1800*/  LDS R37, [R28+0x1c] ;  /* 0x00001c001c257984 */ /* 0x000fe20000000800 */
[----:B0-----:R-:W-:-:S03]  /*1810*/  FFMA R31, R31, R32, R30 ;  /* 0x000000201f1f7223 */ /* 0x001fc6000000001e */
[----:B------:R-:W-:Y:S04]  /*1820*/  LDS R30, [R28+0x8] ;  /* 0x000008001c1e7984 */ /* 0x000fe80000000800 */
[----:B------:R-:W0:Y:S01]  /*1830*/  LDS R32, [R29+0x8] ;  /* 0x000008001d207984 */ /* 0x000e220000000800 */
[----:B-1----:R-:W-:-:S03]  /*1840*/  FFMA R31, R34, R33, R31 ;  /* 0x00000021221f7223 */ /* 0x002fc6000000001f */
[----:B------:R-:W-:Y:S04]  /*1850*/  LDS R33, [R28+0xc] ;  /* 0x00000c001c217984 */ /* 0x000fe80000000800 */
[----:B------:R-:W1:Y:S01]  /*1860*/  LDS R34, [R29+0xc] ;  /* 0x00000c001d227984 */ /* 0x000e620000000800 */
[----:B0-----:R-:W-:-:S03]  /*1870*/  FFMA R30, R30, R32, R31 ;  /* 0x000000201e1e7223 */ /* 0x001fc6000000001f */
[----:B------:R-:W0:Y:S04]  /*1880*/  LDS R32, [R28+0x10] ;  /* 0x000010001c207984 */ /* 0x000e280000000800 */
[----:B------:R-:W-:Y:S01]  /*1890*/  LDS R31, [R29+0x14] ;  /* 0x000014001d1f7984 */ /* 0x000fe20000000800 */
[----:B-1----:R-:W-:-:S03]  /*18a0*/  FFMA R33, R33, R34, R30 ;  /* 0x0000002221217223 */ /* 0x002fc6000000001e */
[----:B------:R-:W1:Y:S04]  /*18b0*/  LDS R30, [R28+0x14] ;  /* 0x000014001c1e7984 */ /* 0x000e680000000800 */
[----:B------:R-:W-:Y:S01]  /*18c0*/  LDS R34, [R29+0x1c] ;  /* 0x00001c001d227984 */ /* 0x000fe20000000800 */
[----:B0-----:R-:W-:-:S03]  /*18d0*/  FFMA R33, R32, R35, R33 ;  /* 0x0000002320217223 */ /* 0x001fc60000000021 */
[----:B------:R-:W-:Y:S04]  /*18e0*/  LDS R35, [R28+0x18] ;  /* 0x000018001c237984 */ /* 0x000fe80000000800 */
[----:B------:R-:W0:Y:S01]  /*18f0*/  LDS R32, [R29+0x18] ;  /* 0x000018001d207984 */ /* 0x000e220000000800 */
[----:B-1----:R-:W-:-:S04]  /*1900*/  FFMA R30, R30, R31, R33 ;  /* 0x0000001f1e1e7223 */ /* 0x002fc80000000021 */
[----:B0-----:R-:W-:-:S04]  /*1910*/  FFMA R30, R35, R32, R30 ;  /* 0x00000020231e7223 */ /* 0x001fc8000000001e */
[----:B------:R-:W-:Y:S01]  /*1920*/  FFMA R30, R37, R34, R30 ;  /* 0x00000022251e7223 */ /* 0x000fe2000000001e */
[----:B------:R-:W-:Y:S06]  /*1930*/  @P0 BRA `(.L_x_221) ;  /* 0xfffffffc00800947 */ /* 0x000fec000383ffff */
[----:B------:R-:W-:Y:S05]  /*1940*/  BSYNC.RECONVERGENT B3 ;  /* 0x0000000000037941 */ /* 0x000fea0003800200 */
.L_x_220:
[----:B------:R-:W-:-:S07]  /*1950*/  MOV R27, R11 ;  /* 0x0000000b001b7202 */ /* 0x000fce0000000f00 */
.L_x_219:
[----:B------:R-:W-:Y:S05]  /*1960*/  BSYNC.RECONVERGENT B2 ;  /* 0x0000000000027941 */ /* 0x000fea0003800200 */
.L_x_218:
[----:B------:R-:W-:Y:S01]  /*1970*/  ISETP.NE.AND P0, PT, R18, RZ, PT ;  /* 0x000000ff1200720c */ /* 0x000fe20003f05270 */
[----:B------:R-:W-:-:S12]  /*1980*/  BSSY.RECONVERGENT B2, `(.L_x_222) ;  /* 0x000003e000027945 */ /* 0x000fd80003800200 */
[----:B------:R-:W-:Y:S05]  /*1990*/  @!P0 BRA `(.L_x_223) ;  /* 0x0000000000f08947 */ /* 0x000fea0003800000 */
[----:B------:R-:W-:Y:S01]  /*19a0*/  VIADD R26, R18, 0xffffffff ;  /* 0xffffffff121a7836 */ /* 0x000fe20000000000 */
[----:B------:R-:W-:Y:S01]  /*19b0*/  BSSY.RECONVERGENT B3, `(.L_x_224) ;  /* 0x0000019000037945 */ /* 0x000fe20003800200 */
[----:B------:R-:W-:-:S03]  /*19c0*/  ISETP.NE.AND P2, PT, R17, RZ, PT ;  /* 0x000000ff1100720c */ /* 0x000fc60003f45270 */
[----:B------:R-:W-:-:S13]  /*19d0*/  ISETP.GE.U32.AND P0, PT, R26, 0x3, PT ;  /* 0x000000031a00780c */ /* 0x000fda0003f06070 */
[----:B------:R-:W-:Y:S05]  /*19e0*/  @!P0 BRA `(.L_x_225) ;  /* 0x0000000000548947 */ /* 0x000fea0003800000 */
[----:B------:R-:W0:Y:S01]  /*19f0*/  S2UR UR5, SR_CgaCtaId ;  /* 0x00000000000579c3 */ /* 0x000e220000008800 */
[----:B------:R-:W1:Y:S01]  /*1a00*/  LDCU UR8, c[0x0][0x3a4] ;  /* 0x00007480ff0877ac */ /* 0x000e620008000800 */
[----:B------:R-:W-:Y:S01]  /*1a10*/  UMOV UR4, 0x400 ;  /* 0x0000040000047882 */ /* 0x000fe20000000000 */
[--C-:B-1----:R-:W-:Y:S02]  /*1a20*/  IMAD R26, R12, UR8, R27.reuse ;  /* 0x000000080c1a7c24 */ /* 0x102fe4000f8e021b */
[----:B------:R-:W-:Y:S01]  /*1a30*/  IMAD R29, R14, UR8, R27 ;  /* 0x000000080e1d7c24 */ /* 0x000fe2000f8e021b */
[----:B------:R-:W-:Y:S01]  /*1a40*/  IADD3 R27, PT, PT, R27, 0x4, RZ ;  /* 0x000000041b1b7810 */ /* 0x000fe20007ffe0ff */
[----:B0-----:R-:W-:Y:S02]  /*1a50*/  ULEA UR4, UR5, UR4, 0x18 ;  /* 0x0000000405047291 */ /* 0x001fe4000f8ec0ff */
[----:B------:R-:W-:-:S04]  /*1a60*/  IMAD R28, R29, 0x4, R16 ;  /* 0x000000041d1c7824 */ /* 0x000fc800078e0210 */
[----:B------:R-:W-:Y:S01]  /*1a70*/  LEA R26, R26, UR4, 0x2 ;  /* 0x000000041a1a7c11 */ /* 0x000fe2000f8e10ff */
[----:B------:R-:W-:Y:S04]  /*1a80*/  LDS R31, [R28] ;  /* 0x000000001c1f7984 */ /* 0x000fe80000000800 */
[----:B------:R-:W0:Y:S04]  /*1a90*/  LDS R29, [R26] ;  /* 0x000000001a1d7984 */ /* 0x000e280000000800 */
[----:B------:R-:W-:Y:S04]  /*1aa0*/  LDS R32, [R26+0x8] ;  /* 0x000008001a207984 */ /* 0x000fe80000000800 */
[----:B------:R-:W-:Y:S04]  /*1ab0*/  LDS R33, [R28+0x8] ;  /* 0x000008001c217984 */ /* 0x000fe80000000800 */
[----:B------:R-:W-:Y:S04]  /*1ac0*/  LDS R34, [R26+0xc] ;  /* 0x00000c001a227984 */ /* 0x000fe80000000800 */
[----:B------:R-:W-:Y:S01]  /*1ad0*/  LDS R35, [R28+0xc] ;  /* 0x00000c001c237984 */ /* 0x000fe20000000800 */
[----:B0-----:R-:W-:-:S03]  /*1ae0*/  FFMA R29, R29, R31, R30 ;  /* 0x0000001f1d1d7223 */ /* 0x001fc6000000001e */
[----:B------:R-:W-:Y:S04]  /*1af0*/  LDS R30, [R26+0x4] ;  /* 0x000004001a1e7984 */ /* 0x000fe80000000800 */
[----:B------:R-:W0:Y:S02]  /*1b00*/  LDS R31, [R28+0x4] ;  /* 0x000004001c1f7984 */ /* 0x000e240000000800 */
[----:B0-----:R-:W-:-:S04]  /*1b10*/  FFMA R29, R30, R31, R29 ;  /* 0x0000001f1e1d7223 */ /* 0x001fc8000000001d */
[----:B------:R-:W-:-:S04]  /*1b20*/  FFMA R29, R32, R33, R29 ;  /* 0x00000021201d7223 */ /* 0x000fc8000000001d */
[----:B------:R-:W-:-:S07]  /*1b30*/  FFMA R30, R34, R35, R29 ;  /* 0x00000023221e7223 */ /* 0x000fce000000001d */
.L_x_225:
[----:B------:R-:W-:Y:S05]  /*1b40*/  BSYNC.RECONVERGENT B3 ;  /* 0x0000000000037941 */ /* 0x000fea0003800200 */
.L_x_224:
[----:B------:R-:W-:Y:S05]  /*1b50*/  @!P2 BRA `(.L_x_223) ;  /* 0x000000000080a947 */ /* 0x000fea0003800000 */
[----:B------:R-:W-:Y:S01]  /*1b60*/  ISETP.NE.AND P0, PT, R17, 0x1, PT ;  /* 0x000000011100780c */ /* 0x000fe20003f05270 */
[----:B------:R-:W-:-:S12]  /*1b70*/  BSSY.RECONVERGENT B3, `(.L_x_226) ;  /* 0x0000011000037945 */ /* 0x000fd80003800200 */
[----:B------:R-:W-:Y:S05]  /*1b80*/  @!P0 BRA `(.L_x_227) ;  /* 0x00000000003c8947 */ /* 0x000fea0003800000 */
[----:B------:R-:W0:Y:S01]  /*1b90*/  S2UR UR5, SR_CgaCtaId ;  /* 0x00000000000579c3 */ /* 0x000e220000008800 */
[----:B------:R-:W1:Y:S01]  /*1ba0*/  LDCU UR8, c[0x0][0x3a4] ;  /* 0x00007480ff0877ac */ /* 0x000e620008000800 */
[----:B------:R-:W-:Y:S01]  /*1bb0*/  UMOV UR4, 0x400 ;  /* 0x0000040000047882 */ /* 0x000fe20000000000 */
[--C-:B-1----:R-:W-:Y:S02]  /*1bc0*/  IMAD R26, R12, UR8, R27.reuse ;  /* 0x000000080c1a7c24 */ /* 0x102fe4000f8e021b */
[----:B------:R-:W-:Y:S02]  /*1bd0*/  IMAD R29, R14, UR8, R27 ;  /* 0x000000080e1d7c24 */ /* 0x000fe4000f8e021b */
[----:B------:R-:W-:Y:S01]  /*1be0*/  VIADD R27, R27, 0x2 ;  /* 0x000000021b1b7836 */ /* 0x000fe20000000000 */
[----:B0-----:R-:W-:Y:S01]  /*1bf0*/  ULEA UR4, UR5, UR4, 0x18 ;  /* 0x0000000405047291 */ /* 0x001fe2000f8ec0ff */
[----:B------:R-:W-:-:S05]  /*1c00*/  IMAD R28, R29, 0x4, R16 ;  /* 0x000000041d1c7824 */ /* 0x000fca00078e0210 */
[----:B------:R-:W-:Y:S01]  /*1c10*/  LEA R26, R26, UR4, 0x2 ;  /* 0x000000041a1a7c11 */ /* 0x000fe2000f8e10ff */
[----:B------:R-:W-:Y:S04]  /*1c20*/  LDS R31, [R28] ;  /* 0x000000001c1f7984 */ /* 0x000fe80000000800 */
[----:B------:R-:W0:Y:S04]  /*1c30*/  LDS R29, [R26] ;  /* 0x000000001a1d7984 */ /* 0x000e280000000800 */
[----:B------:R-:W-:Y:S04]  /*1c40*/  LDS R32, [R26+0x4] ;  /* 0x000004001a207984 */ /* 0x000fe80000000800 */
[----:B------:R-:W1:Y:S01]  /*1c50*/  LDS R33, [R28+0x4] ;  /* 0x000004001c217984 */ /* 0x000e620000000800 */
[----:B0-----:R-:W-:-:S04]  /*1c60*/  FFMA R29, R29, R31, R30 ;  /* 0x0000001f1d1d7223 */ /* 0x001fc8000000001e */
[----:B-1----:R-:W-:-:S07]  /*1c70*/  FFMA R30, R32, R33, R29 ;  /* 0x00000021201e7223 */ /* 0x002fce000000001d */
.L_x_227:
[----:B------:R-:W-:Y:S05]  /*1c80*/  BSYNC.RECONVERGENT B3 ;  /* 0x0000000000037941 */ /* 0x000fea0003800200 */
.L_x_226:
[----:B------:R-:W0:Y:S02]  /*1c90*/  LDCU UR8, c[0x0][0x3a4] ;  /* 0x00007480ff0877ac */ /* 0x000e240008000800 */
[----:B0-----:R-:W-:-:S09]  /*1ca0*/  ULOP3.LUT UP0, URZ, UR8, 0x1, URZ, 0xc0, !UPT ;  /* 0x0000000108ff7892 */ /* 0x001fd2000f80c0ff */
[----:B------:R-:W-:Y:S05]  /*1cb0*/  BRA.U !UP0, `(.L_x_223) ;  /* 0x0000000108287547 */ /* 0x000fea000b800000 */
[----:B------:R-:W0:Y:S01]  /*1cc0*/  S2UR UR5, SR_CgaCtaId ;  /* 0x00000000000579c3 */ /* 0x000e220000008800 */
[----:B------:R-:W-:Y:S01]  /*1cd0*/  UMOV UR4, 0x400 ;  /* 0x0000040000047882 */ /* 0x000fe20000000000 */
[--C-:B------:R-:W-:Y:S02]  /*1ce0*/  IMAD R29, R14, UR8, R27.reuse ;  /* 0x000000080e1d7c24 */ /* 0x100fe4000f8e021b */
[----:B------:R-:W-:-:S03]  /*1cf0*/  IMAD R26, R12, UR8, R27 ;  /* 0x000000080c1a7c24 */ /* 0x000fc6000f8e021b */
[----:B------:R-:W-:-:S06]  /*1d00*/  LEA R29, R29, R16, 0x2 ;  /* 0x000000101d1d7211 */ /* 0x000fcc00078e10ff */
[----:B------:R-:W-:Y:S01]  /*1d10*/  LDS R29, [R29] ;  /* 0x000000001d1d7984 */ /* 0x000fe20000000800 */
[----:B0-----:R-:W-:-:S06]  /*1d20*/  ULEA UR4, UR5, UR4, 0x18 ;  /* 0x0000000405047291 */ /* 0x001fcc000f8ec0ff */
[----:B------:R-:W-:-:S05]  /*1d30*/  LEA R26, R26, UR4, 0x2 ;  /* 0x000000041a1a7c11 */ /* 0x000fca000f8e10ff */
[----:B------:R-:W0:Y:S02]  /*1d40*/  LDS R27, [R26] ;  /* 0x000000001a1b7984 */ /* 0x000e240000000800 */
[----:B0-----:R-:W-:-:S07]  /*1d50*/  FFMA R30, R27, R29, R30 ;  /* 0x0000001d1b1e7223 */ /* 0x001fce000000001e */
.L_x_223:
[----:B------:R-:W-:Y:S05]  /*1d60*/  BSYNC.RECONVERGENT B2 ;  /* 0x0000000000027941 */ /* 0x000fea0003800200 */
.L_x_222:
[----:B------:R-:W0:Y:S01]  /*1d70*/  LDCU.64 UR4, c[0x0][0x3a8] ;  /* 0x00007500ff0477ac */ /* 0x000e220008000a00 */
[--C-:B------:R-:W-:Y:S02]  /*1d80*/  IMAD R26, R9, 0x40, R14.reuse ;  /* 0x00000040091a7824 */ /* 0x100fe400078e020e */
[----:B------:R-:W-:Y:S02]  /*1d90*/  IMAD R27, R12, 0x40, R14 ;  /* 0x000000400c1b7824 */ /* 0x000fe400078e020e */
[----:B------:R-:W-:Y:S01]  /*1da0*/  VIADD R14, R14, 0x20 ;  /* 0x000000200e0e7836 */ /* 0x000fe20000000000 */
[----:B------:R-:W-:Y:S02]  /*1db0*/  ISETP.GE.U32.AND P2, PT, R13, R26, PT ;  /* 0x0000001a0d00720c */ /* 0x000fe40003f46070 */
[----:B------:R-:W-:Y:S02]  /*1dc0*/  LEA R27, R27, R6, 0x2 ;  /* 0x000000061b1b7211 */ /* 0x000fe400078e10ff */
[----:B0-----:R-:W-:Y:S01]  /*1dd0*/  ISETP.NE.AND P0, PT, RZ, UR5, PT ;  /* 0x00000005ff007c0c */ /* 0x001fe2000bf05270 */
[----:B------:R-:W-:-:S12]  /*1de0*/  FMUL R30, R30, UR4 ;  /* 0x000000041e1e7c20 */ /* 0x000fd80008400000 */
[----:B------:R-:W-:Y:S02]  /*1df0*/  @P0 FSEL R30, R30, -3.40282346638528859812e+38, P2 ;  /* 0xff7fffff1e1e0808 */ /* 0x000fe40001000000 */
[----:B------:R-:W-:Y:S02]  /*1e00*/  ISETP.GE.AND P0, PT, R14, R21, PT ;  /* 0x000000150e00720c */ /* 0x000fe40003f06270 */
[----:B------:R-:W-:Y:S01]  /*1e10*/  FMNMX R15, R30, R15, !PT ;  /* 0x0000000f1e0f7209 */ /* 0x000fe20007800000 */
[----:B------:R0:W-:Y:S10]  /*1e20*/  STS [R27], R30 ;  /* 0x0000001e1b007388 */ /* 0x0001f40000000800 */
[----:B0-----:R-:W-:Y:S05]  /*1e30*/  @!P0 BRA `(.L_x_228) ;  /* 0xfffffff800188947 */ /* 0x001fea000383ffff */
[----:B------:R-:W-:Y:S05]  /*1e40*/  BRA `(.L_x_216) ;  /* 0x0000000800107947 */ /* 0x000fea0003800000 */
.L_x_217:
[C---:B------:R-:W-:Y:S01]  /*1e50*/  ISETP.GE.U32.AND P2, PT, R23.reuse, 0xe0, PT ;  /* 0x000000e01700780c */ /* 0x040fe20003f46070 */
[----:B------:R-:W-:Y:S01]  /*1e60*/  BSSY.RECONVERGENT B2, `(.L_x_229) ;  /* 0x000003f000027945 */ /* 0x000fe20003800200 */
[----:B------:R-:W-:Y:S01]  /*1e70*/  LEA.HI R33, R23, 0x1, RZ, 0x1b ;  /* 0x0000000117217811 */ /* 0x000fe200078fd8ff */
[----:B------:R-:W-:Y:S01]  /*1e80*/  IMAD.MOV.U32 R15, RZ, RZ, -0x800001 ;  /* 0xff7fffffff0f7424 */ /* 0x000fe200078e00ff */
[----:B------:R-:W-:Y:S02]  /*1e90*/  MOV R14, R2 ;  /* 0x00000002000e7202 */ /* 0x000fe40000000f00 */
[----:B------:R-:W-:-:S07]  /*1ea0*/  LOP3.LUT P0, R26, R33, 0x7, RZ, 0xc0, !PT ;  /* 0x00000007211a7812 */ /* 0x000fce000780c0ff */
[----:B------:R-:W-:Y:S06]  /*1eb0*/  @!P2 BRA `(.L_x_230) ;  /* 0x0000000000e4a947 */ /* 0x000fec0003800000 */
[----:B------:R-:W0:Y:S01]  /*1ec0*/  LDCU UR4, c[0x0][0x3ac] ;  /* 0x00007580ff0477ac */ /* 0x000e220008000800 */
[----:B------:R-:W-:Y:S01]  /*1ed0*/  LEA.HI R27, R23, 0x1, RZ, 0x1b ;  /* 0x00000001171b7811 */ /* 0x000fe200078fd8ff */
[----:B------:R-:W-:Y:S01]  /*1ee0*/  IMAD.MOV.U32 R28, RZ, RZ, RZ ;  /* 0x000000ffff1c7224 */ /* 0x000fe200078e00ff */
[----:B------:R-:W-:Y:S01]  /*1ef0*/  MOV R14, R2 ;  /* 0x00000002000e7202 */ /* 0x000fe20000000f00 */
[----:B------:R-:W-:Y:S01]  /*1f00*/  IMAD.MOV.U32 R15, RZ, RZ, -0x800001 ;  /* 0xff7fffffff0f7424 */ /* 0x000fe200078e00ff */
[----:B------:R-:W-:Y:S02]  /*1f10*/  LOP3.LUT R27, R27, 0xffffff8, RZ, 0xc0, !PT ;  /* 0x0ffffff81b1b7812 */ /* 0x000fe400078ec0ff */
[----:B0-----:R-:W-:-:S13]  /*1f20*/  ISETP.NE.AND P2, PT, RZ, UR4, PT ;  /* 0x00000004ff007c0c */ /* 0x001fda000bf45270 */
.L_x_231:
[----:B0-----:R-:W-:Y:S01]  /*1f30*/  IMAD R30, R9, 0x40, R14 ;  /* 0x00000040091e7824 */ /* 0x001fe200078e020e */
[----:B------:R-:W-:Y:S01]  /*1f40*/  LEA R29, R12, R14, 0x6 ;  /* 0x0000000e0c1d7211 */ /* 0x000fe200078e30ff */
[----:B------:R-:W-:Y:S01]  /*1f50*/  VIADD R28, R28, 0x8 ;  /* 0x000000081c1c7836 */ /* 0x000fe20000000000 */
[----:B------:R-:W-:Y:S01]  /*1f60*/  IADD3 R14, PT, PT, R14, 0x100, RZ ;  /* 0x000001000e0e7810 */ /* 0x000fe20007ffe0ff */
[C---:B------:R-:W-:Y:S01]  /*1f70*/  VIADD R32, R30.reuse, 0x20 ;  /* 0x000000201e207836 */ /* 0x040fe20000000000 */
[----:B------:R-:W-:Y:S01]  /*1f80*/  ISETP.GE.U32.AND P3, PT, R13, R30, PT ;  /* 0x0000001e0d00720c */ /* 0x000fe20003f66070 */
[----:B------:R-:W-:Y:S02]  /*1f90*/  VIADD R36, R30, 0x40 ;  /* 0x000000401e247836 */ /* 0x000fe40000000000 */
[----:B------:R-:W-:Y:S01]  /*1fa0*/  IMAD R29, R29, 0x4, R6 ;  /* 0x000000041d1d7824 */ /* 0x000fe200078e0206 */
[----:B------:R-:W-:Y:S02]  /*1fb0*/  ISETP.GE.U32.AND P4, PT, R13, R32, PT ;  /* 0x000000200d00720c */ /* 0x000fe40003f86070 */
[----:B------:R-:W-:-:S02]  /*1fc0*/  FSEL R31, R8, -3.40282346638528859812e+38, P3 ;  /* 0xff7fffff081f7808 */ /* 0x000fc40001800000 */
[----:B------:R-:W-:Y:S02]  /*1fd0*/  FSEL R35, R8, -3.40282346638528859812e+38, P4 ;  /* 0xff7fffff08237808 */ /* 0x000fe40002000000 */
[-C--:B------:R-:W-:Y:S02]  /*1fe0*/  FSEL R32, R31, R8.reuse, P2 ;  /* 0x000000081f207208 */ /* 0x080fe40001000000 */
[C---:B------:R-:W-:Y:S02]  /*1ff0*/  IADD3 R31, PT, PT, R30.reuse, 0x60, RZ ;  /* 0x000000601e1f7810 */ /* 0x040fe40007ffe0ff */
[----:B------:R-:W-:Y:S01]  /*2000*/  FSEL R34, R35, R8, P2 ;  /* 0x0000000823227208 */ /* 0x000fe20001000000 */
[----:B------:R0:W-:Y:S01]  /*2010*/  STS [R29], R32 ;  /* 0x000000201d007388 */ /* 0x0001e20000000800 */
[C---:B------:R-:W-:Y:S01]  /*2020*/  ISETP.GE.U32.AND P3, PT, R13.reuse, R31, PT ;  /* 0x0000001f0d00720c */ /* 0x040fe20003f66070 */
[C---:B------:R-:W-:Y:S01]  /*2030*/  VIADD R31, R30.reuse, 0xa0 ;  /* 0x000000a01e1f7836 */ /* 0x040fe20000000000 */
[----:B------:R-:W-:Y:S01]  /*2040*/  ISETP.GE.U32.AND P6, PT, R13, R36, PT ;  /* 0x000000240d00720c */ /* 0x000fe20003fc6070 */
[----:B------:R-:W-:Y:S01]  /*2050*/  VIADD R36, R30, 0x80 ;  /* 0x000000801e247836 */ /* 0x000fe20000000000 */
[----:B------:R-:W-:Y:S01]  /*2060*/  FMNMX3 R15, R15, R32, R34, !PT ;  /* 0x000000200f0f7276 */ /* 0x000fe20007800022 */
[----:B------:R1:W-:Y:S01]  /*2070*/  STS [R29+0x80], R34 ;  /* 0x000080221d007388 */ /* 0x0003e20000000800 */
[----:B------:R-:W-:-:S02]  /*2080*/  ISETP.GE.U32.AND P5, PT, R13, R31, PT ;  /* 0x0000001f0d00720c */ /* 0x000fc40003fa6070 */
[----:B------:R-:W-:Y:S02]  /*2090*/  FSEL R31, R8, -3.40282346638528859812e+38, P6 ;  /* 0xff7fffff081f7808 */ /* 0x000fe40003000000 */
[C---:B0-----:R-:W-:Y:S01]  /*20a0*/  IADD3 R32, PT, PT, R30.reuse, 0xc0, RZ ;  /* 0x000000c01e207810 */ /* 0x041fe20007ffe0ff */
[----:B------:R-:W-:Y:S01]  /*20b0*/  VIADD R30, R30, 0xe0 ;  /* 0x000000e01e1e7836 */ /* 0x000fe20000000000 */
[C---:B------:R-:W-:Y:S02]  /*20c0*/  ISETP.GE.U32.AND P4, PT, R13.reuse, R36, PT ;  /* 0x000000240d00720c */ /* 0x040fe40003f86070 */
[----:B------:R-:W-:Y:S02]  /*20d0*/  FSEL R35, R8, -3.40282346638528859812e+38, P3 ;  /* 0xff7fffff08237808 */ /* 0x000fe40001800000 */
[----:B------:R-:W-:Y:S02]  /*20e0*/  ISETP.GE.U32.AND P3, PT, R13, R30, PT ;  /* 0x0000001e0d00720c */ /* 0x000fe40003f66070 */
[----:B------:R-:W-:-:S02]  /*20f0*/  FSEL R30, R31, R8, P2 ;  /* 0x000000081f1e7208 */ /* 0x000fc40001000000 */
[C---:B------:R-:W-:Y:S02]  /*2100*/  FSEL R31, R8.reuse, -3.40282346638528859812e+38, P4 ;  /* 0xff7fffff081f7808 */ /* 0x040fe40002000000 */
[----:B------:R-:W-:Y:S01]  /*2110*/  ISETP.GE.U32.AND P6, PT, R13, R32, PT ;  /* 0x000000200d00720c */ /* 0x000fe20003fc6070 */
[----:B------:R0:W-:Y:S01]  /*2120*/  STS [R29+0x100], R30 ;  /* 0x0001001e1d007388 */ /* 0x0001e20000000800 */
[-C--:B------:R-:W-:Y:S02]  /*2130*/  FSEL R32, R35, R8.reuse, P2 ;  /* 0x0000000823207208 */ /* 0x080fe40001000000 */
[----:B-1----:R-:W-:Y:S02]  /*2140*/  FSEL R34, R31, R8, P2 ;  /* 0x000000081f227208 */ /* 0x002fe40001000000 */
[C---:B------:R-:W-:Y:S01]  /*2150*/  FSEL R31, R8.reuse, -3.40282346638528859812e+38, P5 ;  /* 0xff7fffff081f7808 */ /* 0x040fe20002800000 */
[----:B------:R0:W-:Y:S01]  /*2160*/  STS [R29+0x180], R32 ;  /* 0x000180201d007388 */ /* 0x0001e20000000800 */
[----:B------:R-:W-:-:S02]  /*2170*/  FSEL R35, R8, -3.40282346638528859812e+38, P6 ;  /* 0xff7fffff08237808 */ /* 0x000fc40003000000 */
[----:B------:R-:W-:Y:S01]  /*2180*/  FSEL R37, R8, -3.40282346638528859812e+38, P3 ;  /* 0xff7fffff08257808 */ /* 0x000fe20001800000 */
[----:B------:R0:W-:Y:S01]  /*2190*/  STS [R29+0x200], R34 ;  /* 0x000200221d007388 */ /* 0x0001e20000000800 */
[-C--:B------:R-:W-:Y:S02]  /*21a0*/  FSEL R36, R31, R8.reuse, P2 ;  /* 0x000000081f247208 */ /* 0x080fe40001000000 */
[-C--:B------:R-:W-:Y:S02]  /*21b0*/  FSEL R35, R35, R8.reuse, P2 ;  /* 0x0000000823237208 */ /* 0x080fe40001000000 */
[----:B------:R-:W-:Y:S01]  /*21c0*/  FSEL R37, R37, R8, P2 ;  /* 0x0000000825257208 */ /* 0x000fe20001000000 */
[----:B------:R0:W-:Y:S01]  /*21d0*/  STS [R29+0x280], R36 ;  /* 0x000280241d007388 */ /* 0x0001e20000000800 */
[----:B------:R-:W-:Y:S02]  /*21e0*/  ISETP.NE.AND P3, PT, R28, R27, PT ;  /* 0x0000001b1c00720c */ /* 0x000fe40003f65270 */
[----:B------:R-:W-:Y:S01]  /*21f0*/  FMNMX3 R15, R15, R30, R32, !PT ;  /* 0x0000001e0f0f7276 */ /* 0x000fe20007800020 */
[----:B------:R0:W-:Y:S03]  /*2200*/  STS [R29+0x300], R35 ;  /* 0x000300231d007388 */ /* 0x0001e60000000800 */
[----:B------:R-:W-:Y:S01]  /*2210*/  FMNMX3 R15, R15, R34, R36, !PT ;  /* 0x000000220f0f7276 */ /* 0x000fe20007800024 */
[----:B------:R0:W-:Y:S03]  /*2220*/  STS [R29+0x380], R37 ;  /* 0x000380251d007388 */ /* 0x0001e60000000800 */
[----:B------:R-:W-:-:S03]  /*2230*/  FMNMX3 R15, R15, R35, R37, !PT ;  /* 0x000000230f0f7276 */ /* 0x000fc60007800025 */
[----:B------:R-:W-:Y:S05]  /*2240*/  @P3 BRA `(.L_x_231) ;  /* 0xfffffffc00383947 */ /* 0x000fea000383ffff */
.L_x_230:
[----:B------:R-:W-:Y:S05]  /*2250*/  BSYNC.RECONVERGENT B2 ;  /* 0x0000000000027941 */ /* 0x000fea0003800200 */
.L_x_229:
[----:B------:R-:W-:Y:S05]  /*2260*/  @!P0 BRA `(.L_x_216) ;  /* 0x0000000400088947 */ /* 0x000fea0003800000 */
[----:B------:R-:W-:Y:S01]  /*2270*/  VIADD R26, R26, 0xffffffff ;  /* 0xffffffff1a1a7836 */ /* 0x000fe20000000000 */
[----:B------:R-:W-:Y:S01]  /*2280*/  BSSY.RECONVERGENT B2, `(.L_x_232) ;  /* 0x000001f000027945 */ /* 0x000fe20003800200 */
[----:B------:R-:W-:-:S03]  /*2290*/  LOP3.LUT P0, RZ, R33, 0x3, RZ, 0xc0, !PT ;  /* 0x0000000321ff7812 */ /* 0x000fc6000780c0ff */
[----:B------:R-:W-:-:S13]  /*22a0*/  ISETP.GE.U32.AND P2, PT, R26, 0x3, PT ;  /* 0x000000031a00780c */ /* 0x000fda0003f46070 */
[----:B------:R-:W-:Y:S05]  /*22b0*/  @!P2 BRA `(.L_x_233) ;  /* 0x00000000006ca947 */ /* 0x000fea0003800000 */
[----:B------:R-:W1:Y:S01]  /*22c0*/  LDCU UR4, c[0x0][0x3ac] ;  /* 0x00007580ff0477ac */ /* 0x000e620008000800 */
[----:B------:R-:W-:Y:S01]  /*22d0*/  IMAD R26, R9, 0x40, R14 ;  /* 0x00000040091a7824 */ /* 0x000fe200078e020e */
[----:B------:R-:W-:Y:S01]  /*22e0*/  LEA R27, R12, R14, 0x6 ;  /* 0x0000000e0c1b7211 */ /* 0x000fe200078e30ff */
[----:B------:R-:W-:Y:S02]  /*22f0*/  VIADD R14, R14, 0x80 ;  /* 0x000000800e0e7836 */ /* 0x000fe40000000000 */
[C---:B0-----:R-:W-:Y:S01]  /*2300*/  VIADD R30, R26.reuse, 0x40 ;  /* 0x000000401a1e7836 */ /* 0x041fe20000000000 */
[C---:B------:R-:W-:Y:S01]  /*2310*/  IADD3 R28, PT, PT, R26.reuse, 0x20, RZ ;  /* 0x000000201a1c7810 */ /* 0x040fe20007ffe0ff */
[----:B------:R-:W-:Y:S01]  /*2320*/  IMAD R29, R27, 0x4, R6 ;  /* 0x000000041b1d7824 */ /* 0x000fe200078e0206 */
[C---:B------:R-:W-:Y:S01]  /*2330*/  ISETP.GE.U32.AND P2, PT, R13.reuse, R26, PT ;  /* 0x0000001a0d00720c */ /* 0x040fe20003f46070 */
[----:B------:R-:W-:Y:S01]  /*2340*/  VIADD R26, R26, 0x60 ;  /* 0x000000601a1a7836 */ /* 0x000fe20000000000 */
[----:B------:R-:W-:-:S02]  /*2350*/  ISETP.GE.U32.AND P3, PT, R13, R28, PT ;  /* 0x0000001c0d00720c */ /* 0x000fc40003f66070 */
[C---:B------:R-:W-:Y:S02]  /*2360*/  ISETP.GE.U32.AND P4, PT, R13.reuse, R30, PT ;  /* 0x0000001e0d00720c */ /* 0x040fe40003f86070 */
[----:B------:R-:W-:Y:S02]  /*2370*/  ISETP.GE.U32.AND P5, PT, R13, R26, PT ;  /* 0x0000001a0d00720c */ /* 0x000fe40003fa6070 */
[C---:B------:R-:W-:Y:S02]  /*2380*/  FSEL R27, R8.reuse, -3.40282346638528859812e+38, P2 ;  /* 0xff7fffff081b7808 */ /* 0x040fe40001000000 */
[----:B-1----:R-:W-:Y:S02]  /*2390*/  ISETP.NE.AND P6, PT, RZ, UR4, PT ;  /* 0x00000004ff007c0c */ /* 0x002fe4000bfc5270 */
[C---:B------:R-:W-:Y:S02]  /*23a0*/  FSEL R31, R8.reuse, -3.40282346638528859812e+38, P3 ;  /* 0xff7fffff081f7808 */ /* 0x040fe40001800000 */
[----:B------:R-:W-:-:S02]  /*23b0*/  FSEL R33, R8, -3.40282346638528859812e+38, P4 ;  /* 0xff7fffff08217808 */ /* 0x000fc40002000000 */
[----:B------:R-:W-:Y:S02]  /*23c0*/  FSEL R35, R8, -3.40282346638528859812e+38, P5 ;  /* 0xff7fffff08237808 */ /* 0x000fe40002800000 */
[-C--:B------:R-:W-:Y:S02]  /*23d0*/  FSEL R26, R27, R8.reuse, P6 ;  /* 0x000000081b1a7208 */ /* 0x080fe40003000000 */
[-C--:B------:R-:W-:Y:S02]  /*23e0*/  FSEL R28, R31, R8.reuse, P6 ;  /* 0x000000081f1c7208 */ /* 0x080fe40003000000 */
[-C--:B------:R-:W-:Y:S01]  /*23f0*/  FSEL R30, R33, R8.reuse, P6 ;  /* 0x00000008211e7208 */ /* 0x080fe20003000000 */
[----:B------:R1:W-:Y:S01]  /*2400*/  STS [R29], R26 ;  /* 0x0000001a1d007388 */ /* 0x0003e20000000800 */
[----:B------:R-:W-:Y:S02]  /*2410*/  FSEL R32, R35, R8, P6 ;  /* 0x0000000823207208 */ /* 0x000fe40003000000 */
[----:B------:R-:W-:Y:S01]  /*2420*/  FMNMX3 R15, R15, R26, R28, !PT ;  /* 0x0000001a0f0f7276 */ /* 0x000fe2000780001c */
[----:B------:R1:W-:Y:S03]  /*2430*/  STS [R29+0x80], R28 ;  /* 0x0000801c1d007388 */ /* 0x0003e60000000800 */
[----:B------:R-:W-:Y:S01]  /*2440*/  FMNMX3 R15, R15, R30, R32, !PT ;  /* 0x0000001e0f0f7276 */ /* 0x000fe20007800020 */
[----:B------:R1:W-:Y:S04]  /*2450*/  STS [R29+0x100], R30 ;  /* 0x0001001e1d007388 */ /* 0x0003e80000000800 */
[----:B------:R1:W-:Y:S02]  /*2460*/  STS [R29+0x180], R32 ;  /* 0x000180201d007388 */ /* 0x0003e40000000800 */
.L_x_233:
[----:B------:R-:W-:Y:S05]  /*2470*/  BSYNC.RECONVERGENT B2 ;  /* 0x0000000000027941 */ /* 0x000fea0003800200 */
.L_x_232:
[----:B------:R-:W-:Y:S05]  /*2480*/  @!P0 BRA `(.L_x_216) ;  /* 0x0000000000808947 */ /* 0x000fea0003800000 */
[C---:B------:R-:W-:Y:S01]  /*2490*/  LOP3.LUT P2, RZ, R23.reuse, 0x60, RZ, 0xc0, !PT ;  /* 0x0000006017ff7812 */ /* 0x040fe2000784c0ff */
[----:B------:R-:W-:Y:S01]  /*24a0*/  BSSY.RECONVERGENT B2, `(.L_x_234) ;  /* 0x0000013000027945 */ /* 0x000fe20003800200 */
[----:B------:R-:W-:-:S11]  /*24b0*/  LOP3.LUT P0, RZ, R23, 0x20, RZ, 0xc0, !PT ;  /* 0x0000002017ff7812 */ /* 0x000fd6000780c0ff */
[----:B------:R-:W-:Y:S05]  /*24c0*/  @!P2 BRA `(.L_x_235) ;  /* 0x000000000040a947 */ /* 0x000fea0003800000 */
[----:B------:R-:W2:Y:S01]  /*24d0*/  LDCU UR4, c[0x0][0x3ac] ;  /* 0x00007580ff0477ac */ /* 0x000ea20008000800 */
[----:B-1----:R-:W-:Y:S01]  /*24e0*/  LEA R26, R9, R14, 0x6 ;  /* 0x0000000e091a7211 */ /* 0x002fe200078e30ff */
[----:B0-----:R-:W-:Y:S02]  /*24f0*/  IMAD R29, R12, 0x40, R14 ;  /* 0x000000400c1d7824 */ /* 0x001fe400078e020e */
[----:B------:R-:W-:Y:S01]  /*2500*/  VIADD R14, R14, 0x40 ;  /* 0x000000400e0e7836 */ /* 0x000fe20000000000 */
[----:B------:R-:W-:Y:S01]  /*2510*/  ISETP.GE.U32.AND P3, PT, R13, R26, PT ;  /* 0x0000001a0d00720c */ /* 0x000fe20003f66070 */
[----:B------:R-:W-:Y:S01]  /*2520*/  VIADD R28, R26, 0x20 ;  /* 0x000000201a1c7836 */ /* 0x000fe20000000000 */
[----:B------:R-:W-:Y:S02]  /*2530*/  LEA R29, R29, R6, 0x2 ;  /* 0x000000061d1d7211 */ /* 0x000fe400078e10ff */
[----:B------:R-:W-:Y:S02]  /*2540*/  FSEL R27, R8, -3.40282346638528859812e+38, P3 ;  /* 0xff7fffff081b7808 */ /* 0x000fe40001800000 */
[----:B------:R-:W-:-:S04]  /*2550*/  ISETP.GE.U32.AND P4, PT, R13, R28, PT ;  /* 0x0000001c0d00720c */ /* 0x000fc80003f86070 */
[----:B------:R-:W-:Y:S02]  /*2560*/  FSEL R31, R8, -3.40282346638528859812e+38, P4 ;  /* 0xff7fffff081f7808 */ /* 0x000fe40002000000 */
[----:B--2---:R-:W-:-:S04]  /*2570*/  ISETP.NE.AND P2, PT, RZ, UR4, PT ;  /* 0x00000004ff007c0c */ /* 0x004fc8000bf45270 */
[-C--:B------:R-:W-:Y:S02]  /*2580*/  FSEL R26, R27, R8.reuse, P2 ;  /* 0x000000081b1a7208 */ /* 0x080fe40001000000 */
[----:B------:R-:W-:-:S03]  /*2590*/  FSEL R28, R31, R8, P2 ;  /* 0x000000081f1c7208 */ /* 0x000fc60001000000 */
[----:B------:R2:W-:Y:S01]  /*25a0*/  STS [R29], R26 ;  /* 0x0000001a1d007388 */ /* 0x0005e20000000800 */
[----:B------:R-:W-:-:S03]  /*25b0*/  FMNMX3 R15, R15, R26, R28, !PT ;  /* 0x0000001a0f0f7276 */ /* 0x000fc6000780001c */
[----:B------:R2:W-:Y:S04]  /*25c0*/  STS [R29+0x80], R28 ;  /* 0x0000801c1d007388 */ /* 0x0005e80000000800 */
.L_x_235:
[----:B------:R-:W-:Y:S05]  /*25d0*/  BSYNC.RECONVERGENT B2 ;  /* 0x0000000000027941 */ /* 0x000fea0003800200 */
.L_x_234:
[----:B------:R-:W-:Y:S05]  /*25e0*/  @P0 BRA `(.L_x_216) ;  /* 0x0000000000280947 */ /* 0x000fea0003800000 */
[----:B------:R-:W3:Y:S01]  /*25f0*/  LDCU UR4, c[0x0][0x3ac] ;  /* 0x00007580ff0477ac */ /* 0x000ee20008000800 */
[----:B-12---:R-:W-:Y:S01]  /*2600*/  IMAD R26, R9, 0x40, R14 ;  /* 0x00000040091a7824 */ /* 0x006fe200078e020e */
[----:B------:R-:W-:-:S04]  /*2610*/  LEA R27, R12, R14, 0x6 ;  /* 0x0000000e0c1b7211 */ /* 0x000fc800078e30ff */
[----:B------:R-:W-:Y:S01]  /*2620*/  ISETP.GE.U32.AND P0, PT, R13, R26, PT ;  /* 0x0000001a0d00720c */ /* 0x000fe20003f06070 */
[----:B------:R-:W-:-:S03]  /*2630*/  IMAD R27, R27, 0x4, R6 ;  /* 0x000000041b1b7824 */ /* 0x000fc600078e0206 */
[----:B------:R-:W-:Y:S02]  /*2640*/  FSEL R13, R8, -3.40282346638528859812e+38, P0 ;  /* 0xff7fffff080d7808 */ /* 0x000fe40000000000 */
[----:B---3--:R-:W-:-:S04]  /*2650*/  ISETP.NE.AND P2, PT, RZ, UR4, PT ;  /* 0x00000004ff007c0c */ /* 0x008fc8000bf45270 */
[----:B------:R-:W-:-:S04]  /*2660*/  FSEL R14, R13, R8, P2 ;  /* 0x000000080d0e7208 */ /* 0x000fc80001000000 */
[----:B------:R-:W-:Y:S01]  /*2670*/  FMNMX R15, R15, R14, !PT ;  /* 0x0000000e0f0f7209 */ /* 0x000fe20007800000 */
[----:B------:R3:W-:Y:S06]  /*2680*/  STS [R27], R14 ;  /* 0x0000000e1b007388 */ /* 0x0007ec0000000800 */
.L_x_216:
[----:B------:R-:W-:Y:S05]  /*2690*/  BSYNC.RECONVERGENT B1 ;  /* 0x0000000000017941 */ /* 0x000fea0003800200 */
.L_x_215:
[----:B------:R-:W-:Y:S01]  /*26a0*/  UMOV UR4, 0xffffffff ;  /* 0xffffffff00047882 */ /* 0x000fe20000000000 */
[----:B------:R-:W-:Y:S02]  /*26b0*/  ISETP.GE.AND P0, PT, R2, R21, PT ;  /* 0x000000150200720c */ /* 0x000fe40003f06270 */
[----:B------:R-:W-:Y:S11]  /*26c0*/  BRA.DIV UR4, `(.L_x_236) ;  /* 0x000000c2049c7947 */ /* 0x000ff6000b800000 */
[----:B---3--:R-:W3:Y:S02]  /*26d0*/  SHFL.DOWN PT, R14, R15, 0x10, 0x1f ;  /* 0x0a001f000f0e7f89 */ /* 0x008ee400000e0000 */
[----:B---3--:R-:W-:-:S05]  /*26e0*/  FMNMX R13, R14, R15, !PT ;  /* 0x0000000f0e0d7209 */ /* 0x008fca0007800000 */
[----:B------:R-:W3:Y:S02]  /*26f0*/  SHFL.DOWN PT, R14, R13, 0x8, 0x1f ;  /* 0x09001f000d0e7f89 */ /* 0x000ee400000e0000 */
[----:B---3--:R-:W-:-:S05]  /*2700*/  FMNMX R27, R13, R14, !PT ;  /* 0x0000000e0d1b7209 */ /* 0x008fca0007800000 */
[----:B------:R-:W1:Y:S02]  /*2710*/  SHFL.DOWN PT, R14, R27, 0x4, 0x1f ;  /* 0x08801f001b0e7f89 */ /* 0x000e6400000e0000 */
[----:B-12---:R-:W-:-:S05]  /*2720*/  FMNMX R28, R27, R14, !PT ;  /* 0x0000000e1b1c7209 */ /* 0x006fca0007800000 */
[----:B0-----:R-:W0:Y:S02]  /*2730*/  SHFL.DOWN PT, R29, R28, 0x2, 0x1f ;  /* 0x08401f001c1d7f89 */ /* 0x001e2400000e0000 */
[----:B0-----:R-:W-:-:S05]  /*2740*/  FMNMX R29, R28, R29, !PT ;  /* 0x0000001d1c1d7209 */ /* 0x001fca0007800000 */
[----:B------:R-:W0:Y:S02]  /*2750*/  SHFL.DOWN PT, R14, R29, 0x1, 0x1f ;  /* 0x08201f001d0e7f89 */ /* 0x000e2400000e0000 */
[----:B0-----:R-:W-:-:S06]  /*2760*/  FMNMX R14, R29, R14, !PT ;  /* 0x0000000e1d0e7209 */ /* 0x001fcc0007800000 */
[----:B------:R-:W0:Y:S02]  /*2770*/  SHFL.IDX PT, R14, R14, RZ, 0x1f ;  /* 0x00001fff0e0e7589 */ /* 0x000e2400000e0000 */
.L_x_570:
[----:B------:R-:W-:Y:S01]  /*2780*/  BSSY.RECONVERGENT B1, `(.L_x_237) ;  /* 0x000001d000017945 */ /* 0x000fe20003800200 */
[----:B------:R-:W-:-:S03]  /*2790*/  IMAD.MOV.U32 R13, RZ, RZ, RZ ;  /* 0x000000ffff0d7224 */ /* 0x000fc600078e00ff */
[----:B------:R-:W-:Y:S05]  /*27a0*/  @P0 BRA `(.L_x_238) ;  /* 0x0000000000680947 */ /* 0x000fea0003800000 */
[----:B------:R-:W-:Y:S02]  /*27b0*/  HFMA2 R13, -RZ, RZ, 0, 0 ;  /* 0x00000000ff0d7431 */ /* 0x000fe400000001ff */
[----:B------:R-:W-:-:S07]  /*27c0*/  IMAD.MOV.U32 R15, RZ, RZ, R2 ;  /* 0x000000ffff0f7224 */ /* 0x000fce00078e0002 */
.L_x_241:
[----:B------:R-:W-:Y:S01]  /*27d0*/  IMAD R27, R12, 0x40, R15 ;  /* 0x000000400c1b7824 */ /* 0x000fe200078e020f */
[----:B------:R-:W-:Y:S04]  /*27e0*/  BSSY.RECONVERGENT B2, `(.L_x_239) ;  /* 0x0000011000027945 */ /* 0x000fe80003800200 */
[----:B------:R-:W-:Y:S01]  /*27f0*/  LEA R26, R27, R6, 0x2 ;  /* 0x000000061b1a7211 */ /* 0x000fe200078e10ff */
[----:B------:R-:W-:-:S04]  /*2800*/  IMAD.MOV.U32 R27, RZ, RZ, RZ ;  /* 0x000000ffff1b7224 */ /* 0x000fc800078e00ff */
[----:B------:R-:W1:Y:S02]  /*2810*/  LDS R29, [R26] ;  /* 0x000000001a1d7984 */ /* 0x000e640000000800 */
[----:B-1----:R-:W-:-:S13]  /*2820*/  FSETP.GT.AND P0, PT, R29, -3.40282346638528859812e+38, PT ;  /* 0xff7fffff1d00780b */ /* 0x002fda0003f04000 */
[----:B------:R-:W-:Y:S05]  /*2830*/  @!P0 BRA `(.L_x_240) ;  /* 0x00000000002c8947 */ /* 0x000fea0003800000 */
[----:B------:R-:W-:Y:S02]  /*2840*/  IMAD.MOV.U32 R28, RZ, RZ, 0x3bbb989d ;  /* 0x3bbb989dff1c7424 */ /* 0x000fe400078e00ff */
[----:B0-----:R-:W-:Y:S01]  /*2850*/  FADD R27, -R14, R29 ;  /* 0x0000001d0e1b7221 */ /* 0x001fe20000000100 */
[----:B------:R-:W-:-:S03]  /*2860*/  MOV R29, 0x437c0000 ;  /* 0x437c0000001d7802 */ /* 0x000fc60000000f00 */
        /* <DEDUP_REMOVED lines=8> */
.L_x_240:
[----:B------:R-:W-:Y:S05]  /*28f0*/  BSYNC.RECONVERGENT B2 ;  /* 0x0000000000027941 */ /* 0x000fea0003800200 */
.L_x_239:
[----:B------:R1:W-:Y:S01]  /*2900*/  STS [R26], R27 ;  /* 0x0000001b1a007388 */ /* 0x0003e20000000800 */
[----:B------:R-:W-:Y:S02]  /*2910*/  VIADD R15, R15, 0x20 ;  /* 0x000000200f0f7836 */ /* 0x000fe40000000000 */
[----:B------:R-:W-:-:S03]  /*2920*/  FADD R13, R27, R13 ;  /* 0x0000000d1b0d7221 */ /* 0x000fc60000000000 */
[----:B------:R-:W-:-:S13]  /*2930*/  ISETP.GE.AND P0, PT, R15, R21, PT ;  /* 0x000000150f00720c */ /* 0x000fda0003f06270 */
[----:B-1----:R-:W-:Y:S05]  /*2940*/  @!P0 BRA `(.L_x_241) ;  /* 0xfffffffc00a08947 */ /* 0x002fea000383ffff */
.L_x_238:
[----:B------:R-:W-:Y:S05]  /*2950*/  BSYNC.RECONVERGENT B1 ;  /* 0x0000000000017941 */ /* 0x000fea0003800200 */
.L_x_237:
[----:B------:R-:W-:-:S03]  /*2960*/  UMOV UR4, 0xffffffff ;  /* 0xffffffff00047882 */ /* 0x000fc60000000000 */
[----:B------:R-:W-:Y:S05]  /*2970*/  BRA.DIV UR4, `(.L_x_242) ;  /* 0x000000c204b07947 */ /* 0x000fea000b800000 */
[----:B------:R-:W1:Y:S02]  /*2980*/  SHFL.DOWN PT, R12, R13, 0x10, 0x1f ;  /* 0x0a001f000d0c7f89 */ /* 0x000e6400000e0000 */
[----:B-1----:R-:W-:-:S05]  /*2990*/  FADD R12, R12, R13 ;  /* 0x0000000d0c0c7221 */ /* 0x002fca0000000000 */
[----:B------:R-:W1:Y:S02]  /*29a0*/  SHFL.DOWN PT, R15, R12, 0x8, 0x1f ;  /* 0x09001f000c0f7f89 */ /* 0x000e6400000e0000 */
[----:B-1----:R-:W-:-:S05]  /*29b0*/  FADD R15, R12, R15 ;  /* 0x0000000f0c0f7221 */ /* 0x002fca0000000000 */
[----:B------:R-:W1:Y:S02]  /*29c0*/  SHFL.DOWN PT, R28, R15, 0x4, 0x1f ;  /* 0x08801f000f1c7f89 */ /* 0x000e6400000e0000 */
[----:B-1----:R-:W-:-:S05]  /*29d0*/  FADD R27, R15, R28 ;  /* 0x0000001c0f1b7221 */ /* 0x002fca0000000000 */
[----:B------:R-:W1:Y:S02]  /*29e0*/  SHFL.DOWN PT, R28, R27, 0x2, 0x1f ;  /* 0x08401f001b1c7f89 */ /* 0x000e6400000e0000 */
[----:B-1----:R-:W-:-:S05]  /*29f0*/  FADD R29, R27, R28 ;  /* 0x0000001c1b1d7221 */ /* 0x002fca0000000000 */
[----:B------:R-:W1:Y:S02]  /*2a00*/  SHFL.DOWN PT, R28, R29, 0x1, 0x1f ;  /* 0x08201f001d1c7f89 */ /* 0x000e6400000e0000 */
[----:B-1----:R-:W-:-:S06]  /*2a10*/  FADD R28, R29, R28 ;  /* 0x0000001c1d1c7221 */ /* 0x002fcc0000000000 */
[----:B------:R-:W1:Y:S02]  /*2a20*/  SHFL.IDX PT, R28, R28, RZ, 0x1f ;  /* 0x00001fff1c1c7589 */ /* 0x000e6400000e0000 */
.L_x_578:
[----:B------:R-:W-:-:S05]  /*2a30*/  LEA R26, R25, R4, 0x3 ;  /* 0x00000004191a7211 */ /* 0x000fca00078e18ff */
[----:B------:R-:W0:Y:S02]  /*2a40*/  LDL.64 R12, [R26] ;  /* 0x000000001a0c7983 */ /* 0x000e240000100a00 */
[----:B0-----:R-:W-:-:S13]  /*2a50*/  FSETP.GEU.AND P0, PT, R12, R14, PT ;  /* 0x0000000e0c00720b */ /* 0x001fda0003f0e000 */
[----:B------:R-:W-:Y:S05]  /*2a60*/  @P0 BRA `(.L_x_243) ;  /* 0x0000000000380947 */ /* 0x000fea0003800000 */
[----:B------:R-:W-:Y:S02]  /*2a70*/  IMAD.MOV.U32 R15, RZ, RZ, 0x3bbb989d ;  /* 0x3bbb989dff0f7424 */ /* 0x000fe400078e00ff */
[----:B------:R-:W-:Y:S01]  /*2a80*/  FADD R12, -R14, R12 ;  /* 0x0000000c0e0c7221 */ /* 0x000fe20000000100 */
        /* <DEDUP_REMOVED lines=9> */
[----:B-1----:R-:W-:-:S05]  /*2b20*/  FFMA R15, R15, R13, R28 ;  /* 0x0000000d0f0f7223 */ /* 0x002fca000000001c */
[----:B------:R0:W-:Y:S01]  /*2b30*/  STL.64 [R26], R14 ;  /* 0x0000000e1a007387 */ /* 0x0001e20000100a00 */
[----:B------:R-:W-:Y:S05]  /*2b40*/  BRA `(.L_x_214) ;  /* 0x0000000000387947 */ /* 0x000fea0003800000 */
.L_x_243:
[----:B------:R-:W1:Y:S01]  /*2b50*/  LDL R27, [R26+0x4] ;  /* 0x000004001a1b7983 */ /* 0x000e620000100800 */
[----:B------:R-:W-:Y:S02]  /*2b60*/  IMAD.MOV.U32 R13, RZ, RZ, 0x3bbb989d ;  /* 0x3bbb989dff0d7424 */ /* 0x000fe400078e00ff */
        /* <DEDUP_REMOVED lines=11> */
[----:B------:R1:W-:Y:S02]  /*2c20*/  STL [R26+0x4], R13 ;  /* 0x0000040d1a007387 */ /* 0x0003e40000100800 */
.L_x_214:
[----:B------:R-:W-:Y:S05]  /*2c30*/  BSYNC B0 ;  /* 0x0000000000007941 */ /* 0x000fea0003800000 */
.L_x_213:
[----:B------:R-:W-:-:S05]  /*2c40*/  VIADD R25, R25, 0x1 ;  /* 0x0000000119197836 */ /* 0x000fca0000000000 */
[----:B------:R-:W-:-:S13]  /*2c50*/  ISETP.NE.AND P0, PT, R25, 0x10, PT ;  /* 0x000000101900780c */ /* 0x000fda0003f05270 */
[----:B------:R-:W-:Y:S05]  /*2c60*/  @P0 BRA `(.L_x_244) ;  /* 0xffffffe800540947 */ /* 0x000fea000383ffff */
[----:B------:R-:W-:Y:S05]  /*2c70*/  WARPSYNC.ALL ;  /* 0x0000000000007948 */ /* 0x000fea0003800000 */
[----:B------:R-:W-:Y:S01]  /*2c80*/  BAR.SYNC.DEFER_BLOCKING 0x0 ;  /* 0x0000000000007b1d */ /* 0x000fe20000010000 */
[----:B------:R-:W-:Y:S01]  /*2c90*/  VIADD R12, R21, 0xffffffff ;  /* 0xffffffff150c7836 */ /* 0x000fe20000000000 */
[----:B------:R-:W-:Y:S01]  /*2ca0*/  IADD3 R25, PT, PT, -R24, R21, RZ ;  /* 0x0000001518197210 */ /* 0x000fe20007ffe1ff */
[----:B------:R-:W-:Y:S01]  /*2cb0*/  IMAD.MOV.U32 R23, RZ, RZ, RZ ;  /* 0x000000ffff177224 */ /* 0x000fe200078e00ff */
[----:B------:R-:W-:Y:S02]  /*2cc0*/  LOP3.LUT R31, R22, 0x3, RZ, 0xc0, !PT ;  /* 0x00000003161f7812 */ /* 0x000fe400078ec0ff */
[----:B------:R-:W-:Y:S01]  /*2cd0*/  BSSY.RECONVERGENT B0, `(.L_x_245) ;  /* 0x0000081000007945 */ /* 0x000fe20003800200 */
[----:B------:R-:W-:-:S13]  /*2ce0*/  ISETP.GE.U32.AND P2, PT, R12, 0x7, PT ;  /* 0x000000070c00780c */ /* 0x000fda0003f46070 */
.L_x_259:
[----:B------:R-:W2:Y:S01]  /*2cf0*/  LDCU UR4, c[0x0][0x3a4] ;  /* 0x00007480ff0477ac */ /* 0x000ea20008000800 */
[----:B------:R-:W-:Y:S01]  /*2d00*/  IADD3 R28, PT, PT, R10, R23, RZ ;  /* 0x000000170a1c7210 */ /* 0x000fe20007ffe0ff */
[----:B------:R-:W-:Y:S01]  /*2d10*/  BSSY.RECONVERGENT B1, `(.L_x_246) ;  /* 0x0000079000017945 */ /* 0x000fe20003800200 */
[----:B--2---:R-:W-:-:S05]  /*2d20*/  IMAD.U32 R33, RZ, RZ, UR4 ;  /* 0x00000004ff217e24 */ /* 0x004fca000f8e00ff */
[----:B------:R-:W-:-:S04]  /*2d30*/  ISETP.GE.AND P0, PT, R2, R33, PT ;  /* 0x000000210200720c */ /* 0x000fc80003f06270 */
[----:B------:R-:W-:-:S13]  /*2d40*/  ISETP.GE.OR P0, PT, R28, R3, P0 ;  /* 0x000000031c00720c */ /* 0x000fda0000706670 */
[----:B------:R-:W-:Y:S05]  /*2d50*/  @P0 BRA `(.L_x_247) ;  /* 0x0000000400d00947 */ /* 0x000fea0003800000 */
[----:B01----:R-:W-:Y:S02]  /*2d60*/  IMAD.MOV.U32 R26, RZ, RZ, R2 ;  /* 0x000000ffff1a7224 */ /* 0x003fe400078e0002 */
[----:B------:R-:W-:-:S07]  /*2d70*/  IMAD R27, R23, 0x8, R1 ;  /* 0x00000008171b7824 */ /* 0x000fce00078e0201 */
.L_x_258:
[----:B------:R-:W-:Y:S01]  /*2d80*/  ISETP.GE.AND P0, PT, R21, 0x1, PT ;  /* 0x000000011500780c */ /* 0x000fe20003f06270 */
[----:B------:R-:W-:Y:S01]  /*2d90*/  BSSY.RECONVERGENT B2, `(.L_x_248) ;  /* 0x0000066000027945 */ /* 0x000fe20003800200 */
[----:B------:R-:W-:-:S11]  /*2da0*/  IMAD.MOV.U32 R33, RZ, RZ, RZ ;  /* 0x000000ffff217224 */ /* 0x000fd600078e00ff */
[----:B------:R-:W-:Y:S05]  /*2db0*/  @!P0 BRA `(.L_x_249) ;  /* 0x00000004008c8947 */ /* 0x000fea0003800000 */
[----:B------:R-:W-:Y:S01]  /*2dc0*/  BSSY.RECONVERGENT B3, `(.L_x_250) ;  /* 0x000002a000037945 */ /* 0x000fe20003800200 */
[----:B------:R-:W-:Y:S02]  /*2dd0*/  HFMA2 R33, -RZ, RZ, 0, 0 ;  /* 0x00000000ff217431 */ /* 0x000fe400000001ff */
[----:B------:R-:W-:Y:S01]  /*2de0*/  IMAD.MOV.U32 R13, RZ, RZ, RZ ;  /* 0x000000ffff0d7224 */ /* 0x000fe200078e00ff */
[----:B------:R-:W-:Y:S06]  /*2df0*/  @!P2 BRA `(.L_x_251) ;  /* 0x000000000098a947 */ /* 0x000fec0003800000 */
[----:B------:R-:W-:Y:S01]  /*2e00*/  BSSY.RECONVERGENT B4, `(.L_x_252) ;  /* 0x0000024000047945 */ /* 0x000fe20003800200 */
[----:B------:R-:W-:Y:S01]  /*2e10*/  IMAD.MOV.U32 R33, RZ, RZ, RZ ;  /* 0x000000ffff217224 */ /* 0x000fe200078e00ff */
[----:B------:R-:W-:-:S07]  /*2e20*/  MOV R29, RZ ;  /* 0x000000ff001d7202 */ /* 0x000fce0000000f00 */
.L_x_253:
[----:B------:R-:W0:Y:S01]  /*2e30*/  LDC R30, c[0x0][0x3a4] ;  /* 0x0000e900ff1e7b82 */ /* 0x000e220000000800 */
[----:B------:R-:W-:-:S05]  /*2e40*/  IMAD R13, R28, 0x40, R29 ;  /* 0x000000401c0d7824 */ /* 0x000fca00078e021d */
[----:B------:R-:W-:Y:S01]  /*2e50*/  LEA R32, R13, R6, 0x2 ;  /* 0x000000060d207211 */ /* 0x000fe200078e10ff */
[C---:B0-----:R-:W-:Y:S02]  /*2e60*/  IMAD R12, R29.reuse, R30, R26 ;  /* 0x0000001e1d0c7224 */ /* 0x041fe400078e021a */
[----:B------:R-:W-:Y:S02]  /*2e70*/  VIADD R29, R29, 0x8 ;  /* 0x000000081d1d7836 */ /* 0x000fe40000000000 */
[----:B------:R-:W-:Y:S02]  /*2e80*/  IMAD R37, R12, 0x4, R7 ;  /* 0x000000040c257824 */ /* 0x000fe400078e0207 */
[----:B------:R-:W-:Y:S01]  /*2e90*/  LDS.128 R12, [R32] ;  /* 0x00000000200c7984 */ /* 0x000fe20000000c00 */
[----:B------:R-:W-:Y:S01]  /*2ea0*/  ISETP.NE.AND P0, PT, R29, R25, PT ;  /* 0x000000191d00720c */ /* 0x000fe20003f05270 */
[----:B------:R-:W-:Y:S02]  /*2eb0*/  IMAD R35, R30, 0x4, R37 ;  /* 0x000000041e237824 */ /* 0x000fe400078e0225 */
[----:B------:R-:W0:Y:S02]  /*2ec0*/  LDS R34, [R37] ;  /* 0x0000000025227984 */ /* 0x000e240000000800 */
[----:B0-----:R-:W-:Y:S01]  /*2ed0*/  FFMA R12, R12, R34, R33 ;  /* 0x000000220c0c7223 */ /* 0x001fe20000000021 */
[C---:B------:R-:W-:Y:S01]  /*2ee0*/  IMAD R34, R30.reuse, 0x4, R35 ;  /* 0x000000041e227824 */ /* 0x040fe200078e0223 */
[----:B------:R-:W0:Y:S04]  /*2ef0*/  LDS R33, [R35] ;  /* 0x0000000023217984 */ /* 0x000e280000000800 */
[----:B------:R-:W-:Y:S01]  /*2f00*/  LEA R36, R30, R34, 0x2 ;  /* 0x000000221e247211 */ /* 0x000fe200078e10ff */
[----:B0-----:R-:W-:-:S04]  /*2f10*/  FFMA R13, R13, R33, R12 ;  /* 0x000000210d0d7223 */ /* 0x001fc8000000000c */
[C---:B------:R-:W-:Y:S01]  /*2f20*/  IMAD R33, R30.reuse, 0x4, R36 ;  /* 0x000000041e217824 */ /* 0x040fe200078e0224 */
[----:B------:R-:W0:Y:S03]  /*2f30*/  LDS R12, [R34] ;  /* 0x00000000220c7984 */ /* 0x000e260000000800 */
[----:B------:R-:W-:Y:S01]  /*2f40*/  IMAD R35, R30, 0x4, R33 ;  /* 0x000000041e237824 */ /* 0x000fe200078e0221 */
[----:B------:R-:W1:Y:S01]  /*2f50*/  LDS R34, [R36] ;  /* 0x0000000024227984 */ /* 0x000e620000000800 */
[----:B0-----:R-:W-:-:S04]  /*2f60*/  FFMA R12, R14, R12, R13 ;  /* 0x0000000c0e0c7223 */ /* 0x001fc8000000000d */
[----:B-1----:R-:W-:Y:S02]  /*2f70*/  FFMA R37, R15, R34, R12 ;  /* 0x000000220f257223 */ /* 0x002fe4000000000c */
[----:B------:R-:W-:Y:S04]  /*2f80*/  LDS R34, [R33] ;  /* 0x0000000021227984 */ /* 0x000fe80000000800 */
[----:B------:R-:W0:Y:S02]  /*2f90*/  LDS.128 R12, [R32+0x10] ;  /* 0x00001000200c7984 */ /* 0x000e240000000c00 */
[----:B0-----:R-:W-:Y:S01]  /*2fa0*/  FFMA R12, R12, R34, R37 ;  /* 0x000000220c0c7223 */ /* 0x001fe20000000025 */
[C---:B------:R-:W-:Y:S01]  /*2fb0*/  LEA R34, R30.reuse, R35, 0x2 ;  /* 0x000000231e227211 */ /* 0x040fe200078e10ff */
[----:B------:R-:W0:Y:S04]  /*2fc0*/  LDS R37, [R35] ;  /* 0x0000000023257984 */ /* 0x000e280000000800 */
[----:B------:R-:W-:-:S02]  /*2fd0*/  IMAD R30, R30, 0x4, R34 ;  /* 0x000000041e1e7824 */ /* 0x000fc400078e0222 */
[----:B------:R-:W1:Y:S04]  /*2fe0*/  LDS R34, [R34] ;  /* 0x0000000022227984 */ /* 0x000e680000000800 */
[----:B------:R-:W2:Y:S01]  /*2ff0*/  LDS R30, [R30] ;  /* 0x000000001e1e7984 */ /* 0x000ea20000000800 */
[----:B0-----:R-:W-:-:S04]  /*3000*/  FFMA R13, R13, R37, R12 ;  /* 0x000000250d0d7223 */ /* 0x001fc8000000000c */
[----:B-1----:R-:W-:-:S04]  /*3010*/  FFMA R14, R14, R34, R13 ;  /* 0x000000220e0e7223 */ /* 0x002fc8000000000d */
[----:B--2---:R-:W-:Y:S01]  /*3020*/  FFMA R33, R15, R30, R14 ;  /* 0x0000001e0f217223 */ /* 0x004fe2000000000e */
[----:B------:R-:W-:Y:S06]  /*3030*/  @P0 BRA `(.L_x_253) ;  /* 0xfffffffc007c0947 */ /* 0x000fec000383ffff */
[----:B------:R-:W-:Y:S05]  /*3040*/  BSYNC.RECONVERGENT B4 ;  /* 0x0000000000047941 */ /* 0x000fea0003800200 */
.L_x_252:
[----:B------:R-:W-:-:S07]  /*3050*/  MOV R13, R25 ;  /* 0x00000019000d7202 */ /* 0x000fce0000000f00 */
.L_x_251:
[----:B------:R-:W-:Y:S05]  /*3060*/  BSYNC.RECONVERGENT B3 ;  /* 0x0000000000037941 */ /* 0x000fea0003800200 */
.L_x_250:
[----:B------:R-:W-:-:S13]  /*3070*/  ISETP.NE.AND P0, PT, R24, RZ, PT ;  /* 0x000000ff1800720c */ /* 0x000fda0003f05270 */
[----:B------:R-:W-:Y:S05]  /*3080*/  @!P0 BRA `(.L_x_249) ;  /* 0x0000000000d88947 */ /* 0x000fea0003800000 */
[----:B------:R-:W-:Y:S01]  /*3090*/  VIADD R12, R24, 0xffffffff ;  /* 0xffffffff180c7836 */ /* 0x000fe20000000000 */
[----:B------:R-:W-:Y:S01]  /*30a0*/  BSSY.RECONVERGENT B3, `(.L_x_254) ;  /* 0x0000019000037945 */ /* 0x000fe20003800200 */
[----:B------:R-:W-:-:S03]  /*30b0*/  ISETP.NE.AND P3, PT, R31, RZ, PT ;  /* 0x000000ff1f00720c */ /* 0x000fc60003f65270 */
[----:B------:R-:W-:-:S13]  /*30c0*/  ISETP.GE.U32.AND P0, PT, R12, 0x3, PT ;  /* 0x000000030c00780c */ /* 0x000fda0003f06070 */
[----:B------:R-:W-:Y:S05]  /*30d0*/  @!P0 BRA `(.L_x_255) ;  /* 0x0000000000548947 */ /* 0x000fea0003800000 */
[----:B------:R-:W0:Y:S01]  /*30e0*/  LDC R12, c[0x0][0x3a4] ;  /* 0x0000e900ff0c7b82 */ /* 0x000e220000000800 */
[----:B------:R-:W-:-:S05]  /*30f0*/  IMAD R15, R28, 0x40, R13 ;  /* 0x000000401c0f7824 */ /* 0x000fca00078e020d */
[----:B------:R-:W-:Y:S01]  /*3100*/  LEA R14, R15, R6, 0x2 ;  /* 0x000000060f0e7211 */ /* 0x000fe200078e10ff */
[C---:B0-----:R-:W-:Y:S02]  /*3110*/  IMAD R30, R13.reuse, R12, R26 ;  /* 0x0000000c0d1e7224 */ /* 0x041fe400078e021a */
[----:B------:R-:W-:Y:S02]  /*3120*/  VIADD R13, R13, 0x4 ;  /* 0x000000040d0d7836 */ /* 0x000fe40000000000 */
[----:B------:R-:W-:Y:S02]  /*3130*/  IMAD R15, R30, 0x4, R7 ;  /* 0x000000041e0f7824 */ /* 0x000fe400078e0207 */
[----:B------:R-:W-:Y:S02]  /*3140*/  LDS R30, [R14] ;  /* 0x000000000e1e7984 */ /* 0x000fe40000000800 */
[C---:B------:R-:W-:Y:S02]  /*3150*/  IMAD R35, R12.reuse, 0x4, R15 ;  /* 0x000000040c237824 */ /* 0x040fe400078e020f */
[----:B------:R-:W0:Y:S03]  /*3160*/  LDS R29, [R15] ;  /* 0x000000000f1d7984 */ /* 0x000e260000000800 */
[----:B------:R-:W-:-:S02]  /*3170*/  LEA R37, R12, R35, 0x2 ;  /* 0x000000230c257211 */ /* 0x000fc400078e10ff */
[----:B------:R-:W-:Y:S03]  /*3180*/  LDS R35, [R35] ;  /* 0x0000000023237984 */ /* 0x000fe60000000800 */
[----:B------:R-:W-:Y:S02]  /*3190*/  IMAD R32, R12, 0x4, R37 ;  /* 0x000000040c207824 */ /* 0x000fe400078e0225 */
[----:B------:R-:W-:Y:S04]  /*31a0*/  LDS R37, [R37] ;  /* 0x0000000025257984 */ /* 0x000fe80000000800 */
[----:B------:R-:W-:Y:S04]  /*31b0*/  LDS R12, [R14+0xc] ;  /* 0x00000c000e0c7984 */ /* 0x000fe80000000800 */
[----:B------:R-:W-:Y:S01]  /*31c0*/  LDS R32, [R32] ;  /* 0x0000000020207984 */ /* 0x000fe20000000800 */
[----:B0-----:R-:W-:-:S03]  /*31d0*/  FFMA R33, R30, R29, R33 ;  /* 0x0000001d1e217223 */ /* 0x001fc60000000021 */
[----:B------:R-:W0:Y:S04]  /*31e0*/  LDS R30, [R14+0x4] ;  /* 0x000004000e1e7984 */ /* 0x000e280000000800 */
[----:B------:R-:W1:Y:S01]  /*31f0*/  LDS R29, [R14+0x8] ;  /* 0x000008000e1d7984 */ /* 0x000e620000000800 */
[----:B0-----:R-:W-:-:S04]  /*3200*/  FFMA R30, R30, R35, R33 ;  /* 0x000000231e1e7223 */ /* 0x001fc80000000021 */
[----:B-1----:R-:W-:-:S04]  /*3210*/  FFMA R29, R29, R37, R30 ;  /* 0x000000251d1d7223 */ /* 0x002fc8000000001e */
[----:B------:R-:W-:-:S07]  /*3220*/  FFMA R33, R12, R32, R29 ;  /* 0x000000200c217223 */ /* 0x000fce000000001d */
.L_x_255:
[----:B------:R-:W-:Y:S05]  /*3230*/  BSYNC.RECONVERGENT B3 ;  /* 0x0000000000037941 */ /* 0x000fea0003800200 */
.L_x_254:
[----:B------:R-:W-:Y:S05]  /*3240*/  @!P3 BRA `(.L_x_249) ;  /* 0x000000000068b947 */ /* 0x000fea0003800000 */
[----:B------:R-:W-:Y:S01]  /*3250*/  ISETP.NE.AND P0, PT, R31, 0x1, PT ;  /* 0x000000011f00780c */ /* 0x000fe20003f05270 */
[----:B------:R-:W-:Y:S01]  /*3260*/  BSSY.RECONVERGENT B3, `(.L_x_256) ;  /* 0x0000010000037945 */ /* 0x000fe20003800200 */
[----:B------:R-:W-:-:S11]  /*3270*/  LOP3.LUT P3, RZ, R22, 0x1, RZ, 0xc0, !PT ;  /* 0x0000000116ff7812 */ /* 0x000fd6000786c0ff */
[----:B------:R-:W-:Y:S05]  /*3280*/  @!P0 BRA `(.L_x_257) ;  /* 0x0000000000348947 */ /* 0x000fea0003800000 */
[----:B------:R-:W0:Y:S01]  /*3290*/  LDC R14, c[0x0][0x3a4] ;  /* 0x0000e900ff0e7b82 */ /* 0x000e220000000800 */
[----:B------:R-:W-:-:S05]  /*32a0*/  LEA R15, R28, R13, 0x6 ;  /* 0x0000000d1c0f7211 */ /* 0x000fca00078e30ff */
[----:B------:R-:W-:-:S05]  /*32b0*/  IMAD R15, R15, 0x4, R6 ;  /* 0x000000040f0f7824 */ /* 0x000fca00078e0206 */
[----:B------:R-:W-:Y:S01]  /*32c0*/  LDS R35, [R15+0x4] ;  /* 0x000004000f237984 */ /* 0x000fe20000000800 */
[C---:B0-----:R-:W-:Y:S02]  /*32d0*/  IMAD R12, R13.reuse, R14, R26 ;  /* 0x0000000e0d0c7224 */ /* 0x041fe400078e021a */
[----:B------:R-:W-:Y:S02]  /*32e0*/  VIADD R13, R13, 0x2 ;  /* 0x000000020d0d7836 */ /* 0x000fe40000000000 */
[----:B------:R-:W-:Y:S02]  /*32f0*/  IMAD R29, R12, 0x4, R7 ;  /* 0x000000040c1d7824 */ /* 0x000fe400078e0207 */
[----:B------:R-:W-:Y:S03]  /*3300*/  LDS R12, [R15] ;  /* 0x000000000f0c7984 */ /* 0x000fe60000000800 */
[----:B------:R-:W-:-:S02]  /*3310*/  LEA R14, R14, R29, 0x2 ;  /* 0x0000001d0e0e7211 */ /* 0x000fc400078e10ff */
[----:B------:R-:W0:Y:S04]  /*3320*/  LDS R29, [R29] ;  /* 0x000000001d1d7984 */ /* 0x000e280000000800 */
[----:B------:R-:W1:Y:S01]  /*3330*/  LDS R14, [R14] ;  /* 0x000000000e0e7984 */ /* 0x000e620000000800 */
[----:B0-----:R-:W-:-:S04]  /*3340*/  FFMA R12, R12, R29, R33 ;  /* 0x0000001d0c0c7223 */ /* 0x001fc80000000021 */
[----:B-1----:R-:W-:-:S07]  /*3350*/  FFMA R33, R35, R14, R12 ;  /* 0x0000000e23217223 */ /* 0x002fce000000000c */
.L_x_257:
[----:B------:R-:W-:Y:S05]  /*3360*/  BSYNC.RECONVERGENT B3 ;  /* 0x0000000000037941 */ /* 0x000fea0003800200 */
.L_x_256:
[----:B------:R-:W0:Y:S02]  /*3370*/  @P3 LDC R12, c[0x0][0x3a4] ;  /* 0x0000e900ff0c3b82 */ /* 0x000e240000000800 */
[----:B0-----:R-:W-:Y:S02]  /*3380*/  @P3 IMAD R12, R13, R12, R26 ;  /* 0x0000000c0d0c3224 */ /* 0x001fe400078e021a */
[----:B------:R-:W-:Y:S02]  /*3390*/  @P3 IMAD R13, R28, 0x40, R13 ;  /* 0x000000401c0d3824 */ /* 0x000fe400078e020d */
[----:B------:R-:W-:-:S03]  /*33a0*/  @P3 IMAD R14, R12, 0x4, R7 ;  /* 0x000000040c0e3824 */ /* 0x000fc600078e0207 */
[----:B------:R-:W-:-:S03]  /*33b0*/  @P3 LEA R13, R13, R6, 0x2 ;  /* 0x000000060d0d3211 */ /* 0x000fc600078e10ff */
[----:B------:R-:W-:Y:S04]  /*33c0*/  @P3 LDS R14, [R14] ;  /* 0x000000000e0e3984 */ /* 0x000fe80000000800 */
[----:B------:R-:W0:Y:S02]  /*33d0*/  @P3 LDS R12, [R13] ;  /* 0x000000000d0c3984 */ /* 0x000e240000000800 */
[----:B0-----:R-:W-:-:S07]  /*33e0*/  @P3 FFMA R33, R12, R14, R33 ;  /* 0x0000000e0c213223 */ /* 0x001fce0000000021 */
.L_x_249:
[----:B------:R-:W-:Y:S05]  /*33f0*/  BSYNC.RECONVERGENT B2 ;  /* 0x0000000000027941 */ /* 0x000fea0003800200 */
.L_x_248:
[----:B------:R-:W-:Y:S01]  /*3400*/  SHF.R.U32.HI R12, RZ, 0x5, R26 ;  /* 0x00000005ff0c7819 */ /* 0x000fe2000001161a */
[----:B------:R-:W0:Y:S04]  /*3410*/  LDCU UR4, c[0x0][0x3a4] ;  /* 0x00007480ff0477ac */ /* 0x000e280008000800 */
[----:B------:R-:W-:-:S05]  /*3420*/  IMAD R12, R12, 0x4, R27 ;  /* 0x000000040c0c7824 */ /* 0x000fca00078e021b */
[----:B------:R-:W2:Y:S01]  /*3430*/  LDL R14, [R12] ;  /* 0x000000000c0e7983 */ /* 0x000ea20000100800 */
[----:B------:R-:W-:Y:S01]  /*3440*/  IADD3 R26, PT, PT, R26, 0x20, RZ ;  /* 0x000000201a1a7810 */ /* 0x000fe20007ffe0ff */
[----:B--2---:R-:W-:Y:S01]  /*3450*/  FADD R13, R14, R33 ;  /* 0x000000210e0d7221 */ /* 0x004fe20000000000 */
[----:B0-----:R-:W-:-:S04]  /*3460*/  IMAD.U32 R33, RZ, RZ, UR4 ;  /* 0x00000004ff217e24 */ /* 0x001fc8000f8e00ff */
[----:B------:R2:W-:Y:S01]  /*3470*/  STL [R12], R13 ;  /* 0x0000000d0c007387 */ /* 0x0005e20000100800 */
[----:B------:R-:W-:-:S13]  /*3480*/  ISETP.GE.AND P0, PT, R26, R33, PT ;  /* 0x000000211a00720c */ /* 0x000fda0003f06270 */
[----:B--2---:R-:W-:Y:S05]  /*3490*/  @!P0 BRA `(.L_x_258) ;  /* 0xfffffff800388947 */ /* 0x004fea000383ffff */
.L_x_247:
[----:B------:R-:W-:Y:S05]  /*34a0*/  BSYNC.RECONVERGENT B1 ;  /* 0x0000000000017941 */ /* 0x000fea0003800200 */
.L_x_246:
[----:B------:R-:W-:-:S05]  /*34b0*/  VIADD R23, R23, 0x1 ;  /* 0x0000000117177836 */ /* 0x000fca0000000000 */
[----:B------:R-:W-:-:S13]  /*34c0*/  ISETP.NE.AND P0, PT, R23, 0x10, PT ;  /* 0x000000101700780c */ /* 0x000fda0003f05270 */
[----:B------:R-:W-:Y:S05]  /*34d0*/  @P0 BRA `(.L_x_259) ;  /* 0xfffffff800040947 */ /* 0x000fea000383ffff */
[----:B------:R-:W-:Y:S05]  /*34e0*/  BSYNC.RECONVERGENT B0 ;  /* 0x0000000000007941 */ /* 0x000fea0003800200 */
.L_x_245:
[----:B------:R-:W-:Y:S01]  /*34f0*/  IADD3 R9, PT, PT, R9, 0x1, RZ ;  /* 0x0000000109097810 */ /* 0x000fe20007ffe0ff */
[----:B------:R-:W-:Y:S03]  /*3500*/  BAR.SYNC.DEFER_BLOCKING 0x0 ;  /* 0x0000000000007b1d */ /* 0x000fe60000010000 */
[----:B------:R-:W-:-:S13]  /*3510*/  ISETP.NE.AND P0, PT, R9, R20, PT ;  /* 0x000000140900720c */ /* 0x000fda0003f05270 */
[----:B------:R-:W-:Y:S05]  /*3520*/  @P0 BRA `(.L_x_260) ;  /* 0xffffffdc00280947 */ /* 0x000fea000383ffff */
.L_x_209:
[----:B------:R-:W2:Y:S01]  /*3530*/  LDCU UR4, c[0x0][0x3a0] ;  /* 0x00007400ff0477ac */ /* 0x000ea20008000800 */
[----:B------:R-:W-:Y:S01]  /*3540*/  IMAD.IADD R9, R19, 0x1, R10 ;  /* 0x0000000113097824 */ /* 0x000fe200078e020a */
[----:B------:R-:W-:Y:S01]  /*3550*/  ISETP.GE.AND P0, PT, R10, R3, PT ;  /* 0x000000030a00720c */ /* 0x000fe20003f06270 */
[----:B------:R-:W-:Y:S01]  /*3560*/  BSSY.RECONVERGENT B2, `(.L_x_261) ;  /* 0x00000b1000027945 */ /* 0x000fe20003800200 */
[----:B------:R-:W-:-:S05]  /*3570*/  LOP3.LUT R8, RZ, R2, RZ, 0x33, !PT ;  /* 0x00000002ff087212 */ /* 0x000fca00078e33ff */
[----:B------:R-:W-:-:S05]  /*3580*/  IMAD.IADD R8, R8, 0x1, R33 ;  /* 0x0000000108087824 */ /* 0x000fca00078e0221 */
[----:B------:R-:W-:Y:S02]  /*3590*/  LEA.HI R7, R8, 0x1, RZ, 0x1b ;  /* 0x0000000108077811 */ /* 0x000fe400078fd8ff */
[----:B--2---:R-:W-:-:S04]  /*35a0*/  ISETP.LT.AND P0, PT, R9, UR4, !P0 ;  /* 0x0000000409007c0c */ /* 0x004fc8000c701270 */
[----:B------:R-:W-:-:S13]  /*35b0*/  ISETP.LT.AND P0, PT, R2, R33, P0 ;  /* 0x000000210200720c */ /* 0x000fda0000701270 */
[----:B------:R-:W-:Y:S05]  /*35c0*/  @!P0 BRA `(.L_x_262) ;  /* 0x0000000800a88947 */ /* 0x000fea0003800000 */
[----:B------:R2:W5:Y:S01]  /*35d0*/  LDL R24, [R1+0x84] ;  /* 0x0000840001187983 */ /* 0x0005620000100800 */
[----:B------:R-:W-:Y:S01]  /*35e0*/  LOP3.LUT P0, R4, R7, 0x3, RZ, 0xc0, !PT ;  /* 0x0000000307047812 */ /* 0x000fe2000780c0ff */
[----:B------:R-:W-:Y:S01]  /*35f0*/  BSSY.RECONVERGENT B3, `(.L_x_263) ;  /* 0x0000041000037945 */ /* 0x000fe20003800200 */
[----:B------:R-:W-:Y:S01]  /*3600*/  IMAD R21, R9, R33, R0 ;  /* 0x0000002109157224 */ /* 0x000fe200078e0200 */
[----:B0-----:R-:W-:-:S10]  /*3610*/  MOV R22, R2 ;  /* 0x0000000200167202 */ /* 0x001fd40000000f00 */
[----:B--2---:R-:W-:Y:S05]  /*3620*/  @!P0 BRA `(.L_x_264) ;  /* 0x0000000000f48947 */ /* 0x004fea0003800000 */
[----:B------:R-:W2:Y:S01]  /*3630*/  LDL R29, [R1] ;  /* 0x00000000011d7983 */ /* 0x000ea20000100800 */
[----:B-----5:R-:W0:Y:S01]  /*3640*/  MUFU.RCP R5, R24 ;  /* 0x0000001800057308 */ /* 0x020e220000001000 */
[----:B------:R-:W-:Y:S01]  /*3650*/  BSSY.RECONVERGENT B4, `(.L_x_265) ;  /* 0x000000c000047945 */ /* 0x000fe20003800200 */
[C---:B------:R-:W-:Y:S01]  /*3660*/  FSETP.GT.AND P4, PT, R24.reuse, RZ, PT ;  /* 0x000000ff1800720b */ /* 0x040fe20003f84000 */
[----:B0-----:R-:W-:-:S04]  /*3670*/  FFMA R6, -R24, R5, 1 ;  /* 0x3f80000018067423 */ /* 0x001fc80000000105 */
[----:B------:R-:W-:Y:S01]  /*3680*/  FFMA R6, R5, R6, R5 ;  /* 0x0000000605067223 */ /* 0x000fe20000000005 */
[----:B--2---:R-:W0:Y:S03]  /*3690*/  FCHK P0, R29, R24 ;  /* 0x000000181d007302 */ /* 0x004e260000000000 */
[----:B------:R-:W-:-:S04]  /*36a0*/  FFMA R5, R29, R6, RZ ;  /* 0x000000061d057223 */ /* 0x000fc800000000ff */
[----:B------:R-:W-:-:S04]  /*36b0*/  FFMA R11, -R24, R5, R29 ;  /* 0x00000005180b7223 */ /* 0x000fc8000000011d */
[----:B------:R-:W-:Y:S01]  /*36c0*/  FFMA R5, R6, R11, R5 ;  /* 0x0000000b06057223 */ /* 0x000fe20000000005 */
[----:B0-----:R-:W-:Y:S06]  /*36d0*/  @!P0 BRA `(.L_x_266) ;  /* 0x00000000000c8947 */ /* 0x001fec0003800000 */
[----:B------:R-:W-:Y:S01]  /*36e0*/  IMAD.MOV.U32 R15, RZ, RZ, R24 ;  /* 0x000000ffff0f7224 */ /* 0x000fe200078e0018 */
[----:B------:R-:W-:-:S07]  /*36f0*/  MOV R12, 0x3710 ;  /* 0x00003710000c7802 */ /* 0x000fce0000000f00 */
[----:B-1----:R-:W-:Y:S05]  /*3700*/  CALL.REL.NOINC `($__internal_2_$__cuda_sm3x_div_rn_noftz_f32_slowpath) ;  /* 0x000000b800087944 */ /* 0x002fea0003c00000 */
.L_x_266:
[----:B------:R-:W-:Y:S05]  /*3710*/  BSYNC.RECONVERGENT B4 ;  /* 0x0000000000047941 */ /* 0x000fea0003800200 */
.L_x_265:
[----:B------:R-:W0:Y:S01]  /*3720*/  LDC.64 R18, c[0x0][0x398] ;  /* 0x0000e600ff127b82 */ /* 0x000e220000000a00 */
[----:B------:R-:W-:Y:S01]  /*3730*/  IMAD.IADD R11, R2, 0x1, R21 ;  /* 0x00000001020b7824 */ /* 0x000fe200078e0215 */
[----:B------:R-:W-:Y:S02]  /*3740*/  FSEL R5, R5, R29, P4 ;  /* 0x0000001d05057208 */ /* 0x000fe40002000000 */
[----:B------:R-:W-:Y:S02]  /*3750*/  ISETP.NE.AND P0, PT, R4, 0x1, PT ;  /* 0x000000010400780c */ /* 0x000fe40003f05270 */
[----:B------:R-:W-:Y:S01]  /*3760*/  LOP3.LUT R22, R2, 0x20, RZ, 0xfc, !PT ;  /* 0x0000002002167812 */ /* 0x000fe200078efcff */
[----:B0-----:R-:W-:-:S05]  /*3770*/  IMAD.WIDE R18, R11, 0x4, R18 ;  /* 0x000000040b127825 */ /* 0x001fca00078e0212 */
[----:B------:R0:W-:Y:S05]  /*3780*/  STG.E desc[UR6][R18.64], R5 ;  /* 0x0000000512007986 */ /* 0x0001ea000c101906 */
[----:B------:R-:W-:Y:S05]  /*3790*/  @!P0 BRA `(.L_x_264) ;  /* 0x0000000000988947 */ /* 0x000fea0003800000 */
[----:B------:R-:W2:Y:S01]  /*37a0*/  LDL R29, [R1+0x4] ;  /* 0x00000400011d7983 */ /* 0x000ea20000100800 */
[----:B0-----:R-:W0:Y:S01]  /*37b0*/  MUFU.RCP R5, R24 ;  /* 0x0000001800057308 */ /* 0x001e220000001000 */
        /* <DEDUP_REMOVED lines=9> */
[----:B------:R-:W-:Y:S02]  /*3850*/  MOV R15, R24 ;  /* 0x00000018000f7202 */ /* 0x000fe40000000f00 */
[----:B------:R-:W-:-:S07]  /*3860*/  MOV R12, 0x3880 ;  /* 0x00003880000c7802 */ /* 0x000fce0000000f00 */
[----:B-1----:R-:W-:Y:S05]  /*3870*/  CALL.REL.NOINC `($__internal_2_$__cuda_sm3x_div_rn_noftz_f32_slowpath) ;  /* 0x000000b400ac7944 */ /* 0x002fea0003c00000 */
.L_x_268:
[----:B------:R-:W-:Y:S05]  /*3880*/  BSYNC.RECONVERGENT B4 ;  /* 0x0000000000047941 */ /* 0x000fea0003800200 */
.L_x_267:
[----:B------:R-:W-:Y:S02]  /*3890*/  FSEL R5, R5, R29, P4 ;  /* 0x0000001d05057208 */ /* 0x000fe40002000000 */
[----:B------:R-:W-:Y:S02]  /*38a0*/  ISETP.NE.AND P0, PT, R4, 0x2, PT ;  /* 0x000000020400780c */ /* 0x000fe40003f05270 */
[----:B------:R-:W-:Y:S01]  /*38b0*/  LOP3.LUT R22, R2, 0x40, RZ, 0xfc, !PT ;  /* 0x0000004002167812 */ /* 0x000fe200078efcff */
[----:B------:R2:W-:Y:S10]  /*38c0*/  STG.E desc[UR6][R18.64+0x80], R5 ;  /* 0x0000800512007986 */ /* 0x0005f4000c101906 */
[----:B------:R-:W-:Y:S05]  /*38d0*/  @!P0 BRA `(.L_x_264) ;  /* 0x0000000000488947 */ /* 0x000fea0003800000 */
[----:B------:R-:W3:Y:S01]  /*38e0*/  LDL R29, [R1+0x8] ;  /* 0x00000800011d7983 */ /* 0x000ee20000100800 */
[----:B--2---:R-:W0:Y:S01]  /*38f0*/  MUFU.RCP R5, R24 ;  /* 0x0000001800057308 */ /* 0x004e220000001000 */
[----:B------:R-:W-:Y:S01]  /*3900*/  BSSY.RECONVERGENT B4, `(.L_x_269) ;  /* 0x000000c000047945 */ /* 0x000fe20003800200 */
[C---:B------:R-:W-:Y:S01]  /*3910*/  FSETP.GT.AND P4, PT, R24.reuse, RZ, PT ;  /* 0x000000ff1800720b */ /* 0x040fe20003f84000 */
[----:B0-----:R-:W-:-:S04]  /*3920*/  FFMA R4, -R24, R5, 1 ;  /* 0x3f80000018047423 */ /* 0x001fc80000000105 */
[----:B------:R-:W-:Y:S01]  /*3930*/  FFMA R6, R5, R4, R5 ;  /* 0x0000000405067223 */ /* 0x000fe20000000005 */
[----:B---3--:R-:W0:Y:S03]  /*3940*/  FCHK P0, R29, R24 ;  /* 0x000000181d007302 */ /* 0x008e260000000000 */
[----:B------:R-:W-:-:S04]  /*3950*/  FFMA R4, R6, R29, RZ ;  /* 0x0000001d06047223 */ /* 0x000fc800000000ff */
[----:B------:R-:W-:-:S04]  /*3960*/  FFMA R5, -R24, R4, R29 ;  /* 0x0000000418057223 */ /* 0x000fc8000000011d */
[----:B------:R-:W-:Y:S01]  /*3970*/  FFMA R5, R6, R5, R4 ;  /* 0x0000000506057223 */ /* 0x000fe20000000004 */
[----:B0-----:R-:W-:Y:S06]  /*3980*/  @!P0 BRA `(.L_x_270) ;  /* 0x00000000000c8947 */ /* 0x001fec0003800000 */
[----:B------:R-:W-:Y:S01]  /*3990*/  IMAD.MOV.U32 R15, RZ, RZ, R24 ;  /* 0x000000ffff0f7224 */ /* 0x000fe200078e0018 */
[----:B------:R-:W-:-:S07]  /*39a0*/  MOV R12, 0x39c0 ;  /* 0x000039c0000c7802 */ /* 0x000fce0000000f00 */
[----:B-1----:R-:W-:Y:S05]  /*39b0*/  CALL.REL.NOINC `($__internal_2_$__cuda_sm3x_div_rn_noftz_f32_slowpath) ;  /* 0x000000b4005c7944 */ /* 0x002fea0003c00000 */
.L_x_270:
[----:B------:R-:W-:Y:S05]  /*39c0*/  BSYNC.RECONVERGENT B4 ;  /* 0x0000000000047941 */ /* 0x000fea0003800200 */
.L_x_269:
[----:B------:R-:W-:Y:S02]  /*39d0*/  FSEL R5, R5, R29, P4 ;  /* 0x0000001d05057208 */ /* 0x000fe40002000000 */
[----:B------:R-:W-:-:S03]  /*39e0*/  LOP3.LUT R22, R2, 0x60, RZ, 0xfc, !PT ;  /* 0x0000006002167812 */ /* 0x000fc600078efcff */
[----:B------:R3:W-:Y:S04]  /*39f0*/  STG.E desc[UR6][R18.64+0x100], R5 ;  /* 0x0001000512007986 */ /* 0x0007e8000c101906 */
.L_x_264:
[----:B------:R-:W-:Y:S05]  /*3a00*/  BSYNC.RECONVERGENT B3 ;  /* 0x0000000000037941 */ /* 0x000fea0003800200 */
.L_x_263:
[----:B------:R-:W-:-:S13]  /*3a10*/  ISETP.GE.U32.AND P0, PT, R8, 0x60, PT ;  /* 0x000000600800780c */ /* 0x000fda0003f06070 */
[----:B------:R-:W-:Y:S05]  /*3a20*/  @!P0 BRA `(.L_x_262) ;  /* 0x0000000400908947 */ /* 0x000fea0003800000 */
[----:B------:R-:W4:Y:S01]  /*3a30*/  LDC.64 R30, c[0x0][0x398] ;  /* 0x0000e600ff1e7b82 */ /* 0x000f220000000a00 */
[C---:B------:R-:W-:Y:S02]  /*3a40*/  IADD3 R4, P0, PT, R22.reuse, 0x60, RZ ;  /* 0x0000006016047810 */ /* 0x040fe40007f1e0ff */
[C---:B0-23--:R-:W-:Y:S02]  /*3a50*/  IADD3 R18, P1, PT, R22.reuse, 0x40, RZ ;  /* 0x0000004016127810 */ /* 0x04dfe40007f3e0ff */
[C---:B------:R-:W-:Y:S01]  /*3a60*/  SHF.R.U64 R20, R22.reuse, 0x3, RZ ;  /* 0x0000000316147819 */ /* 0x040fe200000012ff */
[----:B------:R-:W-:Y:S01]  /*3a70*/  IMAD.X R5, RZ, RZ, RZ, P0 ;  /* 0x000000ffff057224 */ /* 0x000fe200000e06ff */
[----:B------:R-:W-:Y:S02]  /*3a80*/  IADD3 R6, P0, PT, R22, 0x20, RZ ;  /* 0x0000002016067810 */ /* 0x000fe40007f1e0ff */
[----:B------:R-:W-:Y:S02]  /*3a90*/  IADD3.X R11, PT, PT, RZ, RZ, RZ, P1, !PT ;  /* 0x000000ffff0b7210 */ /* 0x000fe40000ffe4ff */
[----:B------:R-:W-:Y:S01]  /*3aa0*/  SHF.R.U64 R4, R4, 0x3, R5 ;  /* 0x0000000304047819 */ /* 0x000fe20000001205 */
[----:B------:R-:W-:Y:S01]  /*3ab0*/  IMAD.X R5, RZ, RZ, RZ, P0 ;  /* 0x000000ffff057224 */ /* 0x000fe200000e06ff */
[----:B------:R-:W-:-:S02]  /*3ac0*/  SHF.R.U64 R18, R18, 0x3, R11 ;  /* 0x0000000312127819 */ /* 0x000fc4000000120b */
[----:B------:R-:W-:Y:S02]  /*3ad0*/  LOP3.LUT R20, R20, 0xc, RZ, 0xc0, !PT ;  /* 0x0000000c14147812 */ /* 0x000fe400078ec0ff */
[----:B------:R-:W-:Y:S02]  /*3ae0*/  SHF.R.U64 R6, R6, 0x3, R5 ;  /* 0x0000000306067819 */ /* 0x000fe40000001205 */
[----:B------:R-:W-:Y:S01]  /*3af0*/  LOP3.LUT R4, R4, 0x1c, RZ, 0xc0, !PT ;  /* 0x0000001c04047812 */ /* 0x000fe200078ec0ff */
[C---:B------:R-:W-:Y:S01]  /*3b00*/  IMAD.IADD R20, R1.reuse, 0x1, R20 ;  /* 0x0000000101147824 */ /* 0x040fe200078e0214 */
[----:B------:R-:W-:Y:S02]  /*3b10*/  LOP3.LUT R6, R6, 0x1c, RZ, 0xc0, !PT ;  /* 0x0000001c06067812 */ /* 0x000fe400078ec0ff */
[----:B------:R-:W-:Y:S01]  /*3b20*/  LOP3.LUT R18, R18, 0x1c, RZ, 0xc0, !PT ;  /* 0x0000001c12127812 */ /* 0x000fe200078ec0ff */
[C---:B------:R-:W-:Y:S01]  /*3b30*/  IMAD.IADD R4, R1.reuse, 0x1, R4 ;  /* 0x0000000101047824 */ /* 0x040fe200078e0204 */
[----:B----4-:R-:W-:Y:S01]  /*3b40*/  IADD3 R30, P0, PT, R30, 0x100, RZ ;  /* 0x000001001e1e7810 */ /* 0x010fe20007f1e0ff */
[----:B------:R-:W-:Y:S01]  /*3b50*/  IMAD.IADD R19, R1, 0x1, R6 ;  /* 0x0000000101137824 */ /* 0x000fe200078e0206 */
[----:B------:R-:W-:-:S02]  /*3b60*/  IADD3 R21, PT, PT, R21, R22, RZ ;  /* 0x0000001615157210 */ /* 0x000fc40007ffe0ff */
[----:B------:R-:W-:Y:S01]  /*3b70*/  IADD3 R18, PT, PT, R1, R18, RZ ;  /* 0x0000001201127210 */ /* 0x000fe20007ffe0ff */
[----:B------:R-:W-:-:S08]  /*3b80*/  IMAD.X R31, RZ, RZ, R31, P0 ;  /* 0x000000ffff1f7224 */ /* 0x000fd000000e061f */
.L_x_279:
[----:B------:R-:W2:Y:S01]  /*3b90*/  LDL R23, [R20] ;  /* 0x0000000014177983 */ /* 0x000ea20000100800 */
[----:B-----5:R-:W0:Y:S01]  /*3ba0*/  MUFU.RCP R5, R24 ;  /* 0x0000001800057308 */ /* 0x020e220000001000 */
[----:B------:R-:W-:Y:S01]  /*3bb0*/  BSSY.RECONVERGENT B3, `(.L_x_271) ;  /* 0x000000e000037945 */ /* 0x000fe20003800200 */
[----:B------:R-:W-:Y:S01]  /*3bc0*/  FSETP.GT.AND P4, PT, R24, RZ, PT ;  /* 0x000000ff1800720b */ /* 0x000fe20003f84000 */
[----:B-1----:R-:W-:-:S04]  /*3bd0*/  IMAD.WIDE R26, R21, 0x4, R30 ;  /* 0x00000004151a7825 */ /* 0x002fc800078e021e */
        /* <DEDUP_REMOVED lines=8> */
[----:B------:R-:W-:Y:S02]  /*3c60*/  MOV R15, R24 ;  /* 0x00000018000f7202 */ /* 0x000fe40000000f00 */
[----:B------:R-:W-:-:S07]  /*3c70*/  MOV R12, 0x3c90 ;  /* 0x00003c90000c7802 */ /* 0x000fce0000000f00 */
[----:B------:R-:W-:Y:S05]  /*3c80*/  CALL.REL.NOINC `($__internal_2_$__cuda_sm3x_div_rn_noftz_f32_slowpath) ;  /* 0x000000b000a87944 */ /* 0x000fea0003c00000 */
.L_x_272:
[----:B------:R-:W-:Y:S05]  /*3c90*/  BSYNC.RECONVERGENT B3 ;  /* 0x0000000000037941 */ /* 0x000fea0003800200 */
.L_x_271:
[----:B------:R-:W2:Y:S01]  /*3ca0*/  LDL R29, [R19] ;  /* 0x00000000131d7983 */ /* 0x000ea20000100800 */
[----:B------:R-:W0:Y:S01]  /*3cb0*/  MUFU.RCP R11, R24 ;  /* 0x00000018000b7308 */ /* 0x000e220000001000 */
[----:B------:R-:W-:Y:S01]  /*3cc0*/  FSEL R5, R5, R23, P4 ;  /* 0x0000001705057208 */ /* 0x000fe20002000000 */
[----:B------:R-:W-:Y:S04]  /*3cd0*/  BSSY.RECONVERGENT B3, `(.L_x_273) ;  /* 0x000000d000037945 */ /* 0x000fe80003800200 */
[----:B------:R1:W-:Y:S01]  /*3ce0*/  STG.E desc[UR6][R26.64+-0x100], R5 ;  /* 0xffff00051a007986 */ /* 0x0003e2000c101906 */
[----:B0-----:R-:W-:-:S04]  /*3cf0*/  FFMA R6, -R24, R11, 1 ;  /* 0x3f80000018067423 */ /* 0x001fc8000000010b */
[----:B------:R-:W-:Y:S01]  /*3d00*/  FFMA R6, R11, R6, R11 ;  /* 0x000000060b067223 */ /* 0x000fe2000000000b */
[----:B--2---:R-:W0:Y:S03]  /*3d10*/  FCHK P0, R29, R24 ;  /* 0x000000181d007302 */ /* 0x004e260000000000 */
[----:B------:R-:W-:-:S04]  /*3d20*/  FFMA R11, R6, R29, RZ ;  /* 0x0000001d060b7223 */ /* 0x000fc800000000ff */
[----:B------:R-:W-:-:S04]  /*3d30*/  FFMA R12, -R24, R11, R29 ;  /* 0x0000000b180c7223 */ /* 0x000fc8000000011d */
[----:B------:R-:W-:Y:S01]  /*3d40*/  FFMA R6, R6, R12, R11 ;  /* 0x0000000c06067223 */ /* 0x000fe2000000000b */
[----:B01----:R-:W-:Y:S06]  /*3d50*/  @!P0 BRA `(.L_x_274) ;  /* 0x0000000000108947 */ /* 0x003fec0003800000 */
[----:B------:R-:W-:Y:S01]  /*3d60*/  IMAD.MOV.U32 R15, RZ, RZ, R24 ;  /* 0x000000ffff0f7224 */ /* 0x000fe200078e0018 */
[----:B------:R-:W-:-:S07]  /*3d70*/  MOV R12, 0x3d90 ;  /* 0x00003d90000c7802 */ /* 0x000fce0000000f00 */
[----:B------:R-:W-:Y:S05]  /*3d80*/  CALL.REL.NOINC `($__internal_2_$__cuda_sm3x_div_rn_noftz_f32_slowpath) ;  /* 0x000000b000687944 */ /* 0x000fea0003c00000 */
[----:B------:R-:W-:-:S07]  /*3d90*/  IMAD.MOV.U32 R6, RZ, RZ, R5 ;  /* 0x000000ffff067224 */ /* 0x000fce00078e0005 */
.L_x_274:
[----:B------:R-:W-:Y:S05]  /*3da0*/  BSYNC.RECONVERGENT B3 ;  /* 0x0000000000037941 */ /* 0x000fea0003800200 */
.L_x_273:
        /* <DEDUP_REMOVED lines=12> */
[----:B------:R-:W-:Y:S01]  /*3e70*/  MOV R29, R23 ;  /* 0x00000017001d7202 */ /* 0x000fe20000000f00 */
[----:B------:R-:W-:Y:S01]  /*3e80*/  IMAD.MOV.U32 R15, RZ, RZ, R24 ;  /* 0x000000ffff0f7224 */ /* 0x000fe200078e0018 */
[----:B------:R-:W-:-:S07]  /*3e90*/  MOV R12, 0x3eb0 ;  /* 0x00003eb0000c7802 */ /* 0x000fce0000000f00 */
[----:B------:R-:W-:Y:S05]  /*3ea0*/  CALL.REL.NOINC `($__internal_2_$__cuda_sm3x_div_rn_noftz_f32_slowpath) ;  /* 0x000000b000207944 */ /* 0x000fea0003c00000 */
.L_x_276:
[----:B------:R-:W-:Y:S05]  /*3eb0*/  BSYNC.RECONVERGENT B3 ;  /* 0x0000000000037941 */ /* 0x000fea0003800200 */
.L_x_275:
        /* <DEDUP_REMOVED lines=15> */
[----:B------:R-:W-:-:S07]  /*3fb0*/  MOV R6, R5 ;  /* 0x0000000500067202 */ /* 0x000fce0000000f00 */
.L_x_278:
[----:B------:R-:W-:Y:S05]  /*3fc0*/  BSYNC.RECONVERGENT B3 ;  /* 0x0000000000037941 */ /* 0x000fea0003800200 */
.L_x_277:
[----:B------:R-:W-:Y:S01]  /*3fd0*/  FSEL R29, R6, R29, P4 ;  /* 0x0000001d061d7208 */ /* 0x000fe20002000000 */
[----:B------:R-:W-:Y:S01]  /*3fe0*/  VIADD R22, R22, 0x80 ;  /* 0x0000008016167836 */ /* 0x000fe20000000000 */
[----:B------:R-:W-:Y:S01]  /*3ff0*/  IADD3 R18, PT, PT, R18, 0x10, RZ ;  /* 0x0000001012127810 */ /* 0x000fe20007ffe0ff */
[----:B------:R-:W-:Y:S01]  /*4000*/  VIADD R4, R4, 0x10 ;  /* 0x0000001004047836 */ /* 0x000fe20000000000 */
[----:B------:R-:W-:Y:S01]  /*4010*/  IADD3 R21, PT, PT, R21, 0x80, RZ ;  /* 0x0000008015157810 */ /* 0x000fe20007ffe0ff */
[----:B------:R4:W-:Y:S01]  /*4020*/  STG.E desc[UR6][R26.64+0x80], R29 ;  /* 0x0000801d1a007986 */ /* 0x0009e2000c101906 */
[----:B------:R-:W-:Y:S01]  /*4030*/  ISETP.GE.AND P0, PT, R22, UR10, PT ;  /* 0x0000000a16007c0c */ /* 0x000fe2000bf06270 */
[----:B------:R-:W-:Y:S02]  /*4040*/  VIADD R19, R19, 0x10 ;  /* 0x0000001013137836 */ /* 0x000fe40000000000 */
[----:B------:R-:W-:-:S10]  /*4050*/  VIADD R20, R20, 0x10 ;  /* 0x0000001014147836 */ /* 0x000fd40000000000 */
[----:B----4-:R-:W-:Y:S05]  /*4060*/  @!P0 BRA `(.L_x_279) ;  /* 0xfffffff800c88947 */ /* 0x010fea000383ffff */
.L_x_262:
[----:B------:R-:W-:Y:S05]  /*4070*/  BSYNC.RECONVERGENT B2 ;  /* 0x0000000000027941 */ /* 0x000fea0003800200 */
.L_x_261:
[----:B-1----:R-:W1:Y:S01]  /*4080*/  LDC.64 R12, c[0x0][0x3a0] ;  /* 0x0000e800ff0c7b82 */ /* 0x002e620000000a00 */
[----:B------:R-:W-:Y:S01]  /*4090*/  VIADD R4, R10, 0x1 ;  /* 0x000000010a047836 */ /* 0x000fe20000000000 */
[----:B------:R-:W-:Y:S01]  /*40a0*/  BSSY.RECONVERGENT B2, `(.L_x_280) ;  /* 0x00000b1000027945 */ /* 0x000fe20003800200 */
[----:B------:R-:W-:-:S03]  /*40b0*/  VIADD R21, R9, 0x1 ;  /* 0x0000000109157836 */ /* 0x000fc60000000000 */
[----:B------:R-:W-:-:S04]  /*40c0*/  ISETP.GE.AND P0, PT, R4, R3, PT ;  /* 0x000000030400720c */ /* 0x000fc80003f06270 */
[----:B-1----:R-:W-:-:S04]  /*40d0*/  ISETP.GE.OR P0, PT, R21, R12, P0 ;  /* 0x0000000c1500720c */ /* 0x002fc80000706670 */
[----:B------:R-:W-:-:S13]  /*40e0*/  ISETP.GE.OR P0, PT, R2, R13, P0 ;  /* 0x0000000d0200720c */ /* 0x000fda0000706670 */
[----:B------:R-:W-:Y:S05]  /*40f0*/  @P0 BRA `(.L_x_281) ;  /* 0x0000000800ac0947 */ /* 0x000fea0003800000 */
[----:B-----5:R1:W5:Y:S01]  /*4100*/  LDL R24, [R1+0x8c] ;  /* 0x00008c0001187983 */ /* 0x0203620000100800 */
[----:B------:R-:W-:Y:S01]  /*4110*/  LOP3.LUT P0, R4, R7, 0x3, RZ, 0xc0, !PT ;  /* 0x0000000307047812 */ /* 0x000fe2000780c0ff */
[----:B------:R-:W-:Y:S01]  /*4120*/  BSSY.RECONVERGENT B3, `(.L_x_282) ;  /* 0x0000041000037945 */ /* 0x000fe20003800200 */
[----:B------:R-:W-:Y:S01]  /*4130*/  IMAD R21, R21, R13, R0 ;  /* 0x0000000d15157224 */ /* 0x000fe200078e0200 */
[----:B0-----:R-:W-:-:S10]  /*4140*/  MOV R22, R2 ;  /* 0x0000000200167202 */ /* 0x001fd40000000f00 */
[----:B-1----:R-:W-:Y:S05]  /*4150*/  @!P0 BRA `(.L_x_283) ;  /* 0x0000000000f48947 */ /* 0x002fea0003800000 */
[----:B------:R-:W4:Y:S01]  /*4160*/  LDL R29, [R1+0x8] ;  /* 0x00000800011d7983 */ /* 0x000f220000100800 */
[----:B--23-5:R-:W0:Y:S01]  /*4170*/  MUFU.RCP R5, R24 ;  /* 0x0000001800057308 */ /* 0x02ce220000001000 */
[----:B------:R-:W-:Y:S01]  /*4180*/  BSSY.RECONVERGENT B4, `(.L_x_284) ;  /* 0x000000c000047945 */ /* 0x000fe20003800200 */
[C---:B------:R-:W-:Y:S01]  /*4190*/  FSETP.GT.AND P4, PT, R24.reuse, RZ, PT ;  /* 0x000000ff1800720b */ /* 0x040fe20003f84000 */
[----:B0-----:R-:W-:-:S04]  /*41a0*/  FFMA R6, -R24, R5, 1 ;  /* 0x3f80000018067423 */ /* 0x001fc80000000105 */
[----:B------:R-:W-:Y:S01]  /*41b0*/  FFMA R6, R5, R6, R5 ;  /* 0x0000000605067223 */ /* 0x000fe20000000005 */
[----:B----4-:R-:W0:Y:S03]  /*41c0*/  FCHK P0, R29, R24 ;  /* 0x000000181d007302 */ /* 0x010e260000000000 */
[----:B------:R-:W-:-:S04]  /*41d0*/  FFMA R5, R29, R6, RZ ;  /* 0x000000061d057223 */ /* 0x000fc800000000ff */
[----:B------:R-:W-:-:S04]  /*41e0*/  FFMA R11, -R24, R5, R29 ;  /* 0x00000005180b7223 */ /* 0x000fc8000000011d */
[----:B------:R-:W-:Y:S01]  /*41f0*/  FFMA R5, R6, R11, R5 ;  /* 0x0000000b06057223 */ /* 0x000fe20000000005 */
[----:B0-----:R-:W-:Y:S06]  /*4200*/  @!P0 BRA `(.L_x_285) ;  /* 0x00000000000c8947 */ /* 0x001fec0003800000 */
[----:B------:R-:W-:Y:S01]  /*4210*/  IMAD.MOV.U32 R15, RZ, RZ, R24 ;  /* 0x000000ffff0f7224 */ /* 0x000fe200078e0018 */
[----:B------:R-:W-:-:S07]  /*4220*/  MOV R12, 0x4240 ;  /* 0x00004240000c7802 */ /* 0x000fce0000000f00 */
[----:B------:R-:W-:Y:S05]  /*4230*/  CALL.REL.NOINC `($__internal_2_$__cuda_sm3x_div_rn_noftz_f32_slowpath) ;  /* 0x000000ac003c7944 */ /* 0x000fea0003c00000 */
.L_x_285:
[----:B------:R-:W-:Y:S05]  /*4240*/  BSYNC.RECONVERGENT B4 ;  /* 0x0000000000047941 */ /* 0x000fea0003800200 */
.L_x_284:
        /* <DEDUP_REMOVED lines=21> */
[----:B------:R-:W-:Y:S05]  /*43a0*/  CALL.REL.NOINC `($__internal_2_$__cuda_sm3x_div_rn_noftz_f32_slowpath) ;  /* 0x000000a800e07944 */ /* 0x000fea0003c00000 */
.L_x_287:
[----:B------:R-:W-:Y:S05]  /*43b0*/  BSYNC.RECONVERGENT B4 ;  /* 0x0000000000047941 */ /* 0x000fea0003800200 */
.L_x_286:
[----:B------:R-:W-:Y:S02]  /*43c0*/  FSEL R5, R5, R29, P4 ;  /* 0x0000001d05057208 */ /* 0x000fe40002000000 */
[----:B------:R-:W-:Y:S02]  /*43d0*/  ISETP.NE.AND P0, PT, R4, 0x2, PT ;  /* 0x000000020400780c */ /* 0x000fe40003f05270 */
[----:B------:R-:W-:Y:S01]  /*43e0*/  LOP3.LUT R22, R2, 0x40, RZ, 0xfc, !PT ;  /* 0x0000004002167812 */ /* 0x000fe200078efcff */
[----:B------:R1:W-:Y:S10]  /*43f0*/  STG.E desc[UR6][R18.64+0x80], R5 ;  /* 0x0000800512007986 */ /* 0x0003f4000c101906 */
[----:B------:R-:W-:Y:S05]  /*4400*/  @!P0 BRA `(.L_x_283) ;  /* 0x0000000000488947 */ /* 0x000fea0003800000 */
[----:B------:R-:W2:Y:S01]  /*4410*/  LDL R29, [R1+0x10] ;  /* 0x00001000011d7983 */ /* 0x000ea20000100800 */
[----:B-1----:R-:W0:Y:S01]  /*4420*/  MUFU.RCP R5, R24 ;  /* 0x0000001800057308 */ /* 0x002e220000001000 */
        /* <DEDUP_REMOVED lines=11> */
[----:B------:R-:W-:Y:S05]  /*44e0*/  CALL.REL.NOINC `($__internal_2_$__cuda_sm3x_div_rn_noftz_f32_slowpath) ;  /* 0x000000a800907944 */ /* 0x000fea0003c00000 */
.L_x_289:
[----:B------:R-:W-:Y:S05]  /*44f0*/  BSYNC.RECONVERGENT B4 ;  /* 0x0000000000047941 */ /* 0x000fea0003800200 */
.L_x_288:
[----:B------:R-:W-:Y:S02]  /*4500*/  FSEL R5, R5, R29, P4 ;  /* 0x0000001d05057208 */ /* 0x000fe40002000000 */
[----:B------:R-:W-:-:S03]  /*4510*/  LOP3.LUT R22, R2, 0x60, RZ, 0xfc, !PT ;  /* 0x0000006002167812 */ /* 0x000fc600078efcff */
[----:B------:R4:W-:Y:S04]  /*4520*/  STG.E desc[UR6][R18.64+0x100], R5 ;  /* 0x0001000512007986 */ /* 0x0009e8000c101906 */
.L_x_283:
[----:B------:R-:W-:Y:S05]  /*4530*/  BSYNC.RECONVERGENT B3 ;  /* 0x0000000000037941 */ /* 0x000fea0003800200 */
.L_x_282:
[----:B------:R-:W-:-:S13]  /*4540*/  ISETP.GE.U32.AND P0, PT, R8, 0x60, PT ;  /* 0x000000600800780c */ /* 0x000fda0003f06070 */
[----:B------:R-:W-:Y:S05]  /*4550*/  @!P0 BRA `(.L_x_281) ;  /* 0x0000000400948947 */ /* 0x000fea0003800000 */
[----:B------:R-:W0:Y:S01]  /*4560*/  LDC.64 R26, c[0x0][0x398] ;  /* 0x0000e600ff1a7b82 */ /* 0x000e220000000a00 */
[C---:B------:R-:W-:Y:S02]  /*4570*/  IADD3 R4, P0, PT, R22.reuse, 0x60, RZ ;  /* 0x0000006016047810 */ /* 0x040fe40007f1e0ff */
[C---:B01234-:R-:W-:Y:S02]  /*4580*/  IADD3 R18, P1, PT, R22.reuse, 0x40, RZ ;  /* 0x0000004016127810 */ /* 0x05ffe40007f3e0ff */
        /* <DEDUP_REMOVED lines=9> */
[----:B------:R-:W-:Y:S02]  /*4620*/  LOP3.LUT R4, R4, 0x1c, RZ, 0xc0, !PT ;  /* 0x0000001c04047812 */ /* 0x000fe400078ec0ff */
[----:B------:R-:W-:Y:S02]  /*4630*/  LOP3.LUT R18, R18, 0x1c, RZ, 0xc0, !PT ;  /* 0x0000001c12127812 */ /* 0x000fe400078ec0ff */
[----:B------:R-:W-:Y:S02]  /*4640*/  LOP3.LUT R6, R6, 0x1c, RZ, 0xc0, !PT ;  /* 0x0000001c06067812 */ /* 0x000fe400078ec0ff */
[----:B------:R-:W-:-:S02]  /*4650*/  IADD3 R26, P0, PT, R26, 0x100, RZ ;  /* 0x000001001a1a7810 */ /* 0x000fc40007f1e0ff */
[----:B------:R-:W-:Y:S02]  /*4660*/  IADD3 R21, PT, PT, R21, R22, RZ ;  /* 0x0000001615157210 */ /* 0x000fe40007ffe0ff */
[----:B------:R-:W-:Y:S01]  /*4670*/  IADD3 R20, PT, PT, R20, 0x8, R1 ;  /* 0x0000000814147810 */ /* 0x000fe20007ffe001 */
[----:B------:R-:W-:Y:S01]  /*4680*/  IMAD.X R27, RZ, RZ, R27, P0 ;  /* 0x000000ffff1b7224 */ /* 0x000fe200000e061b */
[--C-:B------:R-:W-:Y:S02]  /*4690*/  IADD3 R4, PT, PT, R4, 0x8, R1.reuse ;  /* 0x0000000804047810 */ /* 0x100fe40007ffe001 */
[--C-:B------:R-:W-:Y:S02]  /*46a0*/  IADD3 R18, PT, PT, R18, 0x8, R1.reuse ;  /* 0x0000000812127810 */ /* 0x100fe40007ffe001 */
[----:B------:R-:W-:-:S07]  /*46b0*/  IADD3 R19, PT, PT, R6, 0x8, R1 ;  /* 0x0000000806137810 */ /* 0x000fce0007ffe001 */
.L_x_298:
[----:B------:R-:W2:Y:S01]  /*46c0*/  LDL R23, [R20] ;  /* 0x0000000014177983 */ /* 0x000ea20000100800 */
[----:B-----5:R-:W0:Y:S01]  /*46d0*/  MUFU.RCP R5, R24 ;  /* 0x0000001800057308 */ /* 0x020e220000001000 */
[----:B------:R-:W-:Y:S01]  /*46e0*/  BSSY.RECONVERGENT B3, `(.L_x_290) ;  /* 0x000000e000037945 */ /* 0x000fe20003800200 */
[----:B------:R-:W-:Y:S01]  /*46f0*/  FSETP.GT.AND P4, PT, R24, RZ, PT ;  /* 0x000000ff1800720b */ /* 0x000fe20003f84000 */
[----:B------:R-:W-:-:S04]  /*4700*/  IMAD.WIDE R30, R21, 0x4, R26 ;  /* 0x00000004151e7825 */ /* 0x000fc800078e021a */
        /* <DEDUP_REMOVED lines=8> */
[----:B------:R-:W-:Y:S01]  /*4790*/  MOV R12, 0x47c0 ;  /* 0x000047c0000c7802 */ /* 0x000fe20000000f00 */
[----:B------:R-:W-:-:S07]  /*47a0*/  IMAD.MOV.U32 R15, RZ, RZ, R24 ;  /* 0x000000ffff0f7224 */ /* 0x000fce00078e0018 */
[----:B------:R-:W-:Y:S05]  /*47b0*/  CALL.REL.NOINC `($__internal_2_$__cuda_sm3x_div_rn_noftz_f32_slowpath) ;  /* 0x000000a400dc7944 */ /* 0x000fea0003c00000 */
.L_x_291:
[----:B------:R-:W-:Y:S05]  /*47c0*/  BSYNC.RECONVERGENT B3 ;  /* 0x0000000000037941 */ /* 0x000fea0003800200 */
.L_x_290:
        /* <DEDUP_REMOVED lines=12> */
[----:B------:R-:W-:Y:S02]  /*4890*/  MOV R15, R24 ;  /* 0x00000018000f7202 */ /* 0x000fe40000000f00 */
[----:B------:R-:W-:-:S07]  /*48a0*/  MOV R12, 0x48c0 ;  /* 0x000048c0000c7802 */ /* 0x000fce0000000f00 */
[----:B------:R-:W-:Y:S05]  /*48b0*/  CALL.REL.NOINC `($__internal_2_$__cuda_sm3x_div_rn_noftz_f32_slowpath) ;  /* 0x000000a4009c7944 */ /* 0x000fea0003c00000 */
[----:B------:R-:W-:-:S07]  /*48c0*/  IMAD.MOV.U32 R6, RZ, RZ, R5 ;  /* 0x000000ffff067224 */ /* 0x000fce00078e0005 */
.L_x_293:
[----:B------:R-:W-:Y:S05]  /*48d0*/  BSYNC.RECONVERGENT B3 ;  /* 0x0000000000037941 */ /* 0x000fea0003800200 */
.L_x_292:
        /* <DEDUP_REMOVED lines=13> */
[----:B------:R-:W-:Y:S02]  /*49b0*/  MOV R15, R24 ;  /* 0x00000018000f7202 */ /* 0x000fe40000000f00 */
[----:B------:R-:W-:-:S07]  /*49c0*/  MOV R12, 0x49e0 ;  /* 0x000049e0000c7802 */ /* 0x000fce0000000f00 */
[----:B------:R-:W-:Y:S05]  /*49d0*/  CALL.REL.NOINC `($__internal_2_$__cuda_sm3x_div_rn_noftz_f32_slowpath) ;  /* 0x000000a400547944 */ /* 0x000fea0003c00000 */
.L_x_295:
[----:B------:R-:W-:Y:S05]  /*49e0*/  BSYNC.RECONVERGENT B3 ;  /* 0x0000000000037941 */ /* 0x000fea0003800200 */
.L_x_294:
        /* <DEDUP_REMOVED lines=16> */
.L_x_297:
[----:B------:R-:W-:Y:S05]  /*4af0*/  BSYNC.RECONVERGENT B3 ;  /* 0x0000000000037941 */ /* 0x000fea0003800200 */
.L_x_296:
[----:B------:R-:W0:Y:S01]  /*4b00*/  LDCU UR4, c[0x0][0x3a4] ;  /* 0x00007480ff0477ac */ /* 0x000e220008000800 */
[----:B------:R-:W-:Y:S01]  /*4b10*/  FSEL R29, R6, R29, P4 ;  /* 0x0000001d061d7208 */ /* 0x000fe20002000000 */
[----:B------:R-:W-:Y:S01]  /*4b20*/  VIADD R4, R4, 0x10 ;  /* 0x0000001004047836 */ /* 0x000fe20000000000 */
[----:B------:R-:W-:Y:S01]  /*4b30*/  IADD3 R22, PT, PT, R22, 0x80, RZ ;  /* 0x0000008016167810 */ /* 0x000fe20007ffe0ff */
[----:B------:R-:W-:Y:S01]  /*4b40*/  VIADD R18, R18, 0x10 ;  /* 0x0000001012127836 */ /* 0x000fe20000000000 */
[----:B------:R-:W-:Y:S01]  /*4b50*/  IADD3 R19, PT, PT, R19, 0x10, RZ ;  /* 0x0000001013137810 */ /* 0x000fe20007ffe0ff */
[----:B------:R1:W-:Y:S01]  /*4b60*/  STG.E desc[UR6][R30.64+0x80], R29 ;  /* 0x0000801d1e007986 */ /* 0x0003e2000c101906 */
[----:B------:R-:W-:Y:S02]  /*4b70*/  VIADD R20, R20, 0x10 ;  /* 0x0000001014147836 */ /* 0x000fe40000000000 */
[----:B------:R-:W-:Y:S01]  /*4b80*/  VIADD R21, R21, 0x80 ;  /* 0x0000008015157836 */ /* 0x000fe20000000000 */
[----:B0-----:R-:W-:-:S13]  /*4b90*/  ISETP.GE.AND P0, PT, R22, UR4, PT ;  /* 0x0000000416007c0c */ /* 0x001fda000bf06270 */
[----:B-1----:R-:W-:Y:S05]  /*4ba0*/  @!P0 BRA `(.L_x_298) ;  /* 0xfffffff800c48947 */ /* 0x002fea000383ffff */
.L_x_281:
[----:B------:R-:W-:Y:S05]  /*4bb0*/  BSYNC.RECONVERGENT B2 ;  /* 0x0000000000027941 */ /* 0x000fea0003800200 */
.L_x_280:
[----:B------:R-:W0:Y:S01]  /*4bc0*/  LDC.64 R12, c[0x0][0x3a0] ;  /* 0x0000e800ff0c7b82 */ /* 0x000e220000000a00 */
[----:B------:R-:W-:Y:S01]  /*4bd0*/  IADD3 R4, PT, PT, R10, 0x2, RZ ;  /* 0x000000020a047810 */ /* 0x000fe20007ffe0ff */
[----:B------:R-:W-:Y:S01]  /*4be0*/  VIADD R21, R9, 0x2 ;  /* 0x0000000209157836 */ /* 0x000fe20000000000 */
[----:B------:R-:W-:Y:S02]  /*4bf0*/  BSSY.RECONVERGENT B2, `(.L_x_299) ;  /* 0x00000b0000027945 */ /* 0x000fe40003800200 */
[----:B------:R-:W-:-:S04]  /*4c00*/  ISETP.GE.AND P0, PT, R4, R3, PT ;  /* 0x000000030400720c */ /* 0x000fc80003f06270 */
[----:B0-----:R-:W-:-:S04]  /*4c10*/  ISETP.GE.OR P0, PT, R21, R12, P0 ;  /* 0x0000000c1500720c */ /* 0x001fc80000706670 */
[----:B------:R-:W-:-:S13]  /*4c20*/  ISETP.GE.OR P0, PT, R2, R13, P0 ;  /* 0x0000000d0200720c */ /* 0x000fda0000706670 */
[----:B------:R-:W-:Y:S05]  /*4c30*/  @P0 BRA `(.L_x_300) ;  /* 0x0000000800ac0947 */ /* 0x000fea0003800000 */
[----:B-----5:R0:W5:Y:S01]  /*4c40*/  LDL R24, [R1+0x94] ;  /* 0x0000940001187983 */ /* 0x0201620000100800 */
[----:B------:R-:W-:Y:S01]  /*4c50*/  LOP3.LUT P0, R4, R7, 0x3, RZ, 0xc0, !PT ;  /* 0x0000000307047812 */ /* 0x000fe2000780c0ff */
[----:B------:R-:W-:Y:S01]  /*4c60*/  BSSY.RECONVERGENT B3, `(.L_x_301) ;  /* 0x0000041000037945 */ /* 0x000fe20003800200 */
[----:B------:R-:W-:Y:S02]  /*4c70*/  IMAD R21, R21, R13, R0 ;  /* 0x0000000d15157224 */ /* 0x000fe400078e0200 */
[----:B------:R-:W-:-:S09]  /*4c80*/  IMAD.MOV.U32 R22, RZ, RZ, R2 ;  /* 0x000000ffff167224 */ /* 0x000fd200078e0002 */
[----:B0-----:R-:W-:Y:S05]  /*4c90*/  @!P0 BRA `(.L_x_302) ;  /* 0x0000000000f48947 */ /* 0x001fea0003800000 */
[----:B------:R-:W2:Y:S02]  /*4ca0*/  LDL R29, [R1+0x10] ;  /* 0x00001000011d7983 */ /* 0x000ea40000100800 */
[----:B-12345:R-:W0:Y:S01]  /*4cb0*/  MUFU.RCP R5, R24 ;  /* 0x0000001800057308 */ /* 0x03ee220000001000 */
[----:B------:R-:W-:Y:S01]  /*4cc0*/  BSSY.RECONVERGENT B4, `(.L_x_303) ;  /* 0x000000c000047945 */ /* 0x000fe20003800200 */
[C---:B------:R-:W-:Y:S01]  /*4cd0*/  FSETP.GT.AND P4, PT, R24.reuse, RZ, PT ;  /* 0x000000ff1800720b */ /* 0x040fe20003f84000 */
[----:B0-----:R-:W-:-:S04]  /*4ce0*/  FFMA R6, -R24, R5, 1 ;  /* 0x3f80000018067423 */ /* 0x001fc80000000105 */
[----:B------:R-:W-:Y:S01]  /*4cf0*/  FFMA R6, R5, R6, R5 ;  /* 0x0000000605067223 */ /* 0x000fe20000000005 */
[----:B------:R-:W0:Y:S03]  /*4d00*/  FCHK P0, R29, R24 ;  /* 0x000000181d007302 */ /* 0x000e260000000000 */
[----:B------:R-:W-:-:S04]  /*4d10*/  FFMA R5, R29, R6, RZ ;  /* 0x000000061d057223 */ /* 0x000fc800000000ff */
[----:B------:R-:W-:-:S04]  /*4d20*/  FFMA R11, -R24, R5, R29 ;  /* 0x00000005180b7223 */ /* 0x000fc8000000011d */
[----:B------:R-:W-:Y:S01]  /*4d30*/  FFMA R5, R6, R11, R5 ;  /* 0x0000000b06057223 */ /* 0x000fe20000000005 */
[----:B0-----:R-:W-:Y:S06]  /*4d40*/  @!P0 BRA `(.L_x_304) ;  /* 0x00000000000c8947 */ /* 0x001fec0003800000 */
[----:B------:R-:W-:Y:S02]  /*4d50*/  MOV R15, R24 ;  /* 0x00000018000f7202 */ /* 0x000fe40000000f00 */
[----:B------:R-:W-:-:S07]  /*4d60*/  MOV R12, 0x4d80 ;  /* 0x00004d80000c7802 */ /* 0x000fce0000000f00 */
[----:B------:R-:W-:Y:S05]  /*4d70*/  CALL.REL.NOINC `($__internal_2_$__cuda_sm3x_div_rn_noftz_f32_slowpath) ;  /* 0x000000a0006c7944 */ /* 0x000fea0003c00000 */
.L_x_304:
[----:B------:R-:W-:Y:S05]  /*4d80*/  BSYNC.RECONVERGENT B4 ;  /* 0x0000000000047941 */ /* 0x000fea0003800200 */
.L_x_303:
        /* <DEDUP_REMOVED lines=22> */
.L_x_306:
[----:B------:R-:W-:Y:S05]  /*4ef0*/  BSYNC.RECONVERGENT B4 ;  /* 0x0000000000047941 */ /* 0x000fea0003800200 */
.L_x_305:
[----:B------:R-:W-:Y:S02]  /*4f00*/  FSEL R5, R5, R29, P4 ;  /* 0x0000001d05057208 */ /* 0x000fe40002000000 */
[----:B------:R-:W-:Y:S02]  /*4f10*/  ISETP.NE.AND P0, PT, R4, 0x2, PT ;  /* 0x000000020400780c */ /* 0x000fe40003f05270 */
[----:B------:R-:W-:Y:S01]  /*4f20*/  LOP3.LUT R22, R2, 0x40, RZ, 0xfc, !PT ;  /* 0x0000004002167812 */ /* 0x000fe200078efcff */
[----:B------:R0:W-:Y:S10]  /*4f30*/  STG.E desc[UR6][R18.64+0x80], R5 ;  /* 0x0000800512007986 */ /* 0x0001f4000c101906 */
        /* <DEDUP_REMOVED lines=15> */
.L_x_308:
[----:B------:R-:W-:Y:S05]  /*5030*/  BSYNC.RECONVERGENT B4 ;  /* 0x0000000000047941 */ /* 0x000fea0003800200 */
.L_x_307:
[----:B------:R-:W-:Y:S02]  /*5040*/  FSEL R5, R5, R29, P4 ;  /* 0x0000001d05057208 */ /* 0x000fe40002000000 */
[----:B------:R-:W-:-:S03]  /*5050*/  LOP3.LUT R22, R2, 0x60, RZ, 0xfc, !PT ;  /* 0x0000006002167812 */ /* 0x000fc600078efcff */
[----:B------:R0:W-:Y:S04]  /*5060*/  STG.E desc[UR6][R18.64+0x100], R5 ;  /* 0x0001000512007986 */ /* 0x0001e8000c101906 */
.L_x_302:
[----:B------:R-:W-:Y:S05]  /*5070*/  BSYNC.RECONVERGENT B3 ;  /* 0x0000000000037941 */ /* 0x000fea0003800200 */
.L_x_301:
[----:B------:R-:W-:-:S13]  /*5080*/  ISETP.GE.U32.AND P0, PT, R8, 0x60, PT ;  /* 0x000000600800780c */ /* 0x000fda0003f06070 */
[----:B------:R-:W-:Y:S05]  /*5090*/  @!P0 BRA `(.L_x_300) ;  /* 0x0000000400948947 */ /* 0x000fea0003800000 */
[----:B------:R-:W0:Y:S01]  /*50a0*/  LDC.64 R26, c[0x0][0x398] ;  /* 0x0000e600ff1a7b82 */ /* 0x000e220000000a00 */
[C---:B------:R-:W-:Y:S01]  /*50b0*/  IADD3 R4, P0, PT, R22.reuse, 0x60, RZ ;  /* 0x0000006016047810 */ /* 0x040fe20007f1e0ff */
[----:B------:R-:W-:Y:S01]  /*50c0*/  IMAD.IADD R21, R21, 0x1, R22 ;  /* 0x0000000115157824 */ /* 0x000fe200078e0216 */
[C---:B01234-:R-:W-:Y:S02]  /*50d0*/  IADD3 R18, P1, PT, R22.reuse, 0x40, RZ ;  /* 0x0000004016127810 */ /* 0x05ffe40007f3e0ff */
[C---:B------:R-:W-:Y:S01]  /*50e0*/  SHF.R.U64 R20, R22.reuse, 0x3, RZ ;  /* 0x0000000316147819 */ /* 0x040fe200000012ff */
[----:B------:R-:W-:Y:S01]  /*50f0*/  IMAD.X R5, RZ, RZ, RZ, P0 ;  /* 0x000000ffff057224 */ /* 0x000fe200000e06ff */
[----:B------:R-:W-:Y:S01]  /*5100*/  IADD3 R6, P0, PT, R22, 0x20, RZ ;  /* 0x0000002016067810 */ /* 0x000fe20007f1e0ff */
[----:B------:R-:W-:Y:S01]  /*5110*/  IMAD.X R11, RZ, RZ, RZ, P1 ;  /* 0x000000ffff0b7224 */ /* 0x000fe200008e06ff */
[----:B------:R-:W-:Y:S02]  /*5120*/  LOP3.LUT R20, R20, 0xc, RZ, 0xc0, !PT ;  /* 0x0000000c14147812 */ /* 0x000fe400078ec0ff */
[----:B------:R-:W-:-:S02]  /*5130*/  SHF.R.U64 R4, R4, 0x3, R5 ;  /* 0x0000000304047819 */ /* 0x000fc40000001205 */
[----:B------:R-:W-:Y:S02]  /*5140*/  IADD3.X R5, PT, PT, RZ, RZ, RZ, P0, !PT ;  /* 0x000000ffff057210 */ /* 0x000fe400007fe4ff */
[----:B------:R-:W-:Y:S02]  /*5150*/  SHF.R.U64 R18, R18, 0x3, R11 ;  /* 0x0000000312127819 */ /* 0x000fe4000000120b */
[----:B------:R-:W-:Y:S02]  /*5160*/  SHF.R.U64 R6, R6, 0x3, R5 ;  /* 0x0000000306067819 */ /* 0x000fe40000001205 */
[----:B------:R-:W-:Y:S02]  /*5170*/  LOP3.LUT R4, R4, 0x1c, RZ, 0xc0, !PT ;  /* 0x0000001c04047812 */ /* 0x000fe400078ec0ff */
[----:B------:R-:W-:Y:S02]  /*5180*/  LOP3.LUT R18, R18, 0x1c, RZ, 0xc0, !PT ;  /* 0x0000001c12127812 */ /* 0x000fe400078ec0ff */
[----:B------:R-:W-:-:S02]  /*5190*/  LOP3.LUT R6, R6, 0x1c, RZ, 0xc0, !PT ;  /* 0x0000001c06067812 */ /* 0x000fc400078ec0ff */
[----:B------:R-:W-:Y:S02]  /*51a0*/  IADD3 R26, P0, PT, R26, 0x100, RZ ;  /* 0x000001001a1a7810 */ /* 0x000fe40007f1e0ff */
[--C-:B------:R-:W-:Y:S02]  /*51b0*/  IADD3 R20, PT, PT, R20, 0x10, R1.reuse ;  /* 0x0000001014147810 */ /* 0x100fe40007ffe001 */
[----:B------:R-:W-:Y:S01]  /*51c0*/  IADD3 R4, PT, PT, R4, 0x10, R1 ;  /* 0x0000001004047810 */ /* 0x000fe20007ffe001 */
[----:B------:R-:W-:Y:S01]  /*51d0*/  IMAD.X R27, RZ, RZ, R27, P0 ;  /* 0x000000ffff1b7224 */ /* 0x000fe200000e061b */
[--C-:B------:R-:W-:Y:S02]  /*51e0*/  IADD3 R18, PT, PT, R18, 0x10, R1.reuse ;  /* 0x0000001012127810 */ /* 0x100fe40007ffe001 */
[----:B------:R-:W-:-:S07]  /*51f0*/  IADD3 R19, PT, PT, R6, 0x10, R1 ;  /* 0x0000001006137810 */ /* 0x000fce0007ffe001 */
.L_x_317:
        /* <DEDUP_REMOVED lines=12> */
[----:B------:R-:W-:Y:S01]  /*52c0*/  MOV R29, R23 ;  /* 0x00000017001d7202 */ /* 0x000fe20000000f00 */
[----:B------:R-:W-:Y:S01]  /*52d0*/  IMAD.MOV.U32 R15, RZ, RZ, R24 ;  /* 0x000000ffff0f7224 */ /* 0x000fe200078e0018 */
[----:B------:R-:W-:-:S07]  /*52e0*/  MOV R12, 0x5300 ;  /* 0x00005300000c7802 */ /* 0x000fce0000000f00 */
[----:B------:R-:W-:Y:S05]  /*52f0*/  CALL.REL.NOINC `($__internal_2_$__cuda_sm3x_div_rn_noftz_f32_slowpath) ;  /* 0x0000009c000c7944 */ /* 0x000fea0003c00000 */
.L_x_310:
[----:B------:R-:W-:Y:S05]  /*5300*/  BSYNC.RECONVERGENT B3 ;  /* 0x0000000000037941 */ /* 0x000fea0003800200 */
.L_x_309:
        /* <DEDUP_REMOVED lines=16> */
.L_x_312:
[----:B------:R-:W-:Y:S05]  /*5410*/  BSYNC.RECONVERGENT B3 ;  /* 0x0000000000037941 */ /* 0x000fea0003800200 */
.L_x_311:
        /* <DEDUP_REMOVED lines=13> */
[----:B------:R-:W-:Y:S01]  /*54f0*/  MOV R12, 0x5520 ;  /* 0x00005520000c7802 */ /* 0x000fe20000000f00 */
[----:B------:R-:W-:-:S07]  /*5500*/  IMAD.MOV.U32 R15, RZ, RZ, R24 ;  /* 0x000000ffff0f7224 */ /* 0x000fce00078e0018 */
[----:B------:R-:W-:Y:S05]  /*5510*/  CALL.REL.NOINC `($__internal_2_$__cuda_sm3x_div_rn_noftz_f32_slowpath) ;  /* 0x0000009800847944 */ /* 0x000fea0003c00000 */
.L_x_314:
[----:B------:R-:W-:Y:S05]  /*5520*/  BSYNC.RECONVERGENT B3 ;  /* 0x0000000000037941 */ /* 0x000fea0003800200 */
.L_x_313:
        /* <DEDUP_REMOVED lines=16> */
.L_x_316:
[----:B------:R-:W-:Y:S05]  /*5630*/  BSYNC.RECONVERGENT B3 ;  /* 0x0000000000037941 */ /* 0x000fea0003800200 */
.L_x_315:
        /* <DEDUP_REMOVED lines=11> */
.L_x_300:
[----:B------:R-:W-:Y:S05]  /*56f0*/  BSYNC.RECONVERGENT B2 ;  /* 0x0000000000027941 */ /* 0x000fea0003800200 */
.L_x_299:
[----:B------:R-:W0:Y:S01]  /*5700*/  LDC.64 R12, c[0x0][0x3a0] ;  /* 0x0000e800ff0c7b82 */ /* 0x000e220000000a00 */
[----:B------:R-:W-:Y:S01]  /*5710*/  VIADD R4, R10, 0x3 ;  /* 0x000000030a047836 */ /* 0x000fe20000000000 */
[----:B------:R-:W-:Y:S01]  /*5720*/  IADD3 R21, PT, PT, R9, 0x3, RZ ;  /* 0x0000000309157810 */ /* 0x000fe20007ffe0ff */
[----:B------:R-:W-:Y:S03]  /*5730*/  BSSY.RECONVERGENT B2, `(.L_x_318) ;  /* 0x00000b0000027945 */ /* 0x000fe60003800200 */
        /* <DEDUP_REMOVED lines=21> */
[----:B------:R-:W-:Y:S01]  /*5890*/  IMAD.MOV.U32 R15, RZ, RZ, R24 ;  /* 0x000000ffff0f7224 */ /* 0x000fe200078e0018 */
[----:B------:R-:W-:-:S07]  /*58a0*/  MOV R12, 0x58c0 ;  /* 0x000058c0000c7802 */ /* 0x000fce0000000f00 */
[----:B------:R-:W-:Y:S05]  /*58b0*/  CALL.REL.NOINC `($__internal_2_$__cuda_sm3x_div_rn_noftz_f32_slowpath) ;  /* 0x00000094009c7944 */ /* 0x000fea0003c00000 */
.L_x_323:
[----:B------:R-:W-:Y:S05]  /*58c0*/  BSYNC.RECONVERGENT B4 ;  /* 0x0000000000047941 */ /* 0x000fea0003800200 */
.L_x_322:
[----:B------:R-:W0:Y:S01]  /*58d0*/  LDC.64 R18, c[0x0][0x398] ;  /* 0x0000e600ff127b82 */ /* 0x000e220000000a00 */
[----:B------:R-:W-:Y:S02]  /*58e0*/  IADD3 R11, PT, PT, R2, R21, RZ ;  /* 0x00000015020b7210 */ /* 0x000fe40007ffe0ff */
        /* <DEDUP_REMOVED lines=20> */
.L_x_325:
[----:B------:R-:W-:Y:S05]  /*5a30*/  BSYNC.RECONVERGENT B4 ;  /* 0x0000000000047941 */ /* 0x000fea0003800200 */
.L_x_324:
        /* <DEDUP_REMOVED lines=19> */
.L_x_327:
[----:B------:R-:W-:Y:S05]  /*5b70*/  BSYNC.RECONVERGENT B4 ;  /* 0x0000000000047941 */ /* 0x000fea0003800200 */
.L_x_326:
[----:B------:R-:W-:Y:S02]  /*5b80*/  FSEL R5, R5, R29, P4 ;  /* 0x0000001d05057208 */ /* 0x000fe40002000000 */
[----:B------:R-:W-:-:S03]  /*5b90*/  LOP3.LUT R22, R2, 0x60, RZ, 0xfc, !PT ;  /* 0x0000006002167812 */ /* 0x000fc600078efcff */
[----:B------:R0:W-:Y:S04]  /*5ba0*/  STG.E desc[UR6][R18.64+0x100], R5 ;  /* 0x0001000512007986 */ /* 0x0001e8000c101906 */
.L_x_321:
[----:B------:R-:W-:Y:S05]  /*5bb0*/  BSYNC.RECONVERGENT B3 ;  /* 0x0000000000037941 */ /* 0x000fea0003800200 */
.L_x_320:
[----:B------:R-:W-:-:S13]  /*5bc0*/  ISETP.GE.U32.AND P0, PT, R8, 0x60, PT ;  /* 0x000000600800780c */ /* 0x000fda0003f06070 */
[----:B------:R-:W-:Y:S05]  /*5bd0*/  @!P0 BRA `(.L_x_319) ;  /* 0x0000000400948947 */ /* 0x000fea0003800000 */
[----:B------:R-:W0:Y:S01]  /*5be0*/  LDC.64 R26, c[0x0][0x398] ;  /* 0x0000e600ff1a7b82 */ /* 0x000e220000000a00 */
[C---:B------:R-:W-:Y:S01]  /*5bf0*/  IADD3 R4, P0, PT, R22.reuse, 0x60, RZ ;  /* 0x0000006016047810 */ /* 0x040fe20007f1e0ff */
[----:B------:R-:W-:Y:S01]  /*5c00*/  IMAD.IADD R21, R21, 0x1, R22 ;  /* 0x0000000115157824 */ /* 0x000fe200078e0216 */
[C---:B01234-:R-:W-:Y:S02]  /*5c10*/  IADD3 R18, P1, PT, R22.reuse, 0x40, RZ ;  /* 0x0000004016127810 */ /* 0x05ffe40007f3e0ff */
[----:B------:R-:W-:Y:S02]  /*5c20*/  IADD3.X R5, PT, PT, RZ, RZ, RZ, P0, !PT ;  /* 0x000000ffff057210 */ /* 0x000fe400007fe4ff */
[----:B------:R-:W-:Y:S01]  /*5c30*/  IADD3 R6, P0, PT, R22, 0x20, RZ ;  /* 0x0000002016067810 */ /* 0x000fe20007f1e0ff */
[----:B------:R-:W-:Y:S01]  /*5c40*/  IMAD.X R11, RZ, RZ, RZ, P1 ;  /* 0x000000ffff0b7224 */ /* 0x000fe200008e06ff */
[----:B------:R-:W-:Y:S02]  /*5c50*/  SHF.R.U64 R4, R4, 0x3, R5 ;  /* 0x0000000304047819 */ /* 0x000fe40000001205 */
[----:B------:R-:W-:Y:S01]  /*5c60*/  SHF.R.U64 R20, R22, 0x3, RZ ;  /* 0x0000000316147819 */ /* 0x000fe200000012ff */
        /* <DEDUP_REMOVED lines=8> */
[--C-:B------:R-:W-:Y:S02]  /*5cf0*/  IADD3 R20, PT, PT, R20, 0x18, R1.reuse ;  /* 0x0000001814147810 */ /* 0x100fe40007ffe001 */
[----:B------:R-:W-:Y:S02]  /*5d00*/  IADD3.X R27, PT, PT, RZ, R27, RZ, P0, !PT ;  /* 0x0000001bff1b7210 */ /* 0x000fe400007fe4ff */
[--C-:B------:R-:W-:Y:S02]  /*5d10*/  IADD3 R4, PT, PT, R4, 0x18, R1.reuse ;  /* 0x0000001804047810 */ /* 0x100fe40007ffe001 */
[--C-:B------:R-:W-:Y:S02]  /*5d20*/  IADD3 R18, PT, PT, R18, 0x18, R1.reuse ;  /* 0x0000001812127810 */ /* 0x100fe40007ffe001 */
[----:B------:R-:W-:-:S07]  /*5d30*/  IADD3 R19, PT, PT, R6, 0x18, R1 ;  /* 0x0000001806137810 */ /* 0x000fce0007ffe001 */
.L_x_336:
        /* <DEDUP_REMOVED lines=16> */
.L_x_329:
[----:B------:R-:W-:Y:S05]  /*5e40*/  BSYNC.RECONVERGENT B3 ;  /* 0x0000000000037941 */ /* 0x000fea0003800200 */
.L_x_328:
        /* <DEDUP_REMOVED lines=16> */
.L_x_331:
[----:B------:R-:W-:Y:S05]  /*5f50*/  BSYNC.RECONVERGENT B3 ;  /* 0x0000000000037941 */ /* 0x000fea0003800200 */
.L_x_330:
        /* <DEDUP_REMOVED lines=16> */
.L_x_333:
[----:B------:R-:W-:Y:S05]  /*6060*/  BSYNC.RECONVERGENT B3 ;  /* 0x0000000000037941 */ /* 0x000fea0003800200 */
.L_x_332:
        /* <DEDUP_REMOVED lines=16> */
.L_x_335:
[----:B------:R-:W-:Y:S05]  /*6170*/  BSYNC.RECONVERGENT B3 ;  /* 0x0000000000037941 */ /* 0x000fea0003800200 */
.L_x_334:
        /* <DEDUP_REMOVED lines=11> */
.L_x_319:
[----:B------:R-:W-:Y:S05]  /*6230*/  BSYNC.RECONVERGENT B2 ;  /* 0x0000000000027941 */ /* 0x000fea0003800200 */
.L_x_318:
[----:B------:R-:W0:Y:S01]  /*6240*/  LDC.64 R12, c[0x0][0x3a0] ;  /* 0x0000e800ff0c7b82 */ /* 0x000e220000000a00 */
[----:B------:R-:W-:Y:S01]  /*6250*/  VIADD R4, R10, 0x4 ;  /* 0x000000040a047836 */ /* 0x000fe20000000000 */
[----:B------:R-:W-:Y:S01]  /*6260*/  BSSY.RECONVERGENT B2, `(.L_x_337) ;  /* 0x00000b1000027945 */ /* 0x000fe20003800200 */
[----:B------:R-:W-:-:S03]  /*6270*/  VIADD R21, R9, 0x4 ;  /* 0x0000000409157836 */ /* 0x000fc60000000000 */
[----:B------:R-:W-:-:S04]  /*6280*/  ISETP.GE.AND P0, PT, R4, R3, PT ;  /* 0x000000030400720c */ /* 0x000fc80003f06270 */
[----:B0-----:R-:W-:-:S04]  /*6290*/  ISETP.GE.OR P0, PT, R21, R12, P0 ;  /* 0x0000000c1500720c */ /* 0x001fc80000706670 */
[----:B------:R-:W-:-:S13]  /*62a0*/  ISETP.GE.OR P0, PT, R2, R13, P0 ;  /* 0x0000000d0200720c */ /* 0x000fda0000706670 */
[----:B------:R-:W-:Y:S05]  /*62b0*/  @P0 BRA `(.L_x_338) ;  /* 0x0000000800ac0947 */ /* 0x000fea0003800000 */
[----:B-----5:R0:W5:Y:S01]  /*62c0*/  LDL R24, [R1+0xa4] ;  /* 0x0000a40001187983 */ /* 0x0201620000100800 */
[----:B------:R-:W-:Y:S01]  /*62d0*/  LOP3.LUT P0, R4, R7, 0x3, RZ, 0xc0, !PT ;  /* 0x0000000307047812 */ /* 0x000fe2000780c0ff */
[----:B------:R-:W-:Y:S01]  /*62e0*/  BSSY.RECONVERGENT B3, `(.L_x_339) ;  /* 0x0000041000037945 */ /* 0x000fe20003800200 */
[----:B------:R-:W-:Y:S01]  /*62f0*/  IMAD R21, R21, R13, R0 ;  /* 0x0000000d15157224 */ /* 0x000fe200078e0200 */
[----:B------:R-:W-:-:S10]  /*6300*/  MOV R22, R2 ;  /* 0x0000000200167202 */ /* 0x000fd40000000f00 */
        /* <DEDUP_REMOVED lines=15> */
.L_x_342:
[----:B------:R-:W-:Y:S05]  /*6400*/  BSYNC.RECONVERGENT B4 ;  /* 0x0000000000047941 */ /* 0x000fea0003800200 */
.L_x_341:
        /* <DEDUP_REMOVED lines=22> */
.L_x_344:
[----:B------:R-:W-:Y:S05]  /*6570*/  BSYNC.RECONVERGENT B4 ;  /* 0x0000000000047941 */ /* 0x000fea0003800200 */
.L_x_343:
        /* <DEDUP_REMOVED lines=19> */
.L_x_346:
[----:B------:R-:W-:Y:S05]  /*66b0*/  BSYNC.RECONVERGENT B4 ;  /* 0x0000000000047941 */ /* 0x000fea0003800200 */
.L_x_345:
[----:B------:R-:W-:Y:S02]  /*66c0*/  FSEL R5, R5, R29, P4 ;  /* 0x0000001d05057208 */ /* 0x000fe40002000000 */
[----:B------:R-:W-:-:S03]  /*66d0*/  LOP3.LUT R22, R2, 0x60, RZ, 0xfc, !PT ;  /* 0x0000006002167812 */ /* 0x000fc600078efcff */
[----:B------:R0:W-:Y:S04]  /*66e0*/  STG.E desc[UR6][R18.64+0x100], R5 ;  /* 0x0001000512007986 */ /* 0x0001e8000c101906 */
.L_x_340:
[----:B------:R-:W-:Y:S05]  /*66f0*/  BSYNC.RECONVERGENT B3 ;  /* 0x0000000000037941 */ /* 0x000fea0003800200 */
.L_x_339:
        /* <DEDUP_REMOVED lines=24> */
.L_x_355:
        /* <DEDUP_REMOVED lines=16> */
.L_x_348:
[----:B------:R-:W-:Y:S05]  /*6980*/  BSYNC.RECONVERGENT B3 ;  /* 0x0000000000037941 */ /* 0x000fea0003800200 */
.L_x_347:
        /* <DEDUP_REMOVED lines=16> */
.L_x_350:
[----:B------:R-:W-:Y:S05]  /*6a90*/  BSYNC.RECONVERGENT B3 ;  /* 0x0000000000037941 */ /* 0x000fea0003800200 */
.L_x_349:
        /* <DEDUP_REMOVED lines=16> */
.L_x_352:
[----:B------:R-:W-:Y:S05]  /*6ba0*/  BSYNC.RECONVERGENT B3 ;  /* 0x0000000000037941 */ /* 0x000fea0003800200 */
.L_x_351:
        /* <DEDUP_REMOVED lines=16> */
.L_x_354:
[----:B------:R-:W-:Y:S05]  /*6cb0*/  BSYNC.RECONVERGENT B3 ;  /* 0x0000000000037941 */ /* 0x000fea0003800200 */
.L_x_353:
        /* <DEDUP_REMOVED lines=11> */
.L_x_338:
[----:B------:R-:W-:Y:S05]  /*6d70*/  BSYNC.RECONVERGENT B2 ;  /* 0x0000000000027941 */ /* 0x000fea0003800200 */
.L_x_337:
        /* <DEDUP_REMOVED lines=28> */
.L_x_361:
[----:B------:R-:W-:Y:S05]  /*6f40*/  BSYNC.RECONVERGENT B4 ;  /* 0x0000000000047941 */ /* 0x000fea0003800200 */
.L_x_360:
        /* <DEDUP_REMOVED lines=22> */
.L_x_363:
[----:B------:R-:W-:Y:S05]  /*70b0*/  BSYNC.RECONVERGENT B4 ;  /* 0x0000000000047941 */ /* 0x000fea0003800200 */
.L_x_362:
        /* <DEDUP_REMOVED lines=19> */
.L_x_365:
[----:B------:R-:W-:Y:S05]  /*71f0*/  BSYNC.RECONVERGENT B4 ;  /* 0x0000000000047941 */ /* 0x000fea0003800200 */
.L_x_364:
[----:B------:R-:W-:Y:S02]  /*7200*/  FSEL R5, R5, R29, P4 ;  /* 0x0000001d05057208 */ /* 0x000fe40002000000 */
[----:B------:R-:W-:-:S03]  /*7210*/  LOP3.LUT R22, R2, 0x60, RZ, 0xfc, !PT ;  /* 0x0000006002167812 */ /* 0x000fc600078efcff */
[----:B------:R0:W-:Y:S04]  /*7220*/  STG.E desc[UR6][R18.64+0x100], R5 ;  /* 0x0001000512007986 */ /* 0x0001e8000c101906 */
.L_x_359:
[----:B------:R-:W-:Y:S05]  /*7230*/  BSYNC.RECONVERGENT B3 ;  /* 0x0000000000037941 */ /* 0x000fea0003800200 */
.L_x_358:
        /* <DEDUP_REMOVED lines=24> */
.L_x_374:
        /* <DEDUP_REMOVED lines=16> */
.L_x_367:
[----:B------:R-:W-:Y:S05]  /*74c0*/  BSYNC.RECONVERGENT B3 ;  /* 0x0000000000037941 */ /* 0x000fea0003800200 */
.L_x_366:
        /* <DEDUP_REMOVED lines=16> */
.L_x_369:
[----:B------:R-:W-:Y:S05]  /*75d0*/  BSYNC.RECONVERGENT B3 ;  /* 0x0000000000037941 */ /* 0x000fea0003800200 */
.L_x_368:
        /* <DEDUP_REMOVED lines=16> */
.L_x_371:
[----:B------:R-:W-:Y:S05]  /*76e0*/  BSYNC.RECONVERGENT B3 ;  /* 0x0000000000037941 */ /* 0x000fea0003800200 */
.L_x_370:
        /* <DEDUP_REMOVED lines=16> */
.L_x_373:
[----:B------:R-:W-:Y:S05]  /*77f0*/  BSYNC.RECONVERGENT B3 ;  /* 0x0000000000037941 */ /* 0x000fea0003800200 */
.L_x_372:
        /* <DEDUP_REMOVED lines=11> */
.L_x_357:
[----:B------:R-:W-:Y:S05]  /*78b0*/  BSYNC.RECONVERGENT B2 ;  /* 0x0000000000027941 */ /* 0x000fea0003800200 */
.L_x_356:
        /* <DEDUP_REMOVED lines=28> */
.L_x_380:
[----:B------:R-:W-:Y:S05]  /*7a80*/  BSYNC.RECONVERGENT B4 ;  /* 0x0000000000047941 */ /* 0x000fea0003800200 */
.L_x_379:
        /* <DEDUP_REMOVED lines=22> */
.L_x_382:
[----:B------:R-:W-:Y:S05]  /*7bf0*/  BSYNC.RECONVERGENT B4 ;  /* 0x0000000000047941 */ /* 0x000fea0003800200 */
.L_x_381:
        /* <DEDUP_REMOVED lines=19> */
.L_x_384:
[----:B------:R-:W-:Y:S05]  /*7d30*/  BSYNC.RECONVERGENT B4 ;  /* 0x0000000000047941 */ /* 0x000fea0003800200 */
.L_x_383:
[----:B------:R-:W-:Y:S02]  /*7d40*/  FSEL R5, R5, R29, P4 ;  /* 0x0000001d05057208 */ /* 0x000fe40002000000 */
[----:B------:R-:W-:-:S03]  /*7d50*/  LOP3.LUT R22, R2, 0x60, RZ, 0xfc, !PT ;  /* 0x0000006002167812 */ /* 0x000fc600078efcff */
[----:B------:R0:W-:Y:S04]  /*7d60*/  STG.E desc[UR6][R18.64+0x100], R5 ;  /* 0x0001000512007986 */ /* 0x0001e8000c101906 */
.L_x_378:
[----:B------:R-:W-:Y:S05]  /*7d70*/  BSYNC.RECONVERGENT B3 ;  /* 0x0000000000037941 */ /* 0x000fea0003800200 */
.L_x_377:
        /* <DEDUP_REMOVED lines=24> */
.L_x_393:
        /* <DEDUP_REMOVED lines=16> */
.L_x_386:
[----:B------:R-:W-:Y:S05]  /*8000*/  BSYNC.RECONVERGENT B3 ;  /* 0x0000000000037941 */ /* 0x000fea0003800200 */
.L_x_385:
        /* <DEDUP_REMOVED lines=16> */
.L_x_388:
[----:B------:R-:W-:Y:S05]  /*8110*/  BSYNC.RECONVERGENT B3 ;  /* 0x0000000000037941 */ /* 0x000fea0003800200 */
.L_x_387:
        /* <DEDUP_REMOVED lines=16> */
.L_x_390:
[----:B------:R-:W-:Y:S05]  /*8220*/  BSYNC.RECONVERGENT B3 ;  /* 0x0000000000037941 */ /* 0x000fea0003800200 */
.L_x_389:
        /* <DEDUP_REMOVED lines=16> */
.L_x_392:
[----:B------:R-:W-:Y:S05]  /*8330*/  BSYNC.RECONVERGENT B3 ;  /* 0x0000000000037941 */ /* 0x000fea0003800200 */
.L_x_391:
        /* <DEDUP_REMOVED lines=11> */
.L_x_376:
[----:B------:R-:W-:Y:S05]  /*83f0*/  BSYNC.RECONVERGENT B2 ;  /* 0x0000000000027941 */ /* 0x000fea0003800200 */
.L_x_375:
        /* <DEDUP_REMOVED lines=28> */
.L_x_399:
[----:B------:R-:W-:Y:S05]  /*85c0*/  BSYNC.RECONVERGENT B4 ;  /* 0x0000000000047941 */ /* 0x000fea0003800200 */
.L_x_398:
        /* <DEDUP_REMOVED lines=22> */
.L_x_401:
[----:B------:R-:W-:Y:S05]  /*8730*/  BSYNC.RECONVERGENT B4 ;  /* 0x0000000000047941 */ /* 0x000fea0003800200 */
.L_x_400:
        /* <DEDUP_REMOVED lines=19> */
.L_x_403:
[----:B------:R-:W-:Y:S05]  /*8870*/  BSYNC.RECONVERGENT B4 ;  /* 0x0000000000047941 */ /* 0x000fea0003800200 */
.L_x_402:
[----:B------:R-:W-:Y:S02]  /*8880*/  FSEL R5, R5, R29, P4 ;  /* 0x0000001d05057208 */ /* 0x000fe40002000000 */
[----:B------:R-:W-:-:S03]  /*8890*/  LOP3.LUT R22, R2, 0x60, RZ, 0xfc, !PT ;  /* 0x0000006002167812 */ /* 0x000fc600078efcff */
[----:B------:R0:W-:Y:S04]  /*88a0*/  STG.E desc[UR6][R18.64+0x100], R5 ;  /* 0x0001000512007986 */ /* 0x0001e8000c101906 */
.L_x_397:
[----:B------:R-:W-:Y:S05]  /*88b0*/  BSYNC.RECONVERGENT B3 ;  /* 0x0000000000037941 */ /* 0x000fea0003800200 */
.L_x_396:
        /* <DEDUP_REMOVED lines=24> */
.L_x_412:
        /* <DEDUP_REMOVED lines=16> */
.L_x_405:
[----:B------:R-:W-:Y:S05]  /*8b40*/  BSYNC.RECONVERGENT B3 ;  /* 0x0000000000037941 */ /* 0x000fea0003800200 */
.L_x_404:
        /* <DEDUP_REMOVED lines=16> */
.L_x_407:
[----:B------:R-:W-:Y:S05]  /*8c50*/  BSYNC.RECONVERGENT B3 ;  /* 0x0000000000037941 */ /* 0x000fea0003800200 */
.L_x_406:
        /* <DEDUP_REMOVED lines=16> */
.L_x_409:
[----:B------:R-:W-:Y:S05]  /*8d60*/  BSYNC.RECONVERGENT B3 ;  /* 0x0000000000037941 */ /* 0x000fea0003800200 */
.L_x_408:
        /* <DEDUP_REMOVED lines=16> */
.L_x_411:
[----:B------:R-:W-:Y:S05]  /*8e70*/  BSYNC.RECONVERGENT B3 ;  /* 0x0000000000037941 */ /* 0x000fea0003800200 */
.L_x_410:
        /* <DEDUP_REMOVED lines=11> */
.L_x_395:
[----:B------:R-:W-:Y:S05]  /*8f30*/  BSYNC.RECONVERGENT B2 ;  /* 0x0000000000027941 */ /* 0x000fea0003800200 */
.L_x_394:
        /* <DEDUP_REMOVED lines=28> */
.L_x_418:
[----:B------:R-:W-:Y:S05]  /*9100*/  BSYNC.RECONVERGENT B4 ;  /* 0x0000000000047941 */ /* 0x000fea0003800200 */
.L_x_417:
        /* <DEDUP_REMOVED lines=22> */
.L_x_420:
[----:B------:R-:W-:Y:S05]  /*9270*/  BSYNC.RECONVERGENT B4 ;  /* 0x0000000000047941 */ /* 0x000fea0003800200 */
.L_x_419:
        /* <DEDUP_REMOVED lines=19> */
.L_x_422:
[----:B------:R-:W-:Y:S05]  /*93b0*/  BSYNC.RECONVERGENT B4 ;  /* 0x0000000000047941 */ /* 0x000fea0003800200 */
.L_x_421:
[----:B------:R-:W-:Y:S02]  /*93c0*/  FSEL R5, R5, R29, P4 ;  /* 0x0000001d05057208 */ /* 0x000fe40002000000 */
[----:B------:R-:W-:-:S03]  /*93d0*/  LOP3.LUT R22, R2, 0x60, RZ, 0xfc, !PT ;  /* 0x0000006002167812 */ /* 0x000fc600078efcff */
[----:B------:R0:W-:Y:S04]  /*93e0*/  STG.E desc[UR6][R18.64+0x100], R5 ;  /* 0x0001000512007986 */ /* 0x0001e8000c101906 */
.L_x_416:
[----:B------:R-:W-:Y:S05]  /*93f0*/  BSYNC.RECONVERGENT B3 ;  /* 0x0000000000037941 */ /* 0x000fea0003800200 */
.L_x_415:
        /* <DEDUP_REMOVED lines=24> */
.L_x_431:
        /* <DEDUP_REMOVED lines=16> */
.L_x_424:
[----:B------:R-:W-:Y:S05]  /*9680*/  BSYNC.RECONVERGENT B3 ;  /* 0x0000000000037941 */ /* 0x000fea0003800200 */
.L_x_423:
        /* <DEDUP_REMOVED lines=16> */
.L_x_426:
[----:B------:R-:W-:Y:S05]  /*9790*/  BSYNC.RECONVERGENT B3 ;  /* 0x0000000000037941 */ /* 0x000fea0003800200 */
.L_x_425:
        /* <DEDUP_REMOVED lines=16> */
.L_x_428:
[----:B------:R-:W-:Y:S05]  /*98a0*/  BSYNC.RECONVERGENT B3 ;  /* 0x0000000000037941 */ /* 0x000fea0003800200 */
.L_x_427:
        /* <DEDUP_REMOVED lines=16> */
.L_x_430:
[----:B------:R-:W-:Y:S05]  /*99b0*/  BSYNC.RECONVERGENT B3 ;  /* 0x0000000000037941 */ /* 0x000fea0003800200 */
.L_x_429:
        /* <DEDUP_REMOVED lines=11> */
.L_x_414:
[----:B------:R-:W-:Y:S05]  /*9a70*/  BSYNC.RECONVERGENT B2 ;  /* 0x0000000000027941 */ /* 0x000fea0003800200 */
.L_x_413:
        /* <DEDUP_REMOVED lines=28> */
.L_x_437:
[----:B------:R-:W-:Y:S05]  /*9c40*/  BSYNC.RECONVERGENT B4 ;  /* 0x0000000000047941 */ /* 0x000fea0003800200 */
.L_x_436:
        /* <DEDUP_REMOVED lines=22> */
.L_x_439:
[----:B------:R-:W-:Y:S05]  /*9db0*/  BSYNC.RECONVERGENT B4 ;  /* 0x0000000000047941 */ /* 0x000fea0003800200 */
.L_x_438:
        /* <DEDUP_REMOVED lines=19> */
.L_x_441:
[----:B------:R-:W-:Y:S05]  /*9ef0*/  BSYNC.RECONVERGENT B4 ;  /* 0x0000000000047941 */ /* 0x000fea0003800200 */
.L_x_440:
[----:B------:R-:W-:Y:S02]  /*9f00*/  FSEL R5, R5, R29, P4 ;  /* 0x0000001d05057208 */ /* 0x000fe40002000000 */
[----:B------:R-:W-:-:S03]  /*9f10*/  LOP3.LUT R22, R2, 0x60, RZ, 0xfc, !PT ;  /* 0x0000006002167812 */ /* 0x000fc600078efcff */
[----:B------:R0:W-:Y:S04]  /*9f20*/  STG.E desc[UR6][R18.64+0x100], R5 ;  /* 0x0001000512007986 */ /* 0x0001e8000c101906 */
.L_x_435:
[----:B------:R-:W-:Y:S05]  /*9f30*/  BSYNC.RECONVERGENT B3 ;  /* 0x0000000000037941 */ /* 0x000fea0003800200 */
.L_x_434:
        /* <DEDUP_REMOVED lines=24> */
.L_x_450:
        /* <DEDUP_REMOVED lines=16> */
.L_x_443:
[----:B------:R-:W-:Y:S05]  /*a1c0*/  BSYNC.RECONVERGENT B3 ;  /* 0x0000000000037941 */ /* 0x000fea0003800200 */
.L_x_442:
        /* <DEDUP_REMOVED lines=16> */
.L_x_445:
[----:B------:R-:W-:Y:S05]  /*a2d0*/  BSYNC.RECONVERGENT B3 ;  /* 0x0000000000037941 */ /* 0x000fea0003800200 */
.L_x_444:
        /* <DEDUP_REMOVED lines=16> */
.L_x_447:
[----:B------:R-:W-:Y:S05]  /*a3e0*/  BSYNC.RECONVERGENT B3 ;  /* 0x0000000000037941 */ /* 0x000fea0003800200 */
.L_x_446:
        /* <DEDUP_REMOVED lines=16> */
.L_x_449:
[----:B------:R-:W-:Y:S05]  /*a4f0*/  BSYNC.RECONVERGENT B3 ;  /* 0x0000000000037941 */ /* 0x000fea0003800200 */
.L_x_448:
        /* <DEDUP_REMOVED lines=11> */
.L_x_433:
[----:B------:R-:W-:Y:S05]  /*a5b0*/  BSYNC.RECONVERGENT B2 ;  /* 0x0000000000027941 */ /* 0x000fea0003800200 */
.L_x_432:
        /* <DEDUP_REMOVED lines=8> */
[----:B------:R0:W5:Y:S01]  /*a640*/  LDL R25, [R1+0xd4] ;  /* 0x0000d40001197983 */ /* 0x0001620000100800 */
[----:B------:R-:W-:Y:S01]  /*a650*/  LOP3.LUT P0, R4, R7, 0x3, RZ, 0xc0, !PT ;  /* 0x0000000307047812 */ /* 0x000fe2000780c0ff */
[----:B------:R-:W-:Y:S01]  /*a660*/  BSSY.RECONVERGENT B3, `(.L_x_453) ;  /* 0x0000041000037945 */ /* 0x000fe20003800200 */
[----:B------:R-:W-:Y:S01]  /*a670*/  IMAD R23, R23, R13, R0 ;  /* 0x0000000d17177224 */ /* 0x000fe200078e0200 */
[----:B-----5:R-:W-:-:S10]  /*a680*/  MOV R24, R2 ;  /* 0x0000000200187202 */ /* 0x020fd40000000f00 */
[----:B0-----:R-:W-:Y:S05]  /*a690*/  @!P0 BRA `(.L_x_454) ;  /* 0x0000000000f48947 */ /* 0x001fea0003800000 */
[----:B------:R-:W5:Y:S01]  /*a6a0*/  LDL R29, [R1+0x50] ;  /* 0x00005000011d7983 */ /* 0x000f620000100800 */
[----:B------:R-:W1:Y:S01]  /*a6b0*/  MUFU.RCP R6, R25 ;  /* 0x0000001900067308 */ /* 0x000e620000001000 */
[----:B------:R-:W-:Y:S01]  /*a6c0*/  BSSY.RECONVERGENT B4, `(.L_x_455) ;  /* 0x000000c000047945 */ /* 0x000fe20003800200 */
[C---:B------:R-:W-:Y:S01]  /*a6d0*/  FSETP.GT.AND P4, PT, R25.reuse, RZ, PT ;  /* 0x000000ff1900720b */ /* 0x040fe20003f84000 */
[----:B-1234-:R-:W-:-:S04]  /*a6e0*/  FFMA R5, -R25, R6, 1 ;  /* 0x3f80000019057423 */ /* 0x01efc80000000106 */
[----:B------:R-:W-:Y:S01]  /*a6f0*/  FFMA R6, R6, R5, R6 ;  /* 0x0000000506067223 */ /* 0x000fe20000000006 */
[----:B-----5:R-:W0:Y:S03]  /*a700*/  FCHK P0, R29, R25 ;  /* 0x000000191d007302 */ /* 0x020e260000000000 */
[----:B------:R-:W-:-:S04]  /*a710*/  FFMA R5, R29, R6, RZ ;  /* 0x000000061d057223 */ /* 0x000fc800000000ff */
[----:B------:R-:W-:-:S04]  /*a720*/  FFMA R11, -R25, R5, R29 ;  /* 0x00000005190b7223 */ /* 0x000fc8000000011d */
[----:B------:R-:W-:Y:S01]  /*a730*/  FFMA R5, R6, R11, R5 ;  /* 0x0000000b06057223 */ /* 0x000fe20000000005 */
[----:B0-----:R-:W-:Y:S06]  /*a740*/  @!P0 BRA `(.L_x_456) ;  /* 0x00000000000c8947 */ /* 0x001fec0003800000 */
[----:B------:R-:W-:Y:S01]  /*a750*/  IMAD.MOV.U32 R15, RZ, RZ, R25 ;  /* 0x000000ffff0f7224 */ /* 0x000fe200078e0019 */
[----:B------:R-:W-:-:S07]  /*a760*/  MOV R12, 0xa780 ;  /* 0x0000a780000c7802 */ /* 0x000fce0000000f00 */
[----:B------:R-:W-:Y:S05]  /*a770*/  CALL.REL.NOINC `($__internal_2_$__cuda_sm3x_div_rn_noftz_f32_slowpath) ;  /* 0x0000004400ec7944 */ /* 0x000fea0003c00000 */
.L_x_456:
[----:B------:R-:W-:Y:S05]  /*a780*/  BSYNC.RECONVERGENT B4 ;  /* 0x0000000000047941 */ /* 0x000fea0003800200 */
.L_x_455:
        /* <DEDUP_REMOVED lines=9> */
[----:B------:R-:W0:Y:S01]  /*a820*/  MUFU.RCP R6, R25 ;  /* 0x0000001900067308 */ /* 0x000e220000001000 */
        /* <DEDUP_REMOVED lines=12> */
.L_x_458:
[----:B------:R-:W-:Y:S05]  /*a8f0*/  BSYNC.RECONVERGENT B4 ;  /* 0x0000000000047941 */ /* 0x000fea0003800200 */
.L_x_457:
[----:B------:R-:W-:Y:S02]  /*a900*/  FSEL R5, R5, R29, P4 ;  /* 0x0000001d05057208 */ /* 0x000fe40002000000 */
[----:B------:R-:W-:Y:S02]  /*a910*/  ISETP.NE.AND P0, PT, R4, 0x2, PT ;  /* 0x000000020400780c */ /* 0x000fe40003f05270 */
[----:B------:R-:W-:Y:S01]  /*a920*/  LOP3.LUT R24, R2, 0x40, RZ, 0xfc, !PT ;  /* 0x0000004002187812 */ /* 0x000fe200078efcff */
[----:B------:R0:W-:Y:S10]  /*a930*/  STG.E desc[UR6][R18.64+0x80], R5 ;  /* 0x0000800512007986 */ /* 0x0001f4000c101906 */
        /* <DEDUP_REMOVED lines=15> */
.L_x_460:
[----:B------:R-:W-:Y:S05]  /*aa30*/  BSYNC.RECONVERGENT B4 ;  /* 0x0000000000047941 */ /* 0x000fea0003800200 */
.L_x_459:
[----:B------:R-:W-:Y:S02]  /*aa40*/  FSEL R5, R5, R29, P4 ;  /* 0x0000001d05057208 */ /* 0x000fe40002000000 */
[----:B------:R-:W-:-:S03]  /*aa50*/  LOP3.LUT R24, R2, 0x60, RZ, 0xfc, !PT ;  /* 0x0000006002187812 */ /* 0x000fc600078efcff */
[----:B------:R0:W-:Y:S04]  /*aa60*/  STG.E desc[UR6][R18.64+0x100], R5 ;  /* 0x0001000512007986 */ /* 0x0001e8000c101906 */
.L_x_454:
[----:B------:R-:W-:Y:S05]  /*aa70*/  BSYNC.RECONVERGENT B3 ;  /* 0x0000000000037941 */ /* 0x000fea0003800200 */
.L_x_453:
[----:B------:R-:W-:-:S13]  /*aa80*/  ISETP.GE.U32.AND P0, PT, R8, 0x60, PT ;  /* 0x000000600800780c */ /* 0x000fda0003f06070 */
[----:B------:R-:W-:Y:S05]  /*aa90*/  @!P0 BRA `(.L_x_452) ;  /* 0x0000000400948947 */ /* 0x000fea0003800000 */
[----:B------:R-:W5:Y:S01]  /*aaa0*/  LDC.64 R26, c[0x0][0x398] ;  /* 0x0000e600ff1a7b82 */ /* 0x000f620000000a00 */
[C---:B------:R-:W-:Y:S02]  /*aab0*/  IADD3 R6, P0, PT, R24.reuse, 0x60, RZ ;  /* 0x0000006018067810 */ /* 0x040fe40007f1e0ff */
[C---:B------:R-:W-:Y:S02]  /*aac0*/  IADD3 R20, P1, PT, R24.reuse, 0x40, RZ ;  /* 0x0000004018147810 */ /* 0x040fe40007f3e0ff */
[C---:B------:R-:W-:Y:S01]  /*aad0*/  SHF.R.U64 R22, R24.reuse, 0x3, RZ ;  /* 0x0000000318167819 */ /* 0x040fe200000012ff */
[----:B01234-:R-:W-:Y:S01]  /*aae0*/  IMAD.X R5, RZ, RZ, RZ, P0 ;  /* 0x000000ffff057224 */ /* 0x01ffe200000e06ff */
        /* <DEDUP_REMOVED lines=10> */
[----:B-----5:R-:W-:-:S02]  /*ab90*/  IADD3 R26, P0, PT, R26, 0x100, RZ ;  /* 0x000001001a1a7810 */ /* 0x020fc40007f1e0ff */
[----:B------:R-:W-:Y:S02]  /*aba0*/  IADD3 R23, PT, PT, R23, R24, RZ ;  /* 0x0000001817177210 */ /* 0x000fe40007ffe0ff */
[----:B------:R-:W-:Y:S01]  /*abb0*/  IADD3 R22, PT, PT, R22, 0x50, R1 ;  /* 0x0000005016167810 */ /* 0x000fe20007ffe001 */
[----:B------:R-:W-:Y:S01]  /*abc0*/  IMAD.X R27, RZ, RZ, R27, P0 ;  /* 0x000000ffff1b7224 */ /* 0x000fe200000e061b */
[--C-:B------:R-:W-:Y:S02]  /*abd0*/  IADD3 R19, PT, PT, R6, 0x50, R1.reuse ;  /* 0x0000005006137810 */ /* 0x100fe40007ffe001 */
[--C-:B------:R-:W-:Y:S02]  /*abe0*/  IADD3 R20, PT, PT, R20, 0x50, R1.reuse ;  /* 0x0000005014147810 */ /* 0x100fe40007ffe001 */
[----:B------:R-:W-:-:S07]  /*abf0*/  IADD3 R21, PT, PT, R4, 0x50, R1 ;  /* 0x0000005004157810 */ /* 0x000fce0007ffe001 */
.L_x_469:
[----:B------:R-:W2:Y:S01]  /*ac00*/  LDL R18, [R22] ;  /* 0x0000000016127983 */ /* 0x000ea20000100800 */
[----:B------:R-:W0:Y:S01]  /*ac10*/  MUFU.RCP R4, R25 ;  /* 0x0000001900047308 */ /* 0x000e220000001000 */
        /* <DEDUP_REMOVED lines=14> */
.L_x_462:
[----:B------:R-:W-:Y:S05]  /*ad00*/  BSYNC.RECONVERGENT B3 ;  /* 0x0000000000037941 */ /* 0x000fea0003800200 */
.L_x_461:
        /* <DEDUP_REMOVED lines=16> */
.L_x_464:
[----:B------:R-:W-:Y:S05]  /*ae10*/  BSYNC.RECONVERGENT B3 ;  /* 0x0000000000037941 */ /* 0x000fea0003800200 */
.L_x_463:
        /* <DEDUP_REMOVED lines=16> */
.L_x_466:
[----:B------:R-:W-:Y:S05]  /*af20*/  BSYNC.RECONVERGENT B3 ;  /* 0x0000000000037941 */ /* 0x000fea0003800200 */
.L_x_465:
        /* <DEDUP_REMOVED lines=16> */
.L_x_468:
[----:B------:R-:W-:Y:S05]  /*b030*/  BSYNC.RECONVERGENT B3 ;  /* 0x0000000000037941 */ /* 0x000fea0003800200 */
.L_x_467:
        /* <DEDUP_REMOVED lines=11> */
.L_x_452:
[----:B------:R-:W-:Y:S05]  /*b0f0*/  BSYNC.RECONVERGENT B2 ;  /* 0x0000000000027941 */ /* 0x000fea0003800200 */
.L_x_451:
        /* <DEDUP_REMOVED lines=8> */
[----:B------:R0:W5:Y:S01]  /*b180*/  LDL R25, [R1+0xdc] ;  /* 0x0000dc0001197983 */ /* 0x0001620000100800 */
[----:B------:R-:W-:Y:S01]  /*b190*/  LOP3.LUT P0, R4, R7, 0x3, RZ, 0xc0, !PT ;  /* 0x0000000307047812 */ /* 0x000fe2000780c0ff */
[----:B------:R-:W-:Y:S01]  /*b1a0*/  BSSY.RECONVERGENT B3, `(.L_x_472) ;  /* 0x0000041000037945 */ /* 0x000fe20003800200 */
[----:B------:R-:W-:Y:S02]  /*b1b0*/  IMAD R23, R23, R13, R0 ;  /* 0x0000000d17177224 */ /* 0x000fe400078e0200 */
[----:B-----5:R-:W-:-:S09]  /*b1c0*/  IMAD.MOV.U32 R24, RZ, RZ, R2 ;  /* 0x000000ffff187224 */ /* 0x020fd200078e0002 */
        /* <DEDUP_REMOVED lines=12> */
[----:B------:R-:W-:Y:S02]  /*b290*/  MOV R15, R25 ;  /* 0x00000019000f7202 */ /* 0x000fe40000000f00 */
[----:B------:R-:W-:-:S07]  /*b2a0*/  MOV R12, 0xb2c0 ;  /* 0x0000b2c0000c7802 */ /* 0x000fce0000000f00 */
[----:B------:R-:W-:Y:S05]  /*b2b0*/  CALL.REL.NOINC `($__internal_2_$__cuda_sm3x_div_rn_noftz_f32_slowpath) ;  /* 0x0000003c001c7944 */ /* 0x000fea0003c00000 */
.L_x_475:
[----:B------:R-:W-:Y:S05]  /*b2c0*/  BSYNC.RECONVERGENT B4 ;  /* 0x0000000000047941 */ /* 0x000fea0003800200 */
.L_x_474:
        /* <DEDUP_REMOVED lines=22> */
.L_x_477:
[----:B------:R-:W-:Y:S05]  /*b430*/  BSYNC.RECONVERGENT B4 ;  /* 0x0000000000047941 */ /* 0x000fea0003800200 */
.L_x_476:
        /* <DEDUP_REMOVED lines=19> */
.L_x_479:
[----:B------:R-:W-:Y:S05]  /*b570*/  BSYNC.RECONVERGENT B4 ;  /* 0x0000000000047941 */ /* 0x000fea0003800200 */
.L_x_478:
[----:B------:R-:W-:Y:S02]  /*b580*/  FSEL R5, R5, R29, P4 ;  /* 0x0000001d05057208 */ /* 0x000fe40002000000 */
[----:B------:R-:W-:-:S03]  /*b590*/  LOP3.LUT R24, R2, 0x60, RZ, 0xfc, !PT ;  /* 0x0000006002187812 */ /* 0x000fc600078efcff */
[----:B------:R0:W-:Y:S04]  /*b5a0*/  STG.E desc[UR6][R18.64+0x100], R5 ;  /* 0x0001000512007986 */ /* 0x0001e8000c101906 */
.L_x_473:
[----:B------:R-:W-:Y:S05]  /*b5b0*/  BSYNC.RECONVERGENT B3 ;  /* 0x0000000000037941 */ /* 0x000fea0003800200 */
.L_x_472:
[----:B------:R-:W-:-:S13]  /*b5c0*/  ISETP.GE.U32.AND P0, PT, R8, 0x60, PT ;  /* 0x000000600800780c */ /* 0x000fda0003f06070 */
[----:B------:R-:W-:Y:S05]  /*b5d0*/  @!P0 BRA `(.L_x_471) ;  /* 0x0000000400948947 */ /* 0x000fea0003800000 */
[----:B------:R-:W5:Y:S01]  /*b5e0*/  LDC.64 R26, c[0x0][0x398] ;  /* 0x0000e600ff1a7b82 */ /* 0x000f620000000a00 */
[C---:B------:R-:W-:Y:S01]  /*b5f0*/  IADD3 R6, P0, PT, R24.reuse, 0x60, RZ ;  /* 0x0000006018067810 */ /* 0x040fe20007f1e0ff */
[----:B------:R-:W-:Y:S01]  /*b600*/  IMAD.IADD R23, R23, 0x1, R24 ;  /* 0x0000000117177824 */ /* 0x000fe200078e0218 */
[C---:B------:R-:W-:Y:S02]  /*b610*/  IADD3 R20, P1, PT, R24.reuse, 0x40, RZ ;  /* 0x0000004018147810 */ /* 0x040fe40007f3e0ff */
[C---:B------:R-:W-:Y:S01]  /*b620*/  SHF.R.U64 R22, R24.reuse, 0x3, RZ ;  /* 0x0000000318167819 */ /* 0x040fe200000012ff */
[----:B01234-:R-:W-:Y:S01]  /*b630*/  IMAD.X R5, RZ, RZ, RZ, P0 ;  /* 0x000000ffff057224 */ /* 0x01ffe200000e06ff */
        /* <DEDUP_REMOVED lines=10> */
[----:B-----5:R-:W-:Y:S02]  /*b6e0*/  IADD3 R26, P0, PT, R26, 0x100, RZ ;  /* 0x000001001a1a7810 */ /* 0x020fe40007f1e0ff */
[--C-:B------:R-:W-:Y:S02]  /*b6f0*/  IADD3 R22, PT, PT, R22, 0x58, R1.reuse ;  /* 0x0000005816167810 */ /* 0x100fe40007ffe001 */
[----:B------:R-:W-:Y:S01]  /*b700*/  IADD3 R19, PT, PT, R6, 0x58, R1 ;  /* 0x0000005806137810 */ /* 0x000fe20007ffe001 */
[----:B------:R-:W-:Y:S01]  /*b710*/  IMAD.X R27, RZ, RZ, R27, P0 ;  /* 0x000000ffff1b7224 */ /* 0x000fe200000e061b */
[--C-:B------:R-:W-:Y:S02]  /*b720*/  IADD3 R20, PT, PT, R20, 0x58, R1.reuse ;  /* 0x0000005814147810 */ /* 0x100fe40007ffe001 */
[----:B------:R-:W-:-:S07]  /*b730*/  IADD3 R21, PT, PT, R4, 0x58, R1 ;  /* 0x0000005804157810 */ /* 0x000fce0007ffe001 */
.L_x_488:
        /* <DEDUP_REMOVED lines=16> */
.L_x_481:
[----:B------:R-:W-:Y:S05]  /*b840*/  BSYNC.RECONVERGENT B3 ;  /* 0x0000000000037941 */ /* 0x000fea0003800200 */
.L_x_480:
        /* <DEDUP_REMOVED lines=16> */
.L_x_483:
[----:B------:R-:W-:Y:S05]  /*b950*/  BSYNC.RECONVERGENT B3 ;  /* 0x0000000000037941 */ /* 0x000fea0003800200 */
.L_x_482:
        /* <DEDUP_REMOVED lines=16> */
.L_x_485:
[----:B------:R-:W-:Y:S05]  /*ba60*/  BSYNC.RECONVERGENT B3 ;  /* 0x0000000000037941 */ /* 0x000fea0003800200 */
.L_x_484:
        /* <DEDUP_REMOVED lines=16> */
.L_x_487:
[----:B------:R-:W-:Y:S05]  /*bb70*/  BSYNC.RECONVERGENT B3 ;  /* 0x0000000000037941 */ /* 0x000fea0003800200 */
.L_x_486:
        /* <DEDUP_REMOVED lines=11> */
.L_x_471:
[----:B------:R-:W-:Y:S05]  /*bc30*/  BSYNC.RECONVERGENT B2 ;  /* 0x0000000000027941 */ /* 0x000fea0003800200 */
.L_x_470:
        /* <DEDUP_REMOVED lines=28> */
.L_x_494:
[----:B------:R-:W-:Y:S05]  /*be00*/  BSYNC.RECONVERGENT B4 ;  /* 0x0000000000047941 */ /* 0x000fea0003800200 */
.L_x_493:
        /* <DEDUP_REMOVED lines=22> */
.L_x_496:
[----:B------:R-:W-:Y:S05]  /*bf70*/  BSYNC.RECONVERGENT B4 ;  /* 0x0000000000047941 */ /* 0x000fea0003800200 */
.L_x_495:
        /* <DEDUP_REMOVED lines=19> */
.L_x_498:
[----:B------:R-:W-:Y:S05]  /*c0b0*/  BSYNC.RECONVERGENT B4 ;  /* 0x0000000000047941 */ /* 0x000fea0003800200 */
.L_x_497:
[----:B------:R-:W-:Y:S02]  /*c0c0*/  FSEL R5, R5, R29, P4 ;  /* 0x0000001d05057208 */ /* 0x000fe40002000000 */
[----:B------:R-:W-:-:S03]  /*c0d0*/  LOP3.LUT R24, R2, 0x60, RZ, 0xfc, !PT ;  /* 0x0000006002187812 */ /* 0x000fc600078efcff */
[----:B------:R0:W-:Y:S04]  /*c0e0*/  STG.E desc[UR6][R18.64+0x100], R5 ;  /* 0x0001000512007986 */ /* 0x0001e8000c101906 */
.L_x_492:
[----:B------:R-:W-:Y:S05]  /*c0f0*/  BSYNC.RECONVERGENT B3 ;  /* 0x0000000000037941 */ /* 0x000fea0003800200 */
.L_x_491:
[----:B------:R-:W-:-:S13]  /*c100*/  ISETP.GE.U32.AND P0, PT, R8, 0x60, PT ;  /* 0x000000600800780c */ /* 0x000fda0003f06070 */
[----:B------:R-:W-:Y:S05]  /*c110*/  @!P0 BRA `(.L_x_490) ;  /* 0x0000000400948947 */ /* 0x000fea0003800000 */
[----:B------:R-:W5:Y:S01]  /*c120*/  LDC.64 R26, c[0x0][0x398] ;  /* 0x0000e600ff1a7b82 */ /* 0x000f620000000a00 */
[C---:B------:R-:W-:Y:S01]  /*c130*/  IADD3 R6, P0, PT, R24.reuse, 0x60, RZ ;  /* 0x0000006018067810 */ /* 0x040fe20007f1e0ff */
[----:B------:R-:W-:Y:S01]  /*c140*/  IMAD.IADD R23, R23, 0x1, R24 ;  /* 0x0000000117177824 */ /* 0x000fe200078e0218 */
[C---:B------:R-:W-:Y:S02]  /*c150*/  IADD3 R20, P1, PT, R24.reuse, 0x40, RZ ;  /* 0x0000004018147810 */ /* 0x040fe40007f3e0ff */
[----:B01234-:R-:W-:Y:S02]  /*c160*/  IADD3.X R5, PT, PT, RZ, RZ, RZ, P0, !PT ;  /* 0x000000ffff057210 */ /* 0x01ffe400007fe4ff */
        /* <DEDUP_REMOVED lines=12> */
[--C-:B------:R-:W-:Y:S02]  /*c230*/  IADD3 R22, PT, PT, R22, 0x60, R1.reuse ;  /* 0x0000006016167810 */ /* 0x100fe40007ffe001 */
[----:B------:R-:W-:Y:S02]  /*c240*/  IADD3.X R27, PT, PT, RZ, R27, RZ, P0, !PT ;  /* 0x0000001bff1b7210 */ /* 0x000fe400007fe4ff */
[--C-:B------:R-:W-:Y:S02]  /*c250*/  IADD3 R19, PT, PT, R6, 0x60, R1.reuse ;  /* 0x0000006006137810 */ /* 0x100fe40007ffe001 */
[--C-:B------:R-:W-:Y:S02]  /*c260*/  IADD3 R20, PT, PT, R20, 0x60, R1.reuse ;  /* 0x0000006014147810 */ /* 0x100fe40007ffe001 */
[----:B------:R-:W-:-:S07]  /*c270*/  IADD3 R21, PT, PT, R4, 0x60, R1 ;  /* 0x0000006004157810 */ /* 0x000fce0007ffe001 */
.L_x_507:
        /* <DEDUP_REMOVED lines=16> */
.L_x_500:
[----:B------:R-:W-:Y:S05]  /*c380*/  BSYNC.RECONVERGENT B3 ;  /* 0x0000000000037941 */ /* 0x000fea0003800200 */
.L_x_499:
        /* <DEDUP_REMOVED lines=16> */
.L_x_502:
[----:B------:R-:W-:Y:S05]  /*c490*/  BSYNC.RECONVERGENT B3 ;  /* 0x0000000000037941 */ /* 0x000fea0003800200 */
.L_x_501:
        /* <DEDUP_REMOVED lines=16> */
.L_x_504:
[----:B------:R-:W-:Y:S05]  /*c5a0*/  BSYNC.RECONVERGENT B3 ;  /* 0x0000000000037941 */ /* 0x000fea0003800200 */
.L_x_503:
        /* <DEDUP_REMOVED lines=16> */
.L_x_506:
[----:B------:R-:W-:Y:S05]  /*c6b0*/  BSYNC.RECONVERGENT B3 ;  /* 0x0000000000037941 */ /* 0x000fea0003800200 */
.L_x_505:
        /* <DEDUP_REMOVED lines=11> */
.L_x_490:
[----:B------:R-:W-:Y:S05]  /*c770*/  BSYNC.RECONVERGENT B2 ;  /* 0x0000000000027941 */ /* 0x000fea0003800200 */
.L_x_489:
[----:B------:R-:W0:Y:S01]  /*c780*/  LDC.64 R12, c[0x0][0x3a0] ;  /* 0x0000e800ff0c7b82 */ /* 0x000e220000000a00 */
[----:B------:R-:W-:Y:S01]  /*c790*/  VIADD R4, R10, 0xd ;  /* 0x0000000d0a047836 */ /* 0x000fe20000000000 */
[----:B------:R-:W-:Y:S01]  /*c7a0*/  BSSY.RECONVERGENT B2, `(.L_x_508) ;  /* 0x00000b2000027945 */ /* 0x000fe20003800200 */
[----:B01234-:R-:W-:-:S03]  /*c7b0*/  VIADD R19, R9, 0xd ;  /* 0x0000000d09137836 */ /* 0x01ffc60000000000 */
[----:B------:R-:W-:-:S04]  /*c7c0*/  ISETP.GE.AND P0, PT, R4, R3, PT ;  /* 0x000000030400720c */ /* 0x000fc80003f06270 */
[----:B------:R-:W-:-:S04]  /*c7d0*/  ISETP.GE.OR P0, PT, R19, R12, P0 ;  /* 0x0000000c1300720c */ /* 0x000fc80000706670 */
[----:B------:R-:W-:-:S13]  /*c7e0*/  ISETP.GE.OR P0, PT, R2, R13, P0 ;  /* 0x0000000d0200720c */ /* 0x000fda0000706670 */
[----:B------:R-:W-:Y:S05]  /*c7f0*/  @P0 BRA `(.L_x_509) ;  /* 0x0000000800b00947 */ /* 0x000fea0003800000 */
[----:B------:R0:W5:Y:S01]  /*c800*/  LDL R25, [R1+0xec] ;  /* 0x0000ec0001197983 */ /* 0x0001620000100800 */
[----:B------:R-:W-:Y:S01]  /*c810*/  LOP3.LUT P0, R18, R7, 0x3, RZ, 0xc0, !PT ;  /* 0x0000000307127812 */ /* 0x000fe2000780c0ff */
[----:B------:R-:W-:Y:S01]  /*c820*/  BSSY.RECONVERGENT B3, `(.L_x_510) ;  /* 0x0000041000037945 */ /* 0x000fe20003800200 */
[----:B------:R-:W-:Y:S01]  /*c830*/  IMAD R19, R19, R13, R0 ;  /* 0x0000000d13137224 */ /* 0x000fe200078e0200 */
[----:B------:R-:W-:-:S10]  /*c840*/  MOV R4, R2 ;  /* 0x0000000200047202 */ /* 0x000fd40000000f00 */
[----:B0-----:R-:W-:Y:S05]  /*c850*/  @!P0 BRA `(.L_x_511) ;  /* 0x0000000000f48947 */ /* 0x001fea0003800000 */
[----:B------:R-:W2:Y:S01]  /*c860*/  LDL R29, [R1+0x68] ;  /* 0x00006800011d7983 */ /* 0x000ea20000100800 */
        /* <DEDUP_REMOVED lines=13> */
.L_x_513:
[----:B------:R-:W-:Y:S05]  /*c940*/  BSYNC.RECONVERGENT B4 ;  /* 0x0000000000047941 */ /* 0x000fea0003800200 */
.L_x_512:
        /* <DEDUP_REMOVED lines=22> */
.L_x_515:
[----:B------:R-:W-:Y:S05]  /*cab0*/  BSYNC.RECONVERGENT B4 ;  /* 0x0000000000047941 */ /* 0x000fea0003800200 */
.L_x_514:
[----:B------:R-:W-:Y:S02]  /*cac0*/  FSEL R5, R5, R29, P4 ;  /* 0x0000001d05057208 */ /* 0x000fe40002000000 */
[----:B------:R-:W-:Y:S02]  /*cad0*/  ISETP.NE.AND P0, PT, R18, 0x2, PT ;  /* 0x000000021200780c */ /* 0x000fe40003f05270 */
[----:B------:R-:W-:Y:S01]  /*cae0*/  LOP3.LUT R4, R2, 0x40, RZ, 0xfc, !PT ;  /* 0x0000004002047812 */ /* 0x000fe200078efcff */
[----:B------:R1:W-:Y:S10]  /*caf0*/  STG.E desc[UR6][R20.64+0x80], R5 ;  /* 0x0000800514007986 */ /* 0x0003f4000c101906 */
[----:B------:R-:W-:Y:S05]  /*cb00*/  @!P0 BRA `(.L_x_511) ;  /* 0x0000000000488947 */ /* 0x000fea0003800000 */
[----:B------:R-:W2:Y:S01]  /*cb10*/  LDL R29, [R1+0x70] ;  /* 0x00007000011d7983 */ /* 0x000ea20000100800 */
[----:B------:R-:W1:Y:S01]  /*cb20*/  MUFU.RCP R4, R25 ;  /* 0x0000001900047308 */ /* 0x000e620000001000 */
[----:B------:R-:W-:Y:S01]  /*cb30*/  BSSY.RECONVERGENT B4, `(.L_x_516) ;  /* 0x000000c000047945 */ /* 0x000fe20003800200 */
[C---:B------:R-:W-:Y:S01]  /*cb40*/  FSETP.GT.AND P4, PT, R25.reuse, RZ, PT ;  /* 0x000000ff1900720b */ /* 0x040fe20003f84000 */
[----:B-1----:R-:W-:-:S04]  /*cb50*/  FFMA R5, -R25, R4, 1 ;  /* 0x3f80000019057423 */ /* 0x002fc80000000104 */
        /* <DEDUP_REMOVED lines=9> */
.L_x_517:
[----:B------:R-:W-:Y:S05]  /*cbf0*/  BSYNC.RECONVERGENT B4 ;  /* 0x0000000000047941 */ /* 0x000fea0003800200 */
.L_x_516:
[----:B------:R-:W-:Y:S02]  /*cc00*/  FSEL R5, R5, R29, P4 ;  /* 0x0000001d05057208 */ /* 0x000fe40002000000 */
[----:B------:R-:W-:-:S03]  /*cc10*/  LOP3.LUT R4, R2, 0x60, RZ, 0xfc, !PT ;  /* 0x0000006002047812 */ /* 0x000fc600078efcff */
[----:B------:R2:W-:Y:S04]  /*cc20*/  STG.E desc[UR6][R20.64+0x100], R5 ;  /* 0x0001000514007986 */ /* 0x0005e8000c101906 */
.L_x_511:
[----:B------:R-:W-:Y:S05]  /*cc30*/  BSYNC.RECONVERGENT B3 ;  /* 0x0000000000037941 */ /* 0x000fea0003800200 */
.L_x_510:
[----:B------:R-:W-:-:S13]  /*cc40*/  ISETP.GE.U32.AND P0, PT, R8, 0x60, PT ;  /* 0x000000600800780c */ /* 0x000fda0003f06070 */
[----:B------:R-:W-:Y:S05]  /*cc50*/  @!P0 BRA `(.L_x_509) ;  /* 0x0000000400988947 */ /* 0x000fea0003800000 */
[----:B------:R-:W3:Y:S01]  /*cc60*/  LDC.64 R26, c[0x0][0x398] ;  /* 0x0000e600ff1a7b82 */ /* 0x000ee20000000a00 */
[C---:B012---:R-:W-:Y:S02]  /*cc70*/  IADD3 R20, P0, PT, R4.reuse, 0x60, RZ ;  /* 0x0000006004147810 */ /* 0x047fe40007f1e0ff */
[C---:B------:R-:W-:Y:S02]  /*cc80*/  IADD3 R12, P1, PT, R4.reuse, 0x40, RZ ;  /* 0x00000040040c7810 */ /* 0x040fe40007f3e0ff */
        /* <DEDUP_REMOVED lines=12> */
[----:B---3--:R-:W-:-:S02]  /*cd50*/  IADD3 R26, P0, PT, R26, 0x100, RZ ;  /* 0x000001001a1a7810 */ /* 0x008fc40007f1e0ff */
[----:B------:R-:W-:Y:S02]  /*cd60*/  IADD3 R18, PT, PT, R19, R4, RZ ;  /* 0x0000000413127210 */ /* 0x000fe40007ffe0ff */
[----:B------:R-:W-:Y:S01]  /*cd70*/  IADD3 R19, PT, PT, R6, 0x68, R1 ;  /* 0x0000006806137810 */ /* 0x000fe20007ffe001 */
[----:B------:R-:W-:Y:S01]  /*cd80*/  IMAD.X R27, RZ, RZ, R27, P0 ;  /* 0x000000ffff1b7224 */ /* 0x000fe200000e061b */
[--C-:B------:R-:W-:Y:S02]  /*cd90*/  IADD3 R20, PT, PT, R20, 0x68, R1.reuse ;  /* 0x0000006814147810 */ /* 0x100fe40007ffe001 */
[--C-:B------:R-:W-:Y:S02]  /*cda0*/  IADD3 R21, PT, PT, R12, 0x68, R1.reuse ;  /* 0x000000680c157810 */ /* 0x100fe40007ffe001 */
[----:B------:R-:W-:-:S07]  /*cdb0*/  IADD3 R22, PT, PT, R22, 0x68, R1 ;  /* 0x0000006816167810 */ /* 0x000fce0007ffe001 */
.L_x_526:
        /* <DEDUP_REMOVED lines=16> */
.L_x_519:
[----:B------:R-:W-:Y:S05]  /*cec0*/  BSYNC.RECONVERGENT B3 ;  /* 0x0000000000037941 */ /* 0x000fea0003800200 */
.L_x_518:
        /* <DEDUP_REMOVED lines=16> */
.L_x_521:
[----:B------:R-:W-:Y:S05]  /*cfd0*/  BSYNC.RECONVERGENT B3 ;  /* 0x0000000000037941 */ /* 0x000fea0003800200 */
.L_x_520:
        /* <DEDUP_REMOVED lines=16> */
[----:B------:R-:W-:-:S07]  /*d0e0*/  IMAD.MOV.U32 R6, RZ, RZ, R5 ;  /* 0x000000ffff067224 */ /* 0x000fce00078e0005 */
.L_x_523:
[----:B------:R-:W-:Y:S05]  /*d0f0*/  BSYNC.RECONVERGENT B3 ;  /* 0x0000000000037941 */ /* 0x000fea0003800200 */
.L_x_522:
        /* <DEDUP_REMOVED lines=16> */
.L_x_525:
[----:B------:R-:W-:Y:S05]  /*d200*/  BSYNC.RECONVERGENT B3 ;  /* 0x0000000000037941 */ /* 0x000fea0003800200 */
.L_x_524:
        /* <DEDUP_REMOVED lines=10> */
[----:B---3--:R-:W-:Y:S05]  /*d2b0*/  @!P0 BRA `(.L_x_526) ;  /* 0xfffffff800c08947 */ /* 0x008fea000383ffff */
.L_x_509:
[----:B------:R-:W-:Y:S05]  /*d2c0*/  BSYNC.RECONVERGENT B2 ;  /* 0x0000000000027941 */ /* 0x000fea0003800200 */
.L_x_508:
[----:B------:R-:W3:Y:S01]  /*d2d0*/  LDC.64 R12, c[0x0][0x3a0] ;  /* 0x0000e800ff0c7b82 */ /* 0x000ee20000000a00 */
[----:B------:R-:W-:Y:S01]  /*d2e0*/  VIADD R4, R10, 0xe ;  /* 0x0000000e0a047836 */ /* 0x000fe20000000000 */
[----:B------:R-:W-:Y:S01]  /*d2f0*/  BSSY.RECONVERGENT B2, `(.L_x_527) ;  /* 0x00000b1000027945 */ /* 0x000fe20003800200 */
[----:B------:R-:W-:-:S03]  /*d300*/  VIADD R23, R9, 0xe ;  /* 0x0000000e09177836 */ /* 0x000fc60000000000 */
[----:B------:R-:W-:-:S04]  /*d310*/  ISETP.GE.AND P0, PT, R4, R3, PT ;  /* 0x000000030400720c */ /* 0x000fc80003f06270 */
[----:B---3--:R-:W-:-:S04]  /*d320*/  ISETP.GE.OR P0, PT, R23, R12, P0 ;  /* 0x0000000c1700720c */ /* 0x008fc80000706670 */
[----:B------:R-:W-:-:S13]  /*d330*/  ISETP.GE.OR P0, PT, R2, R13, P0 ;  /* 0x0000000d0200720c */ /* 0x000fda0000706670 */
[----:B------:R-:W-:Y:S05]  /*d340*/  @P0 BRA `(.L_x_528) ;  /* 0x0000000800ac0947 */ /* 0x000fea0003800000 */
[----:B------:R3:W5:Y:S01]  /*d350*/  LDL R22, [R1+0xf4] ;  /* 0x0000f40001167983 */ /* 0x0007620000100800 */
[----:B------:R-:W-:Y:S01]  /*d360*/  LOP3.LUT P0, R18, R7, 0x3, RZ, 0xc0, !PT ;  /* 0x0000000307127812 */ /* 0x000fe2000780c0ff */
[----:B------:R-:W-:Y:S01]  /*d370*/  BSSY.RECONVERGENT B3, `(.L_x_529) ;  /* 0x0000041000037945 */ /* 0x000fe20003800200 */
[----:B------:R-:W-:Y:S01]  /*d380*/  IMAD R23, R23, R13, R0 ;  /* 0x0000000d17177224 */ /* 0x000fe200078e0200 */
[----:B------:R-:W-:-:S10]  /*d390*/  MOV R4, R2 ;  /* 0x0000000200047202 */ /* 0x000fd40000000f00 */
[----:B---3--:R-:W-:Y:S05]  /*d3a0*/  @!P0 BRA `(.L_x_530) ;  /* 0x0000000000f48947 */ /* 0x008fea0003800000 */
[----:B------:R-:W3:Y:S01]  /*d3b0*/  LDL R29, [R1+0x70] ;  /* 0x00007000011d7983 */ /* 0x000ee20000100800 */
[----:B012--5:R-:W0:Y:S01]  /*d3c0*/  MUFU.RCP R5, R22 ;  /* 0x0000001600057308 */ /* 0x027e220000001000 */
        /* <DEDUP_REMOVED lines=11> */
[----:B------:R-:W-:Y:S05]  /*d480*/  CALL.REL.NOINC `($__internal_2_$__cuda_sm3x_div_rn_noftz_f32_slowpath) ;  /* 0x0000001800a87944 */ /* 0x000fea0003c00000 */
.L_x_532:
[----:B------:R-:W-:Y:S05]  /*d490*/  BSYNC.RECONVERGENT B4 ;  /* 0x0000000000047941 */ /* 0x000fea0003800200 */
.L_x_531:
        /* <DEDUP_REMOVED lines=9> */
[----:B---3--:R-:W0:Y:S01]  /*d530*/  MUFU.RCP R5, R22 ;  /* 0x0000001600057308 */ /* 0x008e220000001000 */
        /* <DEDUP_REMOVED lines=12> */
.L_x_534:
[----:B------:R-:W-:Y:S05]  /*d600*/  BSYNC.RECONVERGENT B4 ;  /* 0x0000000000047941 */ /* 0x000fea0003800200 */
.L_x_533:
[----:B------:R-:W-:Y:S02]  /*d610*/  FSEL R5, R5, R29, P4 ;  /* 0x0000001d05057208 */ /* 0x000fe40002000000 */
[----:B------:R-:W-:Y:S02]  /*d620*/  ISETP.NE.AND P0, PT, R18, 0x2, PT ;  /* 0x000000021200780c */ /* 0x000fe40003f05270 */
[----:B------:R-:W-:Y:S01]  /*d630*/  LOP3.LUT R4, R2, 0x40, RZ, 0xfc, !PT ;  /* 0x0000004002047812 */ /* 0x000fe200078efcff */
[----:B------:R4:W-:Y:S10]  /*d640*/  STG.E desc[UR6][R20.64+0x80], R5 ;  /* 0x0000800514007986 */ /* 0x0009f4000c101906 */
[----:B------:R-:W-:Y:S05]  /*d650*/  @!P0 BRA `(.L_x_530) ;  /* 0x0000000000488947 */ /* 0x000fea0003800000 */
[----:B------:R-:W2:Y:S01]  /*d660*/  LDL R29, [R1+0x78] ;  /* 0x00007800011d7983 */ /* 0x000ea20000100800 */
[----:B----4-:R-:W0:Y:S01]  /*d670*/  MUFU.RCP R5, R22 ;  /* 0x0000001600057308 */ /* 0x010e220000001000 */
        /* <DEDUP_REMOVED lines=12> */
.L_x_536:
[----:B------:R-:W-:Y:S05]  /*d740*/  BSYNC.RECONVERGENT B4 ;  /* 0x0000000000047941 */ /* 0x000fea0003800200 */
.L_x_535:
[----:B------:R-:W-:Y:S02]  /*d750*/  FSEL R5, R5, R29, P4 ;  /* 0x0000001d05057208 */ /* 0x000fe40002000000 */
[----:B------:R-:W-:-:S03]  /*d760*/  LOP3.LUT R4, R2, 0x60, RZ, 0xfc, !PT ;  /* 0x0000006002047812 */ /* 0x000fc600078efcff */
[----:B------:R0:W-:Y:S04]  /*d770*/  STG.E desc[UR6][R20.64+0x100], R5 ;  /* 0x0001000514007986 */ /* 0x0001e8000c101906 */
.L_x_530:
[----:B------:R-:W-:Y:S05]  /*d780*/  BSYNC.RECONVERGENT B3 ;  /* 0x0000000000037941 */ /* 0x000fea0003800200 */
.L_x_529:
[----:B------:R-:W-:-:S13]  /*d790*/  ISETP.GE.U32.AND P0, PT, R8, 0x60, PT ;  /* 0x000000600800780c */ /* 0x000fda0003f06070 */
[----:B------:R-:W-:Y:S05]  /*d7a0*/  @!P0 BRA `(.L_x_528) ;  /* 0x0000000400948947 */ /* 0x000fea0003800000 */
[----:B------:R-:W0:Y:S01]  /*d7b0*/  LDC.64 R18, c[0x0][0x398] ;  /* 0x0000e600ff127b82 */ /* 0x000e220000000a00 */
[C---:B------:R-:W-:Y:S02]  /*d7c0*/  IADD3 R12, P0, PT, R4.reuse, 0x60, RZ ;  /* 0x00000060040c7810 */ /* 0x040fe40007f1e0ff */
[C---:B------:R-:W-:Y:S02]  /*d7d0*/  IADD3 R26, P1, PT, R4.reuse, 0x40, RZ ;  /* 0x00000040041a7810 */ /* 0x040fe40007f3e0ff */
[C---:B-----5:R-:W-:Y:S01]  /*d7e0*/  SHF.R.U64 R24, R4.reuse, 0x3, RZ ;  /* 0x0000000304187819 */ /* 0x060fe200000012ff */
        /* <DEDUP_REMOVED lines=18> */
.L_x_545:
        /* <DEDUP_REMOVED lines=16> */
.L_x_538:
[----:B------:R-:W-:Y:S05]  /*da10*/  BSYNC.RECONVERGENT B3 ;  /* 0x0000000000037941 */ /* 0x000fea0003800200 */
.L_x_537:
        /* <DEDUP_REMOVED lines=16> */
.L_x_540:
[----:B------:R-:W-:Y:S05]  /*db20*/  BSYNC.RECONVERGENT B3 ;  /* 0x0000000000037941 */ /* 0x000fea0003800200 */
.L_x_539:
        /* <DEDUP_REMOVED lines=16> */
.L_x_542:
[----:B------:R-:W-:Y:S05]  /*dc30*/  BSYNC.RECONVERGENT B3 ;  /* 0x0000000000037941 */ /* 0x000fea0003800200 */
.L_x_541:
        /* <DEDUP_REMOVED lines=16> */
.L_x_544:
[----:B------:R-:W-:Y:S05]  /*dd40*/  BSYNC.RECONVERGENT B3 ;  /* 0x0000000000037941 */ /* 0x000fea0003800200 */
.L_x_543:
        /* <DEDUP_REMOVED lines=11> */
.L_x_528:
[----:B------:R-:W-:Y:S05]  /*de00*/  BSYNC.RECONVERGENT B2 ;  /* 0x0000000000027941 */ /* 0x000fea0003800200 */
.L_x_527:
[----:B01234-:R-:W0:Y:S01]  /*de10*/  LDC.64 R4, c[0x0][0x3a0] ;  /* 0x0000e800ff047b82 */ /* 0x01fe220000000a00 */
[----:B------:R-:W-:Y:S01]  /*de20*/  IADD3 R10, PT, PT, R10, 0xf, RZ ;  /* 0x0000000f0a0a7810 */ /* 0x000fe20007ffe0ff */
[----:B------:R-:W-:-:S03]  /*de30*/  VIADD R9, R9, 0xf ;  /* 0x0000000f09097836 */ /* 0x000fc60000000000 */
[----:B------:R-:W-:-:S04]  /*de40*/  ISETP.GE.AND P0, PT, R10, R3, PT ;  /* 0x000000030a00720c */ /* 0x000fc80003f06270 */
[----:B0-----:R-:W-:-:S04]  /*de50*/  ISETP.GE.OR P0, PT, R9, R4, P0 ;  /* 0x000000040900720c */ /* 0x001fc80000706670 */
[----:B------:R-:W-:-:S13]  /*de60*/  ISETP.GE.OR P0, PT, R2, R5, P0 ;  /* 0x000000050200720c */ /* 0x000fda0000706670 */
[----:B------:R-:W-:Y:S05]  /*de70*/  @P0 EXIT ;  /* 0x000000000000094d */ /* 0x000fea0003800000 */
[----:B------:R0:W5:Y:S01]  /*de80*/  LDL R3, [R1+0xfc] ;  /* 0x0000fc0001037983 */ /* 0x0001620000100800 */
[----:B------:R-:W-:Y:S01]  /*de90*/  LOP3.LUT P0, R7, R7, 0x3, RZ, 0xc0, !PT ;  /* 0x0000000307077812 */ /* 0x000fe2000780c0ff */
[----:B------:R-:W-:Y:S01]  /*dea0*/  BSSY.RECONVERGENT B2, `(.L_x_546) ;  /* 0x0000041000027945 */ /* 0x000fe20003800200 */
[----:B------:R-:W-:Y:S02]  /*deb0*/  IMAD R9, R9, R5, R0 ;  /* 0x0000000509097224 */ /* 0x000fe400078e0200 */
[----:B------:R-:W-:-:S09]  /*dec0*/  IMAD.MOV.U32 R0, RZ, RZ, R2 ;  /* 0x000000ffff007224 */ /* 0x000fd200078e0002 */
        /* <DEDUP_REMOVED lines=15> */
.L_x_549:
[----:B------:R-:W-:Y:S05]  /*dfc0*/  BSYNC.RECONVERGENT B3 ;  /* 0x0000000000037941 */ /* 0x000fea0003800200 */
.L_x_548:
[----:B------:R-:W0:Y:S01]  /*dfd0*/  LDC.64 R18, c[0x0][0x398] ;  /* 0x0000e600ff127b82 */ /* 0x000e220000000a00 */
[C---:B------:R-:W-:Y:S01]  /*dfe0*/  IMAD.IADD R11, R2.reuse, 0x1, R9 ;  /* 0x00000001020b7824 */ /* 0x040fe200078e0209 */
        /* <DEDUP_REMOVED lines=20> */
.L_x_551:
[----:B------:R-:W-:Y:S05]  /*e130*/  BSYNC.RECONVERGENT B3 ;  /* 0x0000000000037941 */ /* 0x000fea0003800200 */
.L_x_550:
        /* <DEDUP_REMOVED lines=19> */
.L_x_553:
[----:B------:R-:W-:Y:S05]  /*e270*/  BSYNC.RECONVERGENT B3 ;  /* 0x0000000000037941 */ /* 0x000fea0003800200 */
.L_x_552:
[----:B------:R-:W-:Y:S02]  /*e280*/  FSEL R5, R5, R29, P4 ;  /* 0x0000001d05057208 */ /* 0x000fe40002000000 */
[----:B------:R-:W-:-:S03]  /*e290*/  LOP3.LUT R0, R2, 0x60, RZ, 0xfc, !PT ;  /* 0x0000006002007812 */ /* 0x000fc600078efcff */
[----:B------:R2:W-:Y:S04]  /*e2a0*/  STG.E desc[UR6][R18.64+0x100], R5 ;  /* 0x0001000512007986 */ /* 0x0005e8000c101906 */
.L_x_547:
[----:B------:R-:W-:Y:S05]  /*e2b0*/  BSYNC.RECONVERGENT B2 ;  /* 0x0000000000027941 */ /* 0x000fea0003800200 */
.L_x_546:
[----:B------:R-:W-:-:S13]  /*e2c0*/  ISETP.GE.U32.AND P0, PT, R8, 0x60, PT ;  /* 0x000000600800780c */ /* 0x000fda0003f06070 */
[----:B------:R-:W-:Y:S05]  /*e2d0*/  @!P0 EXIT ;  /* 0x000000000000894d */ /* 0x000fea0003800000 */
[----:B012---:R-:W0:Y:S01]  /*e2e0*/  LDC.64 R18, c[0x0][0x398] ;  /* 0x0000e600ff127b82 */ /* 0x007e220000000a00 */
[C---:B------:R-:W-:Y:S02]  /*e2f0*/  IADD3 R2, P0, PT, R0.reuse, 0x60, RZ ;  /* 0x0000006000027810 */ /* 0x040fe40007f1e0ff */
[C---:B------:R-:W-:Y:S02]  /*e300*/  IADD3 R4, P1, PT, R0.reuse, 0x40, RZ ;  /* 0x0000004000047810 */ /* 0x040fe40007f3e0ff */
        /* <DEDUP_REMOVED lines=12> */
[----:B0-----:R-:W-:Y:S02]  /*e3d0*/  IADD3 R18, P0, PT, R18, 0x100, RZ ;  /* 0x0000010012127810 */ /* 0x001fe40007f1e0ff */
[----:B------:R-:W-:Y:S02]  /*e3e0*/  IADD3 R9, PT, PT, R9, R0, RZ ;  /* 0x0000000009097210 */ /* 0x000fe40007ffe0ff */
[----:B------:R-:W-:Y:S01]  /*e3f0*/  IADD3 R8, PT, PT, R8, 0x78, R1 ;  /* 0x0000007808087810 */ /* 0x000fe20007ffe001 */
[----:B------:R-:W-:Y:S01]  /*e400*/  IMAD.X R19, RZ, RZ, R19, P0 ;  /* 0x000000ffff137224 */ /* 0x000fe200000e0613 */
[--C-:B------:R-:W-:Y:S02]  /*e410*/  IADD3 R2, PT, PT, R2, 0x78, R1.reuse ;  /* 0x0000007802027810 */ /* 0x100fe40007ffe001 */
[--C-:B------:R-:W-:Y:S02]  /*e420*/  IADD3 R4, PT, PT, R4, 0x78, R1.reuse ;  /* 0x0000007804047810 */ /* 0x100fe40007ffe001 */
[----:B------:R-:W-:-:S07]  /*e430*/  IADD3 R7, PT, PT, R6, 0x78, R1 ;  /* 0x0000007806077810 */ /* 0x000fce0007ffe001 */
.L_x_562:
        /* <DEDUP_REMOVED lines=16> */
.L_x_555:
[----:B------:R-:W-:Y:S05]  /*e540*/  BSYNC.RECONVERGENT B2 ;  /* 0x0000000000027941 */ /* 0x000fea0003800200 */
.L_x_554:
        /* <DEDUP_REMOVED lines=16> */
.L_x_557:
[----:B------:R-:W-:Y:S05]  /*e650*/  BSYNC.RECONVERGENT B2 ;  /* 0x0000000000027941 */ /* 0x000fea0003800200 */
.L_x_556:
        /* <DEDUP_REMOVED lines=16> */
.L_x_559:
[----:B------:R-:W-:Y:S05]  /*e760*/  BSYNC.RECONVERGENT B2 ;  /* 0x0000000000027941 */ /* 0x000fea0003800200 */
.L_x_558:
        /* <DEDUP_REMOVED lines=16> */
.L_x_561:
[----:B------:R-:W-:Y:S05]  /*e870*/  BSYNC.RECONVERGENT B2 ;  /* 0x0000000000027941 */ /* 0x000fea0003800200 */
.L_x_560:
[----:B------:R-:W0:Y:S01]  /*e880*/  LDCU UR4, c[0x0][0x3a4] ;  /* 0x00007480ff0477ac */ /* 0x000e220008000800 */
[----:B------:R-:W-:Y:S01]  /*e890*/  FSEL R29, R6, R29, P4 ;  /* 0x0000001d061d7208 */ /* 0x000fe20002000000 */
[----:B------:R-:W-:Y:S01]  /*e8a0*/  VIADD R0, R0, 0x80 ;  /* 0x0000008000007836 */ /* 0x000fe20000000000 */
[----:B------:R-:W-:Y:S01]  /*e8b0*/  IADD3 R2, PT, PT, R2, 0x10, RZ ;  /* 0x0000001002027810 */ /* 0x000fe20007ffe0ff */
[----:B------:R-:W-:Y:S01]  /*e8c0*/  VIADD R4, R4, 0x10 ;  /* 0x0000001004047836 */ /* 0x000fe20000000000 */
[----:B------:R-:W-:Y:S01]  /*e8d0*/  IADD3 R7, PT, PT, R7, 0x10, RZ ;  /* 0x0000001007077810 */ /* 0x000fe20007ffe0ff */
[----:B------:R1:W-:Y:S01]  /*e8e0*/  STG.E desc[UR6][R20.64+0x80], R29 ;  /* 0x0000801d14007986 */ /* 0x0003e2000c101906 */
[----:B------:R-:W-:Y:S01]  /*e8f0*/  VIADD R8, R8, 0x10 ;  /* 0x0000001008087836 */ /* 0x000fe20000000000 */
[----:B------:R-:W-:Y:S02]  /*e900*/  IADD3 R9, PT, PT, R9, 0x80, RZ ;  /* 0x0000008009097810 */ /* 0x000fe40007ffe0ff */
[----:B0-----:R-:W-:-:S13]  /*e910*/  ISETP.GE.AND P0, PT, R0, UR4, PT ;  /* 0x0000000400007c0c */ /* 0x001fda000bf06270 */
[----:B-1----:R-:W-:Y:S05]  /*e920*/  @!P0 BRA `(.L_x_562) ;  /* 0xfffffff800c48947 */ /* 0x002fea000383ffff */
[----:B------:R-:W-:Y:S05]  /*e930*/  EXIT ;  /* 0x000000000000794d */ /* 0x000fea0003800000 */
.L_x_236:
[----:B------:R-:W-:Y:S01]  /*e940*/  HFMA2 R31, -RZ, RZ, 0, 9.5367431640625e-07 ;  /* 0x00000010ff1f7431 */ /* 0x000fe200000001ff */
[----:B------:R-:W-:Y:S01]  /*e950*/  BSSY B1, `(.L_x_563) ;  /* 0x0000007000017945 */ /* 0x000fe20003800000 */
[----:B------:R-:W-:Y:S01]  /*e960*/  IMAD.MOV.U32 R13, RZ, RZ, R15 ;  /* 0x000000ffff0d7224 */ /* 0x000fe200078e000f */
[----:B-12---:R-:W-:Y:S01]  /*e970*/  MOV R26, 0xffffffff ;  /* 0xffffffff001a7802 */ /* 0x006fe20000000f00 */
[----:B0-----:R-:W-:-:S07]  /*e980*/  IMAD.MOV.U32 R32, RZ, RZ, 0x1f ;  /* 0x0000001fff207424 */ /* 0x001fce00078e00ff */
[----:B---3--:R-:W-:Y:S05]  /*e990*/  WARPSYNC.COLLECTIVE R26, `(.L_x_564) ;  /* 0x000000001a087348 */ /* 0x008fea0003c00000 */
[----:B------:R0:W1:Y:S02]  /*e9a0*/  SHFL.DOWN P2, R30, R13, R31, R32 ;  /* 0x0800001f0d1e7389 */ /* 0x0000640000040020 */
[----:B01-3--:R-:W-:Y:S05]  /*e9b0*/  ENDCOLLECTIVE ;  /* 0x000000000000791b */ /* 0x00bfea0003800000 */
.L_x_564:
[----:B------:R-:W-:Y:S05]  /*e9c0*/  BSYNC B1 ;  /* 0x0000000000017941 */ /* 0x000fea0003800000 */
.L_x_563:
[----:B------:R-:W-:Y:S02]  /*e9d0*/  IMAD.MOV.U32 R14, RZ, RZ, R30 ;  /* 0x000000ffff0e7224 */ /* 0x000fe400078e001e */
[----:B------:R-:W-:Y:S02]  /*e9e0*/  HFMA2 R31, -RZ, RZ, 0, 4.76837158203125e-07 ;  /* 0x00000008ff1f7431 */ /* 0x000fe400000001ff */
[----:B------:R-:W-:Y:S01]  /*e9f0*/  IMAD.MOV.U32 R32, RZ, RZ, 0x1f ;  /* 0x0000001fff207424 */ /* 0x000fe200078e00ff */
[----:B------:R-:W-:Y:S02]  /*ea00*/  MOV R26, 0xffffffff ;  /* 0xffffffff001a7802 */ /* 0x000fe40000000f00 */
[----:B------:R-:W-:-:S07]  /*ea10*/  FMNMX R13, R14, R15, !PT ;  /* 0x0000000f0e0d7209 */ /* 0x000fce0007800000 */
[----:B------:R-:W-:Y:S05]  /*ea20*/  WARPSYNC.COLLECTIVE R26, `(.L_x_565) ;  /* 0x000000001a087348 */ /* 0x000fea0003c00000 */
[----:B------:R0:W1:Y:S02]  /*ea30*/  SHFL.DOWN P2, R30, R13, R31, R32 ;  /* 0x0800001f0d1e7389 */ /* 0x0000640000040020 */
[----:B01----:R-:W-:Y:S05]  /*ea40*/  ENDCOLLECTIVE ;  /* 0x000000000000791b */ /* 0x003fea0003800000 */
.L_x_565:
[----:B------:R-:W-:Y:S02]  /*ea50*/  IMAD.MOV.U32 R31, RZ, RZ, 0x4 ;  /* 0x00000004ff1f7424 */ /* 0x000fe400078e00ff */
[----:B------:R-:W-:-:S05]  /*ea60*/  IMAD.MOV.U32 R14, RZ, RZ, R30 ;  /* 0x000000ffff0e7224 */ /* 0x000fca00078e001e */
[----:B------:R-:W-:-:S04]  /*ea70*/  FMNMX R27, R13, R14, !PT ;  /* 0x0000000e0d1b7209 */ /* 0x000fc80007800000 */
[----:B------:R-:W-:-:S07]  /*ea80*/  MOV R13, R27 ;  /* 0x0000001b000d7202 */ /* 0x000fce0000000f00 */
[----:B------:R-:W-:Y:S05]  /*ea90*/  WARPSYNC.COLLECTIVE R26, `(.L_x_566) ;  /* 0x000000001a087348 */ /* 0x000fea0003c00000 */
[----:B------:R0:W1:Y:S02]  /*eaa0*/  SHFL.DOWN P2, R30, R13, R31, R32 ;  /* 0x0800001f0d1e7389 */ /* 0x0000640000040020 */
[----:B01----:R-:W-:Y:S05]  /*eab0*/  ENDCOLLECTIVE ;  /* 0x000000000000791b */ /* 0x003fea0003800000 */
.L_x_566:
[----:B------:R-:W-:Y:S01]  /*eac0*/  HFMA2 R31, -RZ, RZ, 0, 1.1920928955078125e-07 ;  /* 0x00000002ff1f7431 */ /* 0x000fe200000001ff */
[----:B------:R-:W-:-:S04]  /*ead0*/  MOV R14, R30 ;  /* 0x0000001e000e7202 */ /* 0x000fc80000000f00 */
[----:B------:R-:W-:Y:S01]  /*eae0*/  FMNMX R28, R27, R14, !PT ;  /* 0x0000000e1b1c7209 */ /* 0x000fe20007800000 */
[----:B------:R-:W-:-:S04]  /*eaf0*/  HFMA2 R27, -RZ, RZ, 0, 0 ;  /* 0x00000000ff1b7431 */ /* 0x000fc800000001ff */
[----:B------:R-:W-:-:S07]  /*eb00*/  IMAD.MOV.U32 R13, RZ, RZ, R28 ;  /* 0x000000ffff0d7224 */ /* 0x000fce00078e001c */
[----:B------:R-:W-:Y:S05]  /*eb10*/  WARPSYNC.COLLECTIVE R26, `(.L_x_567) ;  /* 0x000000001a087348 */ /* 0x000fea0003c00000 */
[----:B------:R0:W1:Y:S02]  /*eb20*/  SHFL.DOWN P2, R30, R13, R31, R32 ;  /* 0x0800001f0d1e7389 */ /* 0x0000640000040020 */
[----:B01----:R-:W-:Y:S05]  /*eb30*/  ENDCOLLECTIVE ;  /* 0x000000000000791b */ /* 0x003fea0003800000 */
.L_x_567:
[----:B------:R-:W-:Y:S02]  /*eb40*/  IMAD.MOV.U32 R31, RZ, RZ, 0x1 ;  /* 0x00000001ff1f7424 */ /* 0x000fe400078e00ff */
[----:B------:R-:W-:-:S05]  /*eb50*/  IMAD.MOV.U32 R29, RZ, RZ, R30 ;  /* 0x000000ffff1d7224 */ /* 0x000fca00078e001e */
[----:B------:R-:W-:-:S04]  /*eb60*/  FMNMX R29, R28, R29, !PT ;  /* 0x0000001d1c1d7209 */ /* 0x000fc80007800000 */
[----:B------:R-:W-:-:S07]  /*eb70*/  MOV R13, R29 ;  /* 0x0000001d000d7202 */ /* 0x000fce0000000f00 */
[----:B------:R-:W-:Y:S05]  /*eb80*/  WARPSYNC.COLLECTIVE R26, `(.L_x_568) ;  /* 0x000000001a087348 */ /* 0x000fea0003c00000 */
[----:B------:R0:W1:Y:S02]  /*eb90*/  SHFL.DOWN P2, R30, R13, R31, R32 ;  /* 0x0800001f0d1e7389 */ /* 0x0000640000040020 */
[----:B01----:R-:W-:Y:S05]  /*eba0*/  ENDCOLLECTIVE ;  /* 0x000000000000791b */ /* 0x003fea0003800000 */
.L_x_568:
[----:B------:R-:W-:Y:S01]  /*ebb0*/  MOV R14, R30 ;  /* 0x0000001e000e7202 */ /* 0x000fe20000000f00 */
[----:B------:R-:W-:-:S03]  /*ebc0*/  IMAD.MOV.U32 R30, RZ, RZ, 0x1f ;  /* 0x0000001fff1e7424 */ /* 0x000fc600078e00ff */
[----:B------:R-:W-:-:S05]  /*ebd0*/  FMNMX R14, R29, R14, !PT ;  /* 0x0000000e1d0e7209 */ /* 0x000fca0007800000 */
[----:B------:R-:W-:-:S07]  /*ebe0*/  IMAD.MOV.U32 R15, RZ, RZ, R14 ;  /* 0x000000ffff0f7224 */ /* 0x000fce00078e000e */
[----:B------:R-:W-:Y:S05]  /*ebf0*/  WARPSYNC.COLLECTIVE R26, `(.L_x_569) ;  /* 0x000000001a087348 */ /* 0x000fea0003c00000 */
[----:B------:R0:W1:Y:S02]  /*ec00*/  SHFL.IDX P2, R28, R15, R27, R30 ;  /* 0x0000001b0f1c7389 */ /* 0x000064000004001e */
[----:B01----:R-:W-:Y:S05]  /*ec10*/  ENDCOLLECTIVE ;  /* 0x000000000000791b */ /* 0x003fea0003800000 */
.L_x_569:
[----:B------:R-:W-:Y:S01]  /*ec20*/  MOV R14, R28 ;  /* 0x0000001c000e7202 */ /* 0x000fe20000000f00 */
[----:B------:R-:W-:Y:S06]  /*ec30*/  BRA `(.L_x_570) ;  /* 0xffffff3800d07947 */ /* 0x000fec000383ffff */
.L_x_242:
[----:B------:R-:W-:Y:S01]  /*ec40*/  HFMA2 R32, -RZ, RZ, 0, 1.847743988037109375e-06 ;  /* 0x0000001fff207431 */ /* 0x000fe200000001ff */
[----:B------:R-:W-:Y:S01]  /*ec50*/  BSSY B1, `(.L_x_571) ;  /* 0x0000006000017945 */ /* 0x000fe20003800000 */
[----:B------:R-:W-:Y:S02]  /*ec60*/  IMAD.MOV.U32 R31, RZ, RZ, 0x10 ;  /* 0x00000010ff1f7424 */ /* 0x000fe400078e00ff */
[----:B------:R-:W-:-:S07]  /*ec70*/  IMAD.MOV.U32 R26, RZ, RZ, -0x1 ;  /* 0xffffffffff1a7424 */ /* 0x000fce00078e00ff */
[----:B0-----:R-:W-:Y:S05]  /*ec80*/  WARPSYNC.COLLECTIVE R26, `(.L_x_572) ;  /* 0x000000001a087348 */ /* 0x001fea0003c00000 */
[----:B------:R1:W2:Y:S02]  /*ec90*/  SHFL.DOWN P2, R30, R13, R31, R32 ;  /* 0x0800001f0d1e7389 */ /* 0x0002a40000040020 */
[----:B012---:R-:W-:Y:S05]  /*eca0*/  ENDCOLLECTIVE ;  /* 0x000000000000791b */ /* 0x007fea0003800000 */
.L_x_572:
[----:B------:R-:W-:Y:S05]  /*ecb0*/  BSYNC B1 ;  /* 0x0000000000017941 */ /* 0x000fea0003800000 */
.L_x_571:
[----:B------:R-:W-:Y:S01]  /*ecc0*/  MOV R12, R30 ;  /* 0x0000001e000c7202 */ /* 0x000fe20000000f00 */
[----:B------:R-:W-:Y:S02]  /*ecd0*/  HFMA2 R31, -RZ, RZ, 0, 4.76837158203125e-07 ;  /* 0x00000008ff1f7431 */ /* 0x000fe400000001ff */
[----:B------:R-:W-:Y:S01]  /*ece0*/  IMAD.MOV.U32 R32, RZ, RZ, 0x1f ;  /* 0x0000001fff207424 */ /* 0x000fe200078e00ff */
[----:B------:R-:W-:Y:S01]  /*ecf0*/  MOV R26, 0xffffffff ;  /* 0xffffffff001a7802 */ /* 0x000fe20000000f00 */
[----:B------:R-:W-:-:S04]  /*ed00*/  FADD R12, R12, R13 ;  /* 0x0000000d0c0c7221 */ /* 0x000fc80000000000 */
[----:B------:R-:W-:-:S07]  /*ed10*/  IMAD.MOV.U32 R13, RZ, RZ, R12 ;  /* 0x000000ffff0d7224 */ /* 0x000fce00078e000c */
[----:B------:R-:W-:Y:S05]  /*ed20*/  WARPSYNC.COLLECTIVE R26, `(.L_x_573) ;  /* 0x000000001a087348 */ /* 0x000fea0003c00000 */
[----:B------:R0:W1:Y:S02]  /*ed30*/  SHFL.DOWN P2, R30, R13, R31, R32 ;  /* 0x0800001f0d1e7389 */ /* 0x0000640000040020 */
[----:B01----:R-:W-:Y:S05]  /*ed40*/  ENDCOLLECTIVE ;  /* 0x000000000000791b */ /* 0x003fea0003800000 */
.L_x_573:
[----:B------:R-:W-:Y:S02]  /*ed50*/  IMAD.MOV.U32 R31, RZ, RZ, 0x4 ;  /* 0x00000004ff1f7424 */ /* 0x000fe400078e00ff */
[----:B------:R-:W-:-:S04]  /*ed60*/  IMAD.MOV.U32 R15, RZ, RZ, R30 ;  /* 0x000000ffff0f7224 */ /* 0x000fc800078e001e */
[----:B------:R-:W-:-:S05]  /*ed70*/  FADD R15, R12, R15 ;  /* 0x0000000f0c0f7221 */ /* 0x000fca0000000000 */
[----:B------:R-:W-:-:S07]  /*ed80*/  MOV R13, R15 ;  /* 0x0000000f000d7202 */ /* 0x000fce0000000f00 */
[----:B------:R-:W-:Y:S05]  /*ed90*/  WARPSYNC.COLLECTIVE R26, `(.L_x_574) ;  /* 0x000000001a087348 */ /* 0x000fea0003c00000 */
[----:B------:R0:W1:Y:S02]  /*eda0*/  SHFL.DOWN P2, R30, R13, R31, R32 ;  /* 0x0800001f0d1e7389 */ /* 0x0000640000040020 */
[----:B01----:R-:W-:Y:S05]  /*edb0*/  ENDCOLLECTIVE ;  /* 0x000000000000791b */ /* 0x003fea0003800000 */
.L_x_574:
[----:B------:R-:W-:Y:S01]  /*edc0*/  HFMA2 R31, -RZ, RZ, 0, 1.1920928955078125e-07 ;  /* 0x00000002ff1f7431 */ /* 0x000fe200000001ff */
[----:B------:R-:W-:-:S05]  /*edd0*/  MOV R28, R30 ;  /* 0x0000001e001c7202 */ /* 0x000fca0000000f00 */
[----:B------:R-:W-:-:S04]  /*ede0*/  FADD R27, R15, R28 ;  /* 0x0000001c0f1b7221 */ /* 0x000fc80000000000 */
[----:B------:R-:W-:-:S07]  /*edf0*/  IMAD.MOV.U32 R13, RZ, RZ, R27 ;  /* 0x000000ffff0d7224 */ /* 0x000fce00078e001b */
[----:B------:R-:W-:Y:S05]  /*ee00*/  WARPSYNC.COLLECTIVE R26, `(.L_x_575) ;  /* 0x000000001a087348 */ /* 0x000fea0003c00000 */
[----:B------:R0:W1:Y:S02]  /*ee10*/  SHFL.DOWN P2, R30, R13, R31, R32 ;  /* 0x0800001f0d1e7389 */ /* 0x0000640000040020 */
[----:B01----:R-:W-:Y:S05]  /*ee20*/  ENDCOLLECTIVE ;  /* 0x000000000000791b */ /* 0x003fea0003800000 */
.L_x_575:
[----:B------:R-:W-:Y:S02]  /*ee30*/  IMAD.MOV.U32 R31, RZ, RZ, 0x1 ;  /* 0x00000001ff1f7424 */ /* 0x000fe400078e00ff */
[----:B------:R-:W-:-:S04]  /*ee40*/  IMAD.MOV.U32 R28, RZ, RZ, R30 ;  /* 0x000000ffff1c7224 */ /* 0x000fc800078e001e */
[----:B------:R-:W-:Y:S01]  /*ee50*/  FADD R29, R27, R28 ;  /* 0x0000001c1b1d7221 */ /* 0x000fe20000000000 */
[----:B------:R-:W-:-:S04]  /*ee60*/  HFMA2 R27, -RZ, RZ, 0, 0 ;  /* 0x00000000ff1b7431 */ /* 0x000fc800000001ff */
[----:B------:R-:W-:-:S07]  /*ee70*/  MOV R13, R29 ;  /* 0x0000001d000d7202 */ /* 0x000fce0000000f00 */
[----:B------:R-:W-:Y:S05]  /*ee80*/  WARPSYNC.COLLECTIVE R26, `(.L_x_576) ;  /* 0x000000001a087348 */ /* 0x000fea0003c00000 */
[----:B------:R0:W1:Y:S02]  /*ee90*/  SHFL.DOWN P2, R30, R13, R31, R32 ;  /* 0x0800001f0d1e7389 */ /* 0x0000640000040020 */
[----:B01----:R-:W-:Y:S05]  /*eea0*/  ENDCOLLECTIVE ;  /* 0x000000000000791b */ /* 0x003fea0003800000 */
.L_x_576:
[----:B------:R-:W-:Y:S01]  /*eeb0*/  MOV R28, R30 ;  /* 0x0000001e001c7202 */ /* 0x000fe20000000f00 */
[----:B------:R-:W-:-:S04]  /*eec0*/  IMAD.MOV.U32 R30, RZ, RZ, 0x1f ;  /* 0x0000001fff1e7424 */ /* 0x000fc800078e00ff */
[----:B------:R-:W-:-:S04]  /*eed0*/  FADD R28, R29, R28 ;  /* 0x0000001c1d1c7221 */ /* 0x000fc80000000000 */
[----:B------:R-:W-:-:S07]  /*eee0*/  IMAD.MOV.U32 R15, RZ, RZ, R28 ;  /* 0x000000ffff0f7224 */ /* 0x000fce00078e001c */
[----:B------:R-:W-:Y:S05]  /*eef0*/  WARPSYNC.COLLECTIVE R26, `(.L_x_577) ;  /* 0x000000001a087348 */ /* 0x000fea0003c00000 */
[----:B------:R0:W1:Y:S02]  /*ef00*/  SHFL.IDX P2, R28, R15, R27, R30 ;  /* 0x0000001b0f1c7389 */ /* 0x000064000004001e */
[----:B01----:R-:W-:Y:S05]  /*ef10*/  ENDCOLLECTIVE ;  /* 0x000000000000791b */ /* 0x003fea0003800000 */
.L_x_577:
[----:B------:R-:W-:Y:S05]  /*ef20*/  BRA `(.L_x_578) ;  /* 0xffffff3800c07947 */ /* 0x000fea000383ffff */
        .weak           $__internal_2_$__cuda_sm3x_div_rn_noftz_f32_slowpath
        .type           $__internal_2_$__cuda_sm3x_div_rn_noftz_f32_slowpath,@function
        .size           $__internal_2_$__cuda_sm3x_div_rn_noftz_f32_slowpath,(.L_x_593 - $__internal_2_$__cuda_sm3x_div_rn_noftz_f32_slowpath)
$__internal_2_$__cuda_sm3x_div_rn_noftz_f32_slowpath:
        /* <DEDUP_REMOVED lines=18> */
[----:B------:R-:W-:Y:S02]  /*f050*/  FSETP.NEU.FTZ.AND P2, PT, |R29|, +INF , PT ;  /* 0x7f8000001d00780b */ /* 0x000fe40003f5d200 */
        /* <DEDUP_REMOVED lines=16> */
.L_x_580:
[----:B------:R-:W-:Y:S01]  /*f160*/  LEA R34, R6, 0xc0800000, 0x17 ;  /* 0xc080000006227811 */ /* 0x000fe200078eb8ff */
[----:B------:R-:W-:Y:S01]  /*f170*/  BSSY.RECONVERGENT B1, `(.L_x_585) ;  /* 0x0000036000017945 */ /* 0x000fe20003800200 */
[----:B------:R-:W-:-:S03]  /*f180*/  IADD3 R13, PT, PT, R13, -0x7f, RZ ;  /* 0xffffff810d0d7810 */ /* 0x000fc60007ffe0ff */
[----:B------:R-:W-:Y:S02]  /*f190*/  IMAD.IADD R34, R15, 0x1, -R34 ;  /* 0x000000010f227824 */ /* 0x000fe400078e0a22 */
[C---:B------:R-:W-:Y:S01]  /*f1a0*/  IMAD R5, R13.reuse, -0x800000, R28 ;  /* 0xff8000000d057824 */ /* 0x040fe200078e021c */
[----:B------:R-:W-:Y:S01]  /*f1b0*/  IADD3 R28, PT, PT, R13, 0x7f, -R6 ;  /* 0x0000007f0d1c7810 */ /* 0x000fe20007ffe806 */
[----:B------:R-:W0:Y:S01]  /*f1c0*/  MUFU.RCP R15, R34 ;  /* 0x00000022000f7308 */ /* 0x000e220000001000 */
[----:B------:R-:W-:-:S03]  /*f1d0*/  FADD.FTZ R16, -R34, -RZ ;  /* 0x800000ff22107221 */ /* 0x000fc60000010100 */
[----:B------:R-:W-:Y:S02]  /*f1e0*/  IMAD.IADD R28, R28, 0x1, R11 ;  /* 0x000000011c1c7824 */ /* 0x000fe400078e020b */
[----:B0-----:R-:W-:-:S04]  /*f1f0*/  FFMA R14, R15, R16, 1 ;  /* 0x3f8000000f0e7423 */ /* 0x001fc80000000010 */
        /* <DEDUP_REMOVED lines=20> */
[CCC-:B------:R-:W-:Y:S01]  /*f340*/  FFMA.RP R13, R14.reuse, R16.reuse, R17.reuse ;  /* 0x000000100e0d7223 */ /* 0x1c0fe20000008011 */
[----:B------:R-:W-:Y:S01]  /*f350*/  FFMA.RM R16, R14, R16, R17 ;  /* 0x000000100e107223 */ /* 0x000fe20000004011 */
[C---:B------:R-:W-:Y:S02]  /*f360*/  IADD3 R14, PT, PT, R6.reuse, 0x20, RZ ;  /* 0x00000020060e7810 */ /* 0x040fe40007ffe0ff */
[----:B------:R-:W-:Y:S02]  /*f370*/  LOP3.LUT R11, R11, 0x7fffff, RZ, 0xc0, !PT ;  /* 0x007fffff0b0b7812 */ /* 0x000fe400078ec0ff */
[C---:B------:R-:W-:Y:S02]  /*f380*/  ISETP.NE.AND P0, PT, R6.reuse, RZ, PT ;  /* 0x000000ff0600720c */ /* 0x040fe40003f05270 */
[----:B------:R-:W-:Y:S02]  /*f390*/  LOP3.LUT R11, R11, 0x800000, RZ, 0xfc, !PT ;  /* 0x008000000b0b7812 */ /* 0x000fe400078efcff */
[----:B------:R-:W-:Y:S01]  /*f3a0*/  ISETP.NE.AND P1, PT, R6, RZ, PT ;  /* 0x000000ff0600720c */ /* 0x000fe20003f25270 */
[----:B------:R-:W-:Y:S01]  /*f3b0*/  IMAD.MOV R6, RZ, RZ, -R6 ;  /* 0x000000ffff067224 */ /* 0x000fe200078e0a06 */
[----:B------:R-:W-:-:S02]  /*f3c0*/  SHF.L.U32 R14, R11, R14, RZ ;  /* 0x0000000e0b0e7219 */ /* 0x000fc400000006ff */
[----:B------:R-:W-:Y:S02]  /*f3d0*/  FSETP.NEU.FTZ.AND P2, PT, R13, R16, PT ;  /* 0x000000100d00720b */ /* 0x000fe40003f5d000 */
[----:B------:R-:W-:Y:S02]  /*f3e0*/  SEL R6, R6, RZ, P0 ;  /* 0x000000ff06067207 */ /* 0x000fe40000000000 */
[----:B------:R-:W-:Y:S02]  /*f3f0*/  ISETP.NE.AND P1, PT, R14, RZ, P1 ;  /* 0x000000ff0e00720c */ /* 0x000fe40000f25270 */
[----:B------:R-:W-:Y:S02]  /*f400*/  SHF.R.U32.HI R13, RZ, R6, R11 ;  /* 0x00000006ff0d7219 */ /* 0x000fe4000001160b */
[----:B------:R-:W-:Y:S02]  /*f410*/  PLOP3.LUT P1, PT, P2, P1, PT, 0xf8, 0x8f ;  /* 0x00000000008f781c */ /* 0x000fe40001723f70 */
[----:B------:R-:W-:-:S02]  /*f420*/  SHF.R.U32.HI R11, RZ, 0x1, R13 ;  /* 0x00000001ff0b7819 */ /* 0x000fc4000001160d */
[----:B------:R-:W-:-:S04]  /*f430*/  SEL R6, RZ, 0x1, !P1 ;  /* 0x00000001ff067807 */ /* 0x000fc80004800000 */
[----:B------:R-:W-:-:S04]  /*f440*/  LOP3.LUT R6, R6, 0x1, R11, 0xf8, !PT ;  /* 0x0000000106067812 */ /* 0x000fc800078ef80b */
[----:B------:R-:W-:-:S04]  /*f450*/  LOP3.LUT R6, R6, R13, RZ, 0xc0, !PT ;  /* 0x0000000d06067212 */ /* 0x000fc800078ec0ff */
[----:B------:R-:W-:-:S04]  /*f460*/  IADD3 R6, PT, PT, R11, R6, RZ ;  /* 0x000000060b067210 */ /* 0x000fc80007ffe0ff */
[----:B------:R-:W-:Y:S01]  /*f470*/  LOP3.LUT R5, R6, R5, RZ, 0xfc, !PT ;  /* 0x0000000506057212 */ /* 0x000fe200078efcff */
[----:B------:R-:W-:Y:S06]  /*f480*/  BRA `(.L_x_588) ;  /* 0x0000000000107947 */ /* 0x000fec0003800000 */
.L_x_587:
[----:B------:R-:W-:-:S04]  /*f490*/  LOP3.LUT R5, R5, 0x80000000, RZ, 0xc0, !PT ;  /* 0x8000000005057812 */ /* 0x000fc800078ec0ff */
[----:B------:R-:W-:Y:S01]  /*f4a0*/  LOP3.LUT R5, R5, 0x7f800000, RZ, 0xfc, !PT ;  /* 0x7f80000005057812 */ /* 0x000fe200078efcff */
[----:B------:R-:W-:Y:S06]  /*f4b0*/  BRA `(.L_x_588) ;  /* 0x0000000000047947 */ /* 0x000fec0003800000 */
.L_x_586:
[----:B------:R-:W-:-:S07]  /*f4c0*/  IMAD R5, R28, 0x800000, R5 ;  /* 0x008000001c057824 */ /* 0x000fce00078e0205 */
.L_x_588:
[----:B------:R-:W-:Y:S05]  /*f4d0*/  BSYNC.RECONVERGENT B1 ;  /* 0x0000000000017941 */ /* 0x000fea0003800200 */
.L_x_585:
[----:B------:R-:W-:Y:S05]  /*f4e0*/  BRA `(.L_x_589) ;  /* 0x0000000000207947 */ /* 0x000fea0003800000 */
.L_x_584:
[----:B------:R-:W-:-:S04]  /*f4f0*/  LOP3.LUT R15, R15, 0x80000000, R28, 0x48, !PT ;  /* 0x800000000f0f7812 */ /* 0x000fc800078e481c */
[----:B------:R-:W-:Y:S01]  /*f500*/  LOP3.LUT R5, R15, 0x7f800000, RZ, 0xfc, !PT ;  /* 0x7f8000000f057812 */ /* 0x000fe200078efcff */
[----:B------:R-:W-:Y:S06]  /*f510*/  BRA `(.L_x_589) ;  /* 0x0000000000147947 */ /* 0x000fec0003800000 */
.L_x_583:
[----:B------:R-:W-:Y:S01]  /*f520*/  LOP3.LUT R5, R15, 0x80000000, R28, 0x48, !PT ;  /* 0x800000000f057812 */ /* 0x000fe200078e481c */
[----:B------:R-:W-:Y:S06]  /*f530*/  BRA `(.L_x_589) ;  /* 0x00000000000c7947 */ /* 0x000fec0003800000 */
.L_x_582:
[----:B------:R-:W0:Y:S01]  /*f540*/  MUFU.RSQ R5, -QNAN ;  /* 0xffc0000000057908 */ /* 0x000e220000001400 */
[----:B------:R-:W-:Y:S05]  /*f550*/  BRA `(.L_x_589) ;  /* 0x0000000000047947 */ /* 0x000fea0003800000 */
.L_x_581:
[----:B------:R-:W-:-:S07]  /*f560*/  FADD.FTZ R5, R29, R15 ;  /* 0x0000000f1d057221 */ /* 0x000fce0000010000 */
.L_x_589:
[----:B------:R-:W-:Y:S05]  /*f570*/  BSYNC.RECONVERGENT B0 ;  /* 0x0000000000007941 */ /* 0x000fea0003800200 */
.L_x_579:
[----:B------:R-:W-:-:S04]  /*f580*/  HFMA2 R13, -RZ, RZ, 0, 0 ;  /* 0x00000000ff0d7431 */ /* 0x000fc800000001ff */
[----:B0-----:R-:W-:Y:S05]  /*f590*/  RET.REL.NODEC R12 `(_Z30flash_attention_forward_kernelPKfS0_S0_Pfiifi) ;  /* 0xffffff080c987950 */ /* 0x001fea0003c3ffff */
.L_x_590:
        /* <DEDUP_REMOVED lines=14> */
.L_x_593:


//--------------------- .nv.shared._Z29flash_attention_decode_kernelPKfS0_S0_Pfiif --------------------------
	.section	.nv.shared._Z29flash_attention_decode_kernelPKfS0_S0_Pfiif,"aw",@nobits
	.sectionflags	@""
	.align	16
	.zero		1024


//--------------------- .nv.shared.reserved.0     --------------------------
	.section	.nv.shared.reserved.0,"aw",@nobits
	.weak		__nv_reservedSMEM_offset_0_alias
	.size		__nv_reservedSMEM_offset_0_alias, 0, 64
	.other		__nv_reservedSMEM_offset_0_alias,@"STO_CUDA_RESERVED_SHARED STV_DEFAULT"
__nv_reservedSMEM_offset_0_alias:
	.zero		0
	.zero		64


//--------------------- .nv.shared._Z36flash_attention_forward_small_kernelPKfS0_S0_Pfiifi --------------------------
	.section	.nv.shared._Z36flash_attention_forward_small_kernelPKfS0_S0_Pfiifi,"aw",@nobits
	.sectionflags	@""
	.align	16
.nv.shared._Z36flash_attention_forward_small_kernelPKfS0_S0_Pfiifi:
	.zero		25600


//--------------------- .nv.shared._Z30flash_attention_forward_kernelPKfS0_S0_Pfiifi --------------------------
	.section	.nv.shared._Z30flash_attention_forward_kernelPKfS0_S0_Pfiifi,"aw",@nobits
	.sectionflags	@""
	.align	16
	.zero		1024


//--------------------- .nv.constant0._Z29flash_attention_decode_kernelPKfS0_S0_Pfiif --------------------------
	.section	.nv.constant0._Z29flash_attention_decode_kernelPKfS0_S0_Pfiif,"a",@progbits
	.sectionflags	@""
	.align	4
.nv.constant0._Z29flash_attention_decode_kernelPKfS0_S0_Pfiif:
	.zero		940


//--------------------- .nv.constant0._Z36flash_attention_forward_small_kernelPKfS0_S0_Pfiifi --------------------------
	.section	.nv.constant0._Z36flash_attention_forward_small_kernelPKfS0_S0_Pfiifi,"a",@progbits
	.sectionflags	@""
	.align	4
.nv.constant0._Z36flash_attention_forward_small_kernelPKfS0_S0_Pfiifi:
	.zero		944


//--------------------- .nv.constant0._Z30flash_attention_forward_kernelPKfS0_S0_Pfiifi --------------------------
	.section	.nv.constant0._Z30flash_attention_forward_kernelPKfS0_S0_Pfiifi,"a",@progbits
	.sectionflags	@""
	.align	4
.nv.constant0._Z30flash_attention_forward_kernelPKfS0_S0_Pfiifi:
	.zero		944


//--------------------- SYMBOLS --------------------------

	.type		.nv.reservedSmem.offset0,@object
	.size		.nv.reservedSmem.offset0,0x4
	.type		.nv.reservedSmem.cap,@object
	.size		.nv.reservedSmem.cap,0x4
